	.target	sm_100a

	.elftype	@"ET_EXEC"


//--------------------- .note.nv.tkinfo           --------------------------
	.section	.note.nv.tkinfo,"",@"SHT_NOTE"
	.sectionflags	@"SHF_NOTE_NV_TKINFO"
	.tkinfo
        /*0018*/ 	.word	0x00000002
        /*0030*/ 	.string	""
        /*0030*/ 	.string	"ptxas"
        /*0030*/ 	.string	"Cuda compilation tools, release 13.0, V13.0.88"
        /*0030*/ 	.string	"Build cuda_13.0.r13.0/compiler.36424714_0"
        /*0030*/ 	.string	"-arch sm_100a -m 64 "



//--------------------- .note.nv.cuinfo           --------------------------
	.section	.note.nv.cuinfo,"",@"SHT_NOTE"
	.sectionflags	@"SHF_NOTE_NV_CUINFO"
        /*0018*/ 	.short	0x0002
        /*001a*/ 	.short	0x0064
        /*001c*/ 	.short	0x0082
	.zero		2


//--------------------- .nv.info                  --------------------------
	.section	.nv.info,"",@"SHT_CUDA_INFO"
	.align	4


	//----- nvinfo : EIATTR_REGCOUNT
	.align		4
        /*0000*/ 	.byte	0x04, 0x2f
        /*0002*/ 	.short	(.L_19 - .L_18)
	.align		4
.L_18:
        /*0004*/ 	.word	index@(_ZN7cutlass13device_kernelINS_4gemm6kernel13GemmUniversalIN4cute5tupleIJiiiiEEENS1_10collective13CollectiveMmaINS1_46MainloopSm100TmaUmmaWarpSpecializedBlockScaledILi3ELi2ELi1ENS5_IJNS4_1CILi4EEENSA_ILi1EEESC_EEEEENS5_IJNSA_ILi128EEENSA_ILi256EEESF_EEENS5_IJNS_12float_e5m2_tENS_13float_ue8m0_tEEEENS5_IJNS5_IJlSC_lEEENS4_6LayoutINS5_IJNS5_IJNS5_IJNSA_ILi32EEESB_EEEiEEESP_NS5_IJSC_iEEEEEENS5_IJNS5_IJNS5_IJNSA_ILi16EEESB_EEEiEEENS5_IJNS5_IJNSA_ILi0EEESC_EEENSA_ILi512EEEEEENS5_IJSV_iEEEEEEEEEEESK_S12_NS4_8TiledMMAINS4_8MMA_AtomIJNS4_21SM100_MMA_MXF8F6F4_SSISI_SI_fSJ_Li128ELi256ELNS4_4UMMA5MajorE0ELS17_0ELNS16_7ScaleInE0ELS18_0EEEEEENSM_INS5_IJSC_SC_SC_EEENS5_IJSV_SV_SV_EEEEENS5_IJNS4_10UnderscoreES1E_S1E_EEEEENS5_IJNS4_13SM90_TMA_LOADES1H_EEENS5_IJNS4_14ComposedLayoutINS4_7SwizzleILi3ELi4ELi3EEENS4_18smem_ptr_flag_bitsILi8EEENSM_INS5_IJNSA_ILi8EEESF_EEENS5_IJSF_SC_EEEEEEENSM_INS5_IJNS5_IJNS5_IJSO_SC_EEENS5_IJSN_SC_EEEEEESC_NS5_IJSB_SC_EEEEEENS5_IJNS5_IJNS5_IJST_SX_EEESW_EEESV_NS5_IJSC_SX_EEEEEEEEEEEvNS4_8identityENS5_IJNS4_23SM90_TMA_LOAD_MULTICASTES25_EEENS5_IJS1S_NSM_INS5_IJNS5_IJNS5_IJSO_NSA_ILi2EEEEEES1U_EEESC_S1W_EEENS5_IJS1Z_SV_NS5_IJSC_NSA_ILi1024EEEEEEEEEEEEEEvS24_EENS_8epilogue10collective18CollectiveEpilogueINS2H_23Sm100TmaWarpSpecializedILi4ELi2ELi32ELb1ELb0EEEJNS5_IJNSA_ILi64EEESG_SF_EEENS5_IJNSM_IS2M_SC_EENSM_INS5_IJSN_S27_EEENS5_IJSC_SF_EEEEEEEENS_10bfloat16_tESL_S2T_SL_NS2H_6fusion15FusionCallbacksIS2L_NS2U_17LinearCombinationIS2T_fS2T_fLNS_15FloatRoundStyleE2EEES2N_S2S_JEEENS4_5SM1004TMEM4LOAD26SM100_TMEM_LOAD_32dp32b32xES1H_NS1J_INS1K_ILi2ELi4ELi3EEENS1M_ILi16EEENSM_INS5_IJS1O_SN_EEES1U_EEEENS4_39AutoVectorizingCopyWithAssumedAlignmentILi128EEENS4_14SM90_TMA_STOREES38_S3A_S3A_EEEvvEEEEvNT_6ParamsE)
        /*0008*/ 	.word	0x000000de


	//----- nvinfo : EIATTR_FRAME_SIZE
	.align		4
.L_19:
        /*000c*/ 	.byte	0x04, 0x11
        /*000e*/ 	.short	(.L_21 - .L_20)
	.align		4
.L_20:
        /*0010*/ 	.word	index@($__internal_2_$__cuda_sm10x_tcgen05_guardrail_trap_unallocated_columns_being_dealloced)
        /*0014*/ 	.word	0x00000000


	//----- nvinfo : EIATTR_FRAME_SIZE
	.align		4
.L_21:
        /*0018*/ 	.byte	0x04, 0x11
        /*001a*/ 	.short	(.L_23 - .L_22)
	.align		4
.L_22:
        /*001c*/ 	.word	index@($__internal_1_$__cuda_sm10x_tcgen05_guardrail_trap_phase_invalid_during_alloc)
        /*0020*/ 	.word	0x00000000


	//----- nvinfo : EIATTR_FRAME_SIZE
	.align		4
.L_23:
        /*0024*/ 	.byte	0x04, 0x11
        /*0026*/ 	.short	(.L_25 - .L_24)
	.align		4
.L_24:
        /*0028*/ 	.word	index@($__internal_0_$__cuda_sm10x_tcgen05_guardrail_trap_col_being_dealloced_not_returned_by_alloc)
        /*002c*/ 	.word	0x00000000


	//----- nvinfo : EIATTR_FRAME_SIZE
	.align		4
.L_25:
        /*0030*/ 	.byte	0x04, 0x11
        /*0032*/ 	.short	(.L_27 - .L_26)
	.align		4
.L_26:
        /*0034*/ 	.word	index@(_ZN7cutlass13device_kernelINS_4gemm6kernel13GemmUniversalIN4cute5tupleIJiiiiEEENS1_10collective13CollectiveMmaINS1_46MainloopSm100TmaUmmaWarpSpecializedBlockScaledILi3ELi2ELi1ENS5_IJNS4_1CILi4EEENSA_ILi1EEESC_EEEEENS5_IJNSA_ILi128EEENSA_ILi256EEESF_EEENS5_IJNS_12float_e5m2_tENS_13float_ue8m0_tEEEENS5_IJNS5_IJlSC_lEEENS4_6LayoutINS5_IJNS5_IJNS5_IJNSA_ILi32EEESB_EEEiEEESP_NS5_IJSC_iEEEEEENS5_IJNS5_IJNS5_IJNSA_ILi16EEESB_EEEiEEENS5_IJNS5_IJNSA_ILi0EEESC_EEENSA_ILi512EEEEEENS5_IJSV_iEEEEEEEEEEESK_S12_NS4_8TiledMMAINS4_8MMA_AtomIJNS4_21SM100_MMA_MXF8F6F4_SSISI_SI_fSJ_Li128ELi256ELNS4_4UMMA5MajorE0ELS17_0ELNS16_7ScaleInE0ELS18_0EEEEEENSM_INS5_IJSC_SC_SC_EEENS5_IJSV_SV_SV_EEEEENS5_IJNS4_10UnderscoreES1E_S1E_EEEEENS5_IJNS4_13SM90_TMA_LOADES1H_EEENS5_IJNS4_14ComposedLayoutINS4_7SwizzleILi3ELi4ELi3EEENS4_18smem_ptr_flag_bitsILi8EEENSM_INS5_IJNSA_ILi8EEESF_EEENS5_IJSF_SC_EEEEEEENSM_INS5_IJNS5_IJNS5_IJSO_SC_EEENS5_IJSN_SC_EEEEEESC_NS5_IJSB_SC_EEEEEENS5_IJNS5_IJNS5_IJST_SX_EEESW_EEESV_NS5_IJSC_SX_EEEEEEEEEEEvNS4_8identityENS5_IJNS4_23SM90_TMA_LOAD_MULTICASTES25_EEENS5_IJS1S_NSM_INS5_IJNS5_IJNS5_IJSO_NSA_ILi2EEEEEES1U_EEESC_S1W_EEENS5_IJS1Z_SV_NS5_IJSC_NSA_ILi1024EEEEEEEEEEEEEEvS24_EENS_8epilogue10collective18CollectiveEpilogueINS2H_23Sm100TmaWarpSpecializedILi4ELi2ELi32ELb1ELb0EEEJNS5_IJNSA_ILi64EEESG_SF_EEENS5_IJNSM_IS2M_SC_EENSM_INS5_IJSN_S27_EEENS5_IJSC_SF_EEEEEEEENS_10bfloat16_tESL_S2T_SL_NS2H_6fusion15FusionCallbacksIS2L_NS2U_17LinearCombinationIS2T_fS2T_fLNS_15FloatRoundStyleE2EEES2N_S2S_JEEENS4_5SM1004TMEM4LOAD26SM100_TMEM_LOAD_32dp32b32xES1H_NS1J_INS1K_ILi2ELi4ELi3EEENS1M_ILi16EEENSM_INS5_IJS1O_SN_EEES1U_EEEENS4_39AutoVectorizingCopyWithAssumedAlignmentILi128EEENS4_14SM90_TMA_STOREES38_S3A_S3A_EEEvvEEEEvNT_6ParamsE)
        /*0038*/ 	.word	0x00000000


	//----- nvinfo : EIATTR_MIN_STACK_SIZE
	.align		4
.L_27:
        /*003c*/ 	.byte	0x04, 0x12
        /*003e*/ 	.short	(.L_29 - .L_28)
	.align		4
.L_28:
        /*0040*/ 	.word	index@(_ZN7cutlass13device_kernelINS_4gemm6kernel13GemmUniversalIN4cute5tupleIJiiiiEEENS1_10collective13CollectiveMmaINS1_46MainloopSm100TmaUmmaWarpSpecializedBlockScaledILi3ELi2ELi1ENS5_IJNS4_1CILi4EEENSA_ILi1EEESC_EEEEENS5_IJNSA_ILi128EEENSA_ILi256EEESF_EEENS5_IJNS_12float_e5m2_tENS_13float_ue8m0_tEEEENS5_IJNS5_IJlSC_lEEENS4_6LayoutINS5_IJNS5_IJNS5_IJNSA_ILi32EEESB_EEEiEEESP_NS5_IJSC_iEEEEEENS5_IJNS5_IJNS5_IJNSA_ILi16EEESB_EEEiEEENS5_IJNS5_IJNSA_ILi0EEESC_EEENSA_ILi512EEEEEENS5_IJSV_iEEEEEEEEEEESK_S12_NS4_8TiledMMAINS4_8MMA_AtomIJNS4_21SM100_MMA_MXF8F6F4_SSISI_SI_fSJ_Li128ELi256ELNS4_4UMMA5MajorE0ELS17_0ELNS16_7ScaleInE0ELS18_0EEEEEENSM_INS5_IJSC_SC_SC_EEENS5_IJSV_SV_SV_EEEEENS5_IJNS4_10UnderscoreES1E_S1E_EEEEENS5_IJNS4_13SM90_TMA_LOADES1H_EEENS5_IJNS4_14ComposedLayoutINS4_7SwizzleILi3ELi4ELi3EEENS4_18smem_ptr_flag_bitsILi8EEENSM_INS5_IJNSA_ILi8EEESF_EEENS5_IJSF_SC_EEEEEEENSM_INS5_IJNS5_IJNS5_IJSO_SC_EEENS5_IJSN_SC_EEEEEESC_NS5_IJSB_SC_EEEEEENS5_IJNS5_IJNS5_IJST_SX_EEESW_EEESV_NS5_IJSC_SX_EEEEEEEEEEEvNS4_8identityENS5_IJNS4_23SM90_TMA_LOAD_MULTICASTES25_EEENS5_IJS1S_NSM_INS5_IJNS5_IJNS5_IJSO_NSA_ILi2EEEEEES1U_EEESC_S1W_EEENS5_IJS1Z_SV_NS5_IJSC_NSA_ILi1024EEEEEEEEEEEEEEvS24_EENS_8epilogue10collective18CollectiveEpilogueINS2H_23Sm100TmaWarpSpecializedILi4ELi2ELi32ELb1ELb0EEEJNS5_IJNSA_ILi64EEESG_SF_EEENS5_IJNSM_IS2M_SC_EENSM_INS5_IJSN_S27_EEENS5_IJSC_SF_EEEEEEEENS_10bfloat16_tESL_S2T_SL_NS2H_6fusion15FusionCallbacksIS2L_NS2U_17LinearCombinationIS2T_fS2T_fLNS_15FloatRoundStyleE2EEES2N_S2S_JEEENS4_5SM1004TMEM4LOAD26SM100_TMEM_LOAD_32dp32b32xES1H_NS1J_INS1K_ILi2ELi4ELi3EEENS1M_ILi16EEENSM_INS5_IJS1O_SN_EEES1U_EEEENS4_39AutoVectorizingCopyWithAssumedAlignmentILi128EEENS4_14SM90_TMA_STOREES38_S3A_S3A_EEEvvEEEEvNT_6ParamsE)
        /*0044*/ 	.word	0x00000000
.L_29:


//--------------------- .nv.compat                --------------------------
	.section	.nv.compat,"",@"SHT_CUDA_COMPAT_INFO"
	.align	4
        /*0000*/ 	.byte	0x02, 0x09, 0x01, 0x00, 0x02, 0x02, 0x02, 0x00, 0x02, 0x05, 0x05, 0x00, 0x03, 0x07, 0x01, 0x01
        /*0010*/ 	.byte	0x02, 0x03, 0x01, 0x00, 0x02, 0x06, 0x01, 0x00, 0x04, 0x0b, 0x08, 0x00, 0x09, 0x00, 0x00, 0x00
        /*0020*/ 	.byte	0x00, 0x00, 0x00, 0x00


//--------------------- .nv.info._ZN7cutlass13device_kernelINS_4gemm6kernel13GemmUniversalIN4cute5tupleIJiiiiEEENS1_10collective13CollectiveMmaINS1_46MainloopSm100TmaUmmaWarpSpecializedBlockScaledILi3ELi2ELi1ENS5_IJNS4_1CILi4EEENSA_ILi1EEESC_EEEEENS5_IJNSA_ILi128EEENSA_ILi256EEESF_EEENS5_IJNS_12float_e5m2_tENS_13float_ue8m0_tEEEENS5_IJNS5_IJlSC_lEEENS4_6LayoutINS5_IJNS5_IJNS5_IJNSA_ILi32EEESB_EEEiEEESP_NS5_IJSC_iEEEEEENS5_IJNS5_IJNS5_IJNSA_ILi16EEESB_EEEiEEENS5_IJNS5_IJNSA_ILi0EEESC_EEENSA_ILi512EEEEEENS5_IJSV_iEEEEEEEEEEESK_S12_NS4_8TiledMMAINS4_8MMA_AtomIJNS4_21SM100_MMA_MXF8F6F4_SSISI_SI_fSJ_Li128ELi256ELNS4_4UMMA5MajorE0ELS17_0ELNS16_7ScaleInE0ELS18_0EEEEEENSM_INS5_IJSC_SC_SC_EEENS5_IJSV_SV_SV_EEEEENS5_IJNS4_10UnderscoreES1E_S1E_EEEEENS5_IJNS4_13SM90_TMA_LOADES1H_EEENS5_IJNS4_14ComposedLayoutINS4_7SwizzleILi3ELi4ELi3EEENS4_18smem_ptr_flag_bitsILi8EEENSM_INS5_IJNSA_ILi8EEESF_EEENS5_IJSF_SC_EEEEEEENSM_INS5_IJNS5_IJNS5_IJSO_SC_EEENS5_IJSN_SC_EEEEEESC_NS5_IJSB_SC_EEEEEENS5_IJNS5_IJNS5_IJST_SX_EEESW_EEESV_NS5_IJSC_SX_EEEEEEEEEEEvNS4_8identityENS5_IJNS4_23SM90_TMA_LOAD_MULTICASTES25_EEENS5_IJS1S_NSM_INS5_IJNS5_IJNS5_IJSO_NSA_ILi2EEEEEES1U_EEESC_S1W_EEENS5_IJS1Z_SV_NS5_IJSC_NSA_ILi1024EEEEEEEEEEEEEEvS24_EENS_8epilogue10collective18CollectiveEpilogueINS2H_23Sm100TmaWarpSpecializedILi4ELi2ELi32ELb1ELb0EEEJNS5_IJNSA_ILi64EEESG_SF_EEENS5_IJNSM_IS2M_SC_EENSM_INS5_IJSN_S27_EEENS5_IJSC_SF_EEEEEEEENS_10bfloat16_tESL_S2T_SL_NS2H_6fusion15FusionCallbacksIS2L_NS2U_17LinearCombinationIS2T_fS2T_fLNS_15FloatRoundStyleE2EEES2N_S2S_JEEENS4_5SM1004TMEM4LOAD26SM100_TMEM_LOAD_32dp32b32xES1H_NS1J_INS1K_ILi2ELi4ELi3EEENS1M_ILi16EEENSM_INS5_IJS1O_SN_EEES1U_EEEENS4_39AutoVectorizingCopyWithAssumedAlignmentILi128EEENS4_14SM90_TMA_STOREES38_S3A_S3A_EEEvvEEEEvNT_6ParamsE --------------------------
	.section	.nv.info._ZN7cutlass13device_kernelINS_4gemm6kernel13GemmUniversalIN4cute5tupleIJiiiiEEENS1_10collective13CollectiveMmaINS1_46MainloopSm100TmaUmmaWarpSpecializedBlockScaledILi3ELi2ELi1ENS5_IJNS4_1CILi4EEENSA_ILi1EEESC_EEEEENS5_IJNSA_ILi128EEENSA_ILi256EEESF_EEENS5_IJNS_12float_e5m2_tENS_13float_ue8m0_tEEEENS5_IJNS5_IJlSC_lEEENS4_6LayoutINS5_IJNS5_IJNS5_IJNSA_ILi32EEESB_EEEiEEESP_NS5_IJSC_iEEEEEENS5_IJNS5_IJNS5_IJNSA_ILi16EEESB_EEEiEEENS5_IJNS5_IJNSA_ILi0EEESC_EEENSA_ILi512EEEEEENS5_IJSV_iEEEEEEEEEEESK_S12_NS4_8TiledMMAINS4_8MMA_AtomIJNS4_21SM100_MMA_MXF8F6F4_SSISI_SI_fSJ_Li128ELi256ELNS4_4UMMA5MajorE0ELS17_0ELNS16_7ScaleInE0ELS18_0EEEEEENSM_INS5_IJSC_SC_SC_EEENS5_IJSV_SV_SV_EEEEENS5_IJNS4_10UnderscoreES1E_S1E_EEEEENS5_IJNS4_13SM90_TMA_LOADES1H_EEENS5_IJNS4_14ComposedLayoutINS4_7SwizzleILi3ELi4ELi3EEENS4_18smem_ptr_flag_bitsILi8EEENSM_INS5_IJNSA_ILi8EEESF_EEENS5_IJSF_SC_EEEEEEENSM_INS5_IJNS5_IJNS5_IJSO_SC_EEENS5_IJSN_SC_EEEEEESC_NS5_IJSB_SC_EEEEEENS5_IJNS5_IJNS5_IJST_SX_EEESW_EEESV_NS5_IJSC_SX_EEEEEEEEEEEvNS4_8identityENS5_IJNS4_23SM90_TMA_LOAD_MULTICASTES25_EEENS5_IJS1S_NSM_INS5_IJNS5_IJNS5_IJSO_NSA_ILi2EEEEEES1U_EEESC_S1W_EEENS5_IJS1Z_SV_NS5_IJSC_NSA_ILi1024EEEEEEEEEEEEEEvS24_EENS_8epilogue10collective18CollectiveEpilogueINS2H_23Sm100TmaWarpSpecializedILi4ELi2ELi32ELb1ELb0EEEJNS5_IJNSA_ILi64EEESG_SF_EEENS5_IJNSM_IS2M_SC_EENSM_INS5_IJSN_S27_EEENS5_IJSC_SF_EEEEEEEENS_10bfloat16_tESL_S2T_SL_NS2H_6fusion15FusionCallbacksIS2L_NS2U_17LinearCombinationIS2T_fS2T_fLNS_15FloatRoundStyleE2EEES2N_S2S_JEEENS4_5SM1004TMEM4LOAD26SM100_TMEM_LOAD_32dp32b32xES1H_NS1J_INS1K_ILi2ELi4ELi3EEENS1M_ILi16EEENSM_INS5_IJS1O_SN_EEES1U_EEEENS4_39AutoVectorizingCopyWithAssumedAlignmentILi128EEENS4_14SM90_TMA_STOREES38_S3A_S3A_EEEvvEEEEvNT_6ParamsE,"",@"SHT_CUDA_INFO"
	.sectionflags	@""
	.align	4


	//----- nvinfo : EIATTR_CUDA_API_VERSION
	.align		4
        /*0000*/ 	.byte	0x04, 0x37
        /*0002*/ 	.short	(.L_31 - .L_30)
.L_30:
        /*0004*/ 	.word	0x00000082


	//----- nvinfo : EIATTR_KPARAM_INFO
	.align		4
.L_31:
        /*0008*/ 	.byte	0x04, 0x17
        /*000a*/ 	.short	(.L_33 - .L_32)
.L_32:
        /*000c*/ 	.word	0x00000000
        /*0010*/ 	.short	0x0000
        /*0012*/ 	.short	0x0000
        /*0014*/ 	.byte	0x00, 0xf0, 0x01, 0x30


	//----- nvinfo : EIATTR_AT_ENTRY_FRAGMENTS
	.align		4
.L_33:
        /*0018*/ 	.byte	0x04, 0x4f
        /*001a*/ 	.short	(.L_35 - .L_34)


	//   ....[0]....
.L_34:
        /*001c*/ 	.word	0x00000006


	//----- nvinfo : EIATTR_RESERVED_SMEM_USED
	.align		4
.L_35:
        /*0020*/ 	.byte	0x01, 0x41
	.zero		2


	//----- nvinfo : EIATTR_SPARSE_MMA_MASK
	.align		4
        /*0024*/ 	.byte	0x03, 0x50
        /*0026*/ 	.short	0x0000


	//----- nvinfo : EIATTR_TCGEN05_1CTA_USED
	.align		4
        /*0028*/ 	.byte	0x01, 0x51
	.zero		2


	//----- nvinfo : EIATTR_MAXREG_COUNT
	.align		4
        /*002c*/ 	.byte	0x03, 0x1b
        /*002e*/ 	.short	0x00ff


	//----- nvinfo : EIATTR_NUM_BARRIERS
	.align		4
        /*0030*/ 	.byte	0x02, 0x4c
        /*0032*/ 	.byte	0x07
	.zero		1


	//----- nvinfo : EIATTR_EXTERNS
	.align		4
        /*0034*/ 	.byte	0x04, 0x0f
        /*0036*/ 	.short	(.L_37 - .L_36)


	//   ....[0]....
	.align		4
.L_36:
        /*0038*/ 	.word	index@(__assertfail)


	//----- nvinfo : EIATTR_MERCURY_ISA_VERSION
	.align		4
.L_37:
        /*003c*/ 	.byte	0x03, 0x5f
        /*003e*/ 	.short	0x0101


	//----- nvinfo : EIATTR_INT_WARP_WIDE_INSTR_OFFSETS
	.align		4
        /*0040*/ 	.byte	0x04, 0x31
        /*0042*/ 	.short	(.L_39 - .L_38)


	//   ....[0]....
.L_38:
        /*0044*/ 	.word	0x00000d60


	//   ....[1]....
        /*0048*/ 	.word	0x00000e20


	//   ....[2]....
        /*004c*/ 	.word	0x00004510


	//   ....[3]....
        /*0050*/ 	.word	0x00004530


	//   ....[4]....
        /*0054*/ 	.word	0x00004560


	//   ....[5]....
        /*0058*/ 	.word	0x000051a0


	//   ....[6]....
        /*005c*/ 	.word	0x00005240


	//   ....[7]....
        /*0060*/ 	.word	0x000052f0


	//   ....[8]....
        /*0064*/ 	.word	0x00005360


	//   ....[9]....
        /*0068*/ 	.word	0x00005410


	//   ....[10]....
        /*006c*/ 	.word	0x000054e0


	//   ....[11]....
        /*0070*/ 	.word	0x00005560


	//   ....[12]....
        /*0074*/ 	.word	0x000055f0


	//   ....[13]....
        /*0078*/ 	.word	0x000056d0


	//   ....[14]....
        /*007c*/ 	.word	0x00005740


	//   ....[15]....
        /*0080*/ 	.word	0x00005800


	//   ....[16]....
        /*0084*/ 	.word	0x000058b0


	//   ....[17]....
        /*0088*/ 	.word	0x00005930


	//   ....[18]....
        /*008c*/ 	.word	0x000059c0


	//   ....[19]....
        /*0090*/ 	.word	0x00005ab0


	//   ....[20]....
        /*0094*/ 	.word	0x00005b20


	//   ....[21]....
        /*0098*/ 	.word	0x00005c80


	//   ....[22]....
        /*009c*/ 	.word	0x00005cb0


	//   ....[23]....
        /*00a0*/ 	.word	0x00005d20


	//   ....[24]....
        /*00a4*/ 	.word	0x00005dd0


	//   ....[25]....
        /*00a8*/ 	.word	0x00005ea0


	//   ....[26]....
        /*00ac*/ 	.word	0x00005f40


	//   ....[27]....
        /*00b0*/ 	.word	0x00006000


	//   ....[28]....
        /*00b4*/ 	.word	0x00006110


	//----- nvinfo : EIATTR_COOP_GROUP_MASK_REGIDS
	.align		4
.L_39:
        /*00b8*/ 	.byte	0x04, 0x29
        /*00ba*/ 	.short	(.L_41 - .L_40)


	//   ....[0]....
.L_40:
        /*00bc*/ 	.word	0xffffffff


	//   ....[1]....
        /*00c0*/ 	.word	0xffffffff


	//   ....[2]....
        /*00c4*/ 	.word	0xffffffff


	//   ....[3]....
        /*00c8*/ 	.word	0xffffffff


	//   ....[4]....
        /*00cc*/ 	.word	0xffffffff


	//   ....[5]....
        /*00d0*/ 	.word	0xffffffff


	//   ....[6]....
        /*00d4*/ 	.word	0xffffffff


	//   ....[7]....
        /*00d8*/ 	.word	0xffffffff


	//   ....[8]....
        /*00dc*/ 	.word	0xffffffff


	//   ....[9]....
        /*00e0*/ 	.word	0xffffffff


	//   ....[10]....
        /*00e4*/ 	.word	0xffffffff


	//   ....[11]....
        /*00e8*/ 	.word	0xffffffff


	//   ....[12]....
        /*00ec*/ 	.word	0xffffffff


	//   ....[13]....
        /*00f0*/ 	.word	0xffffffff


	//----- nvinfo : EIATTR_COOP_GROUP_INSTR_OFFSETS
	.align		4
.L_41:
        /*00f4*/ 	.byte	0x04, 0x28
        /*00f6*/ 	.short	(.L_43 - .L_42)


	//   ....[0]....
.L_42:
        /*00f8*/ 	.word	0x00000080


	//   ....[1]....
        /*00fc*/ 	.word	0x00000550


	//   ....[2]....
        /*0100*/ 	.word	0x000006d0


	//   ....[3]....
        /*0104*/ 	.word	0x00000870


	//   ....[4]....
        /*0108*/ 	.word	0x00000970


	//   ....[5]....
        /*010c*/ 	.word	0x00000ae0


	//   ....[6]....
        /*0110*/ 	.word	0x00000c20


	//   ....[7]....
        /*0114*/ 	.word	0x00000e90


	//   ....[8]....
        /*0118*/ 	.word	0x000023f0


	//   ....[9]....
        /*011c*/ 	.word	0x00003250


	//   ....[10]....
        /*0120*/ 	.word	0x00003460


	//   ....[11]....
        /*0124*/ 	.word	0x00003490


	//   ....[12]....
        /*0128*/ 	.word	0x000043f0


	//   ....[13]....
        /*012c*/ 	.word	0x00004620


	//----- nvinfo : EIATTR_VRC_CTA_INIT_COUNT
	.align		4
.L_43:
        /*0130*/ 	.byte	0x02, 0x4a
        /*0132*/ 	.byte	0x80
	.zero		1


	//----- nvinfo : EIATTR_SYSCALL_OFFSETS
	.align		4
        /*0134*/ 	.byte	0x04, 0x46
        /*0136*/ 	.short	(.L_45 - .L_44)


	//   ....[0]....
.L_44:
        /*0138*/ 	.word	0x00006cf0


	//   ....[1]....
        /*013c*/ 	.word	0x00006de0


	//   ....[2]....
        /*0140*/ 	.word	0x000079b0


	//   ....[3]....
        /*0144*/ 	.word	0x00007b20


	//   ....[4]....
        /*0148*/ 	.word	0x00008fe0


	//   ....[5]....
        /*014c*/ 	.word	0x00009150


	//   ....[6]....
        /*0150*/ 	.word	0x0000a670


	//   ....[7]....
        /*0154*/ 	.word	0x0000a7e0


	//   ....[8]....
        /*0158*/ 	.word	0x0000bc90


	//   ....[9]....
        /*015c*/ 	.word	0x0000be00


	//   ....[10]....
        /*0160*/ 	.word	0x0000d310


	//   ....[11]....
        /*0164*/ 	.word	0x0000d480


	//   ....[12]....
        /*0168*/ 	.word	0x0000e950


	//   ....[13]....
        /*016c*/ 	.word	0x0000eac0


	//   ....[14]....
        /*0170*/ 	.word	0x0000ffc0


	//   ....[15]....
        /*0174*/ 	.word	0x00010130


	//   ....[16]....
        /*0178*/ 	.word	0x00011590


	//   ....[17]....
        /*017c*/ 	.word	0x00011700


	//----- nvinfo : EIATTR_MBARRIER_INSTR_OFFSETS
	.align		4
.L_45:
        /*0180*/ 	.byte	0x04, 0x39
        /*0182*/ 	.short	(.L_47 - .L_46)


	//   ....[0]....
.L_46:
        /*0184*/ 	.word	0x00000660
        /*0188*/ 	.word	0x000000ff
        /*018c*/ 	.word	0x00000000
        /*0190*/ 	.short	0x0100
        /*0192*/ 	.byte	0x04
	.zero		1


	//   ....[1]....
        /*0194*/ 	.word	0x00000670
        /*0198*/ 	.word	0x000000ff
        /*019c*/ 	.word	0x00000018
        /*01a0*/ 	.short	0x0100
        /*01a2*/ 	.byte	0x04
	.zero		1


	//   ....[2]....
        /*01a4*/ 	.word	0x00000680
        /*01a8*/ 	.word	0x000000ff
        /*01ac*/ 	.word	0x00000008
        /*01b0*/ 	.short	0x0100
        /*01b2*/ 	.byte	0x04
	.zero		1


	//   ....[3]....
        /*01b4*/ 	.word	0x00000690
        /*01b8*/ 	.word	0x000000ff
        /*01bc*/ 	.word	0x00000020
        /*01c0*/ 	.short	0x0100
        /*01c2*/ 	.byte	0x04
	.zero		1


	//   ....[4]....
        /*01c4*/ 	.word	0x000006a0
        /*01c8*/ 	.word	0x000000ff
        /*01cc*/ 	.word	0x00000010
        /*01d0*/ 	.short	0x0100
        /*01d2*/ 	.byte	0x04
	.zero		1


	//   ....[5]....
        /*01d4*/ 	.word	0x000006b0
        /*01d8*/ 	.word	0x000000ff
        /*01dc*/ 	.word	0x00000028
        /*01e0*/ 	.short	0x0100
        /*01e2*/ 	.byte	0x04
	.zero		1


	//   ....[6]....
        /*01e4*/ 	.word	0x000007e0
        /*01e8*/ 	.word	0x000000ff
        /*01ec*/ 	.word	0x00000030
        /*01f0*/ 	.short	0x0100
        /*01f2*/ 	.byte	0x04
	.zero		1


	//   ....[7]....
        /*01f4*/ 	.word	0x000007f0
        /*01f8*/ 	.word	0x000000ff
        /*01fc*/ 	.word	0x00000050
        /*0200*/ 	.short	0x0100
        /*0202*/ 	.byte	0x04
	.zero		1


	//   ....[8]....
        /*0204*/ 	.word	0x00000800
        /*0208*/ 	.word	0x000000ff
        /*020c*/ 	.word	0x00000038
        /*0210*/ 	.short	0x0100
        /*0212*/ 	.byte	0x04
	.zero		1


	//   ....[9]....
        /*0214*/ 	.word	0x00000810
        /*0218*/ 	.word	0x000000ff
        /*021c*/ 	.word	0x00000058
        /*0220*/ 	.short	0x0100
        /*0222*/ 	.byte	0x04
	.zero		1


	//   ....[10]....
        /*0224*/ 	.word	0x00000820
        /*0228*/ 	.word	0x000000ff
        /*022c*/ 	.word	0x00000040
        /*0230*/ 	.short	0x0100
        /*0232*/ 	.byte	0x04
	.zero		1


	//   ....[11]....
        /*0234*/ 	.word	0x00000830
        /*0238*/ 	.word	0x000000ff
        /*023c*/ 	.word	0x00000060
        /*0240*/ 	.short	0x0100
        /*0242*/ 	.byte	0x04
	.zero		1


	//   ....[12]....
        /*0244*/ 	.word	0x00000840
        /*0248*/ 	.word	0x000000ff
        /*024c*/ 	.word	0x00000048
        /*0250*/ 	.short	0x0100
        /*0252*/ 	.byte	0x04
	.zero		1


	//   ....[13]....
        /*0254*/ 	.word	0x00000850
        /*0258*/ 	.word	0x000000ff
        /*025c*/ 	.word	0x00000068
        /*0260*/ 	.short	0x0100
        /*0262*/ 	.byte	0x04
	.zero		1


	//   ....[14]....
        /*0264*/ 	.word	0x00000940
        /*0268*/ 	.word	0x000000ff
        /*026c*/ 	.word	0x00000070
        /*0270*/ 	.short	0x0100
        /*0272*/ 	.byte	0x06
	.zero		1


	//   ....[15]....
        /*0274*/ 	.word	0x00000950
        /*0278*/ 	.word	0x000000ff
        /*027c*/ 	.word	0x00000078
        /*0280*/ 	.short	0x0100
        /*0282*/ 	.byte	0x06
	.zero		1


	//   ....[16]....
        /*0284*/ 	.word	0x00000a90
        /*0288*/ 	.word	0x000000ff
        /*028c*/ 	.word	0x00000080
        /*0290*/ 	.short	0x0100
        /*0292*/ 	.byte	0x06
	.zero		1


	//   ....[17]....
        /*0294*/ 	.word	0x00000aa0
        /*0298*/ 	.word	0x000000ff
        /*029c*/ 	.word	0x00000090
        /*02a0*/ 	.short	0x0100
        /*02a2*/ 	.byte	0x06
	.zero		1


	//   ....[18]....
        /*02a4*/ 	.word	0x00000ab0
        /*02a8*/ 	.word	0x000000ff
        /*02ac*/ 	.word	0x00000088
        /*02b0*/ 	.short	0x0100
        /*02b2*/ 	.byte	0x06
	.zero		1


	//   ....[19]....
        /*02b4*/ 	.word	0x00000ac0
        /*02b8*/ 	.word	0x000000ff
        /*02bc*/ 	.word	0x00000098
        /*02c0*/ 	.short	0x0100
        /*02c2*/ 	.byte	0x06
	.zero		1


	//   ....[20]....
        /*02c4*/ 	.word	0x00000bf0
        /*02c8*/ 	.word	0x000000ff
        /*02cc*/ 	.word	0x000000a0
        /*02d0*/ 	.short	0x0100
        /*02d2*/ 	.byte	0x04
	.zero		1


	//   ....[21]....
        /*02d4*/ 	.word	0x00000c00
        /*02d8*/ 	.word	0x000000ff
        /*02dc*/ 	.word	0x000000a8
        /*02e0*/ 	.short	0x0100
        /*02e2*/ 	.byte	0x04
	.zero		1


	//   ....[22]....
        /*02e4*/ 	.word	0x00000d00
        /*02e8*/ 	.word	0x000000ff
        /*02ec*/ 	.word	0x000000b0
        /*02f0*/ 	.short	0x0100
        /*02f2*/ 	.byte	0x04
	.zero		1


	//   ....[23]....
        /*02f4*/ 	.word	0x00000d10
        /*02f8*/ 	.word	0x000000ff
        /*02fc*/ 	.word	0x000000c0
        /*0300*/ 	.short	0x0100
        /*0302*/ 	.byte	0x04
	.zero		1


	//   ....[24]....
        /*0304*/ 	.word	0x00000d20
        /*0308*/ 	.word	0x000000ff
        /*030c*/ 	.word	0x000000b8
        /*0310*/ 	.short	0x0100
        /*0312*/ 	.byte	0x04
	.zero		1


	//   ....[25]....
        /*0314*/ 	.word	0x00000d30
        /*0318*/ 	.word	0x000000ff
        /*031c*/ 	.word	0x000000c8
        /*0320*/ 	.short	0x0100
        /*0322*/ 	.byte	0x04
	.zero		1


	//   ....[26]....
        /*0324*/ 	.word	0x00000e40
        /*0328*/ 	.word	0x000000ff
        /*032c*/ 	.word	0x000000d0
        /*0330*/ 	.short	0x0100
        /*0332*/ 	.byte	0x06
	.zero		1


	//   ....[27]....
        /*0334*/ 	.word	0x00001a10
        /*0338*/ 	.word	0x00000000
        /*033c*/ 	.word	0x000000c0
        /*0340*/ 	.short	0x010a
        /*0342*/ 	.byte	0xff
	.zero		1


	//   ....[28]....
        /*0344*/ 	.word	0x00001a30
        /*0348*/ 	.word	0x00000000
        /*034c*/ 	.word	0x000000b0
        /*0350*/ 	.short	0x0101
        /*0352*/ 	.byte	0xff
	.zero		1


	//   ....[29]....
        /*0354*/ 	.word	0x00001af0
        /*0358*/ 	.word	0x000000ff
        /*035c*/ 	.word	0x00000018
        /*0360*/ 	.short	0x010a
        /*0362*/ 	.byte	0x04
	.zero		1


	//   ....[30]....
        /*0364*/ 	.word	0x00001b80
        /*0368*/ 	.word	0x000000ff
        /*036c*/ 	.word	0x00000018
        /*0370*/ 	.short	0x010a
        /*0372*/ 	.byte	0x21
	.zero		1


	//   ....[31]....
        /*0374*/ 	.word	0x00001cc0
        /*0378*/ 	.word	0x000000ff
        /*037c*/ 	.word	0x00000018
        /*0380*/ 	.short	0x010a
        /*0382*/ 	.byte	0x05
	.zero		1


	//   ....[32]....
        /*0384*/ 	.word	0x00001f80
        /*0388*/ 	.word	0x000000ff
        /*038c*/ 	.word	0x00000078
        /*0390*/ 	.short	0x0101
        /*0392*/ 	.byte	0x06
	.zero		1


	//   ....[33]....
        /*0394*/ 	.word	0x00001fa0
        /*0398*/ 	.word	0x000000ff
        /*039c*/ 	.word	0x00000018
        /*03a0*/ 	.short	0x010a
        /*03a2*/ 	.byte	0x04
	.zero		1


	//   ....[34]....
        /*03a4*/ 	.word	0x00002020
        /*03a8*/ 	.word	0x000000ff
        /*03ac*/ 	.word	0x00000018
        /*03b0*/ 	.short	0x010a
        /*03b2*/ 	.byte	0x21
	.zero		1


	//   ....[35]....
        /*03b4*/ 	.word	0x00002160
        /*03b8*/ 	.word	0x000000ff
        /*03bc*/ 	.word	0x00000018
        /*03c0*/ 	.short	0x010a
        /*03c2*/ 	.byte	0x05
	.zero		1


	//   ....[36]....
        /*03c4*/ 	.word	0x00002420
        /*03c8*/ 	.word	0x00000003
        /*03cc*/ 	.word	0x00000080
        /*03d0*/ 	.short	0x010a
        /*03d2*/ 	.byte	0xff
	.zero		1


	//   ....[37]....
        /*03d4*/ 	.word	0x00002570
        /*03d8*/ 	.word	0x00000000
        /*03dc*/ 	.word	0x00000000
        /*03e0*/ 	.short	0x0101
        /*03e2*/ 	.byte	0xff
	.zero		1


	//   ....[38]....
        /*03e4*/ 	.word	0x00002b30
        /*03e8*/ 	.word	0x000000ff
        /*03ec*/ 	.word	0x00000000
        /*03f0*/ 	.short	0x010a
        /*03f2*/ 	.byte	0x04
	.zero		1


	//   ....[39]....
        /*03f4*/ 	.word	0x00002bc0
        /*03f8*/ 	.word	0x000000ff
        /*03fc*/ 	.word	0x00000000
        /*0400*/ 	.short	0x010a
        /*0402*/ 	.byte	0x05
	.zero		1


	//   ....[40]....
        /*0404*/ 	.word	0x00002c60
        /*0408*/ 	.word	0x00000000
        /*040c*/ 	.word	0x00000000
        /*0410*/ 	.short	0x010a
        /*0412*/ 	.byte	0xff
	.zero		1


	//   ....[41]....
        /*0414*/ 	.word	0x00002da0
        /*0418*/ 	.word	0x00000002
        /*041c*/ 	.word	0x000000b0
        /*0420*/ 	.short	0x010a
        /*0422*/ 	.byte	0xff
	.zero		1


	//   ....[42]....
        /*0424*/ 	.word	0x00002e00
        /*0428*/ 	.word	0x00000004
        /*042c*/ 	.word	0x00000000
        /*0430*/ 	.short	0x0101
        /*0432*/ 	.byte	0xff
	.zero		1


	//   ....[43]....
        /*0434*/ 	.word	0x00002e20
        /*0438*/ 	.word	0x000000ff
        /*043c*/ 	.word	0x00000090
        /*0440*/ 	.short	0x010a
        /*0442*/ 	.byte	0x04
	.zero		1


	//   ....[44]....
        /*0444*/ 	.word	0x00002f40
        /*0448*/ 	.word	0x00000002
        /*044c*/ 	.word	0x00000080
        /*0450*/ 	.short	0x010a
        /*0452*/ 	.byte	0xff
	.zero		1


	//   ....[45]....
        /*0454*/ 	.word	0x00003050
        /*0458*/ 	.word	0x00000002
        /*045c*/ 	.word	0x00000000
        /*0460*/ 	.short	0x0101
        /*0462*/ 	.byte	0xff
	.zero		1


	//   ....[46]....
        /*0464*/ 	.word	0x000030e0
        /*0468*/ 	.word	0x000000ff
        /*046c*/ 	.word	0x00000090
        /*0470*/ 	.short	0x0106
        /*0472*/ 	.byte	0x04
	.zero		1


	//   ....[47]....
        /*0474*/ 	.word	0x00003100
        /*0478*/ 	.word	0x000000ff
        /*047c*/ 	.word	0x00000090
        /*0480*/ 	.short	0x010a
        /*0482*/ 	.byte	0x04
	.zero		1


	//   ....[48]....
        /*0484*/ 	.word	0x00003190
        /*0488*/ 	.word	0x000000ff
        /*048c*/ 	.word	0x00000090
        /*0490*/ 	.short	0x0106
        /*0492*/ 	.byte	0x07
	.zero		1


	//   ....[49]....
        /*0494*/ 	.word	0x000031d0
        /*0498*/ 	.word	0x00000000
        /*049c*/ 	.word	0x00000090
        /*04a0*/ 	.short	0x010a
        /*04a2*/ 	.byte	0xff
	.zero		1


	//   ....[50]....
        /*04a4*/ 	.word	0x000039f0
        /*04a8*/ 	.word	0x00000000
        /*04ac*/ 	.word	0x00000080
        /*04b0*/ 	.short	0x010a
        /*04b2*/ 	.byte	0xff
	.zero		1


	//   ....[51]....
        /*04b4*/ 	.word	0x00003b00
        /*04b8*/ 	.word	0x00000000
        /*04bc*/ 	.word	0x00000000
        /*04c0*/ 	.short	0x0101
        /*04c2*/ 	.byte	0xff
	.zero		1


	//   ....[52]....
        /*04c4*/ 	.word	0x00003b50
        /*04c8*/ 	.word	0x000000ff
        /*04cc*/ 	.word	0x00000000
        /*04d0*/ 	.short	0x010a
        /*04d2*/ 	.byte	0x07
	.zero		1


	//   ....[53]....
        /*04d4*/ 	.word	0x00003b70
        /*04d8*/ 	.word	0x000000ff
        /*04dc*/ 	.word	0x00000000
        /*04e0*/ 	.short	0x010a
        /*04e2*/ 	.byte	0x07
	.zero		1


	//   ....[54]....
        /*04e4*/ 	.word	0x00003c90
        /*04e8*/ 	.word	0x000000ff
        /*04ec*/ 	.word	0x00000000
        /*04f0*/ 	.short	0x010a
        /*04f2*/ 	.byte	0x09
	.zero		1


	//   ....[55]....
        /*04f4*/ 	.word	0x00003ce0
        /*04f8*/ 	.word	0x000000ff
        /*04fc*/ 	.word	0x000000a8
        /*0500*/ 	.short	0x010a
        /*0502*/ 	.byte	0x22
	.zero		1


	//   ....[56]....
        /*0504*/ 	.word	0x00003f60
        /*0508*/ 	.word	0x000000ff
        /*050c*/ 	.word	0x00000000
        /*0510*/ 	.short	0x010a
        /*0512*/ 	.byte	0x07
	.zero		1


	//   ....[57]....
        /*0514*/ 	.word	0x000040a0
        /*0518*/ 	.word	0x000000ff
        /*051c*/ 	.word	0x00000000
        /*0520*/ 	.short	0x010a
        /*0522*/ 	.byte	0x04
	.zero		1


	//   ....[58]....
        /*0524*/ 	.word	0x000043d0
        /*0528*/ 	.word	0x000000ff
        /*052c*/ 	.word	0x000000d0
        /*0530*/ 	.short	0x010a
        /*0532*/ 	.byte	0x22
	.zero		1


	//   ....[59]....
        /*0534*/ 	.word	0x00004930
        /*0538*/ 	.word	0x00000008
        /*053c*/ 	.word	0x00000080
        /*0540*/ 	.short	0x010a
        /*0542*/ 	.byte	0xff
	.zero		1


	//   ....[60]....
        /*0544*/ 	.word	0x00004aa0
        /*0548*/ 	.word	0x00000000
        /*054c*/ 	.word	0x00000000
        /*0550*/ 	.short	0x0101
        /*0552*/ 	.byte	0xff
	.zero		1


	//   ....[61]....
        /*0554*/ 	.word	0x00004f80
        /*0558*/ 	.word	0x000000ff
        /*055c*/ 	.word	0x00000078
        /*0560*/ 	.short	0x010a
        /*0562*/ 	.byte	0x15
	.zero		1


	//   ....[62]....
        /*0564*/ 	.word	0x00005160
        /*0568*/ 	.word	0x000000ff
        /*056c*/ 	.word	0x00000050
        /*0570*/ 	.short	0x010a
        /*0572*/ 	.byte	0x15
	.zero		1


	//   ....[63]....
        /*0574*/ 	.word	0x00005310
        /*0578*/ 	.word	0x000000ff
        /*057c*/ 	.word	0x00000030
        /*0580*/ 	.short	0x010b
        /*0582*/ 	.byte	0x15
	.zero		1


	//   ....[64]....
        /*0584*/ 	.word	0x00005320
        /*0588*/ 	.word	0x000000ff
        /*058c*/ 	.word	0x00000000
        /*0590*/ 	.short	0x0101
        /*0592*/ 	.byte	0x2e
	.zero		1


	//   ....[65]....
        /*0594*/ 	.word	0x00005330
        /*0598*/ 	.word	0x000000ff
        /*059c*/ 	.word	0x00000058
        /*05a0*/ 	.short	0x010a
        /*05a2*/ 	.byte	0x15
	.zero		1


	//   ....[66]....
        /*05a4*/ 	.word	0x00005500
        /*05a8*/ 	.word	0x000000ff
        /*05ac*/ 	.word	0x00000038
        /*05b0*/ 	.short	0x010b
        /*05b2*/ 	.byte	0x15
	.zero		1


	//   ....[67]....
        /*05b4*/ 	.word	0x00005510
        /*05b8*/ 	.word	0x000000ff
        /*05bc*/ 	.word	0x00000000
        /*05c0*/ 	.short	0x0101
        /*05c2*/ 	.byte	0x27
	.zero		1


	//   ....[68]....
        /*05c4*/ 	.word	0x00005520
        /*05c8*/ 	.word	0x000000ff
        /*05cc*/ 	.word	0x00000060
        /*05d0*/ 	.short	0x010a
        /*05d2*/ 	.byte	0x15
	.zero		1


	//   ....[69]....
        /*05d4*/ 	.word	0x000056f0
        /*05d8*/ 	.word	0x000000ff
        /*05dc*/ 	.word	0x00000040
        /*05e0*/ 	.short	0x010b
        /*05e2*/ 	.byte	0x15
	.zero		1


	//   ....[70]....
        /*05e4*/ 	.word	0x00005700
        /*05e8*/ 	.word	0x000000ff
        /*05ec*/ 	.word	0x00000000
        /*05f0*/ 	.short	0x0101
        /*05f2*/ 	.byte	0x26
	.zero		1


	//   ....[71]....
        /*05f4*/ 	.word	0x00005710
        /*05f8*/ 	.word	0x000000ff
        /*05fc*/ 	.word	0x00000068
        /*0600*/ 	.short	0x010a
        /*0602*/ 	.byte	0x15
	.zero		1


	//   ....[72]....
        /*0604*/ 	.word	0x000058d0
        /*0608*/ 	.word	0x000000ff
        /*060c*/ 	.word	0x00000048
        /*0610*/ 	.short	0x010b
        /*0612*/ 	.byte	0x15
	.zero		1


	//   ....[73]....
        /*0614*/ 	.word	0x000058e0
        /*0618*/ 	.word	0x000000ff
        /*061c*/ 	.word	0x00000000
        /*0620*/ 	.short	0x0101
        /*0622*/ 	.byte	0x25
	.zero		1


	//   ....[74]....
        /*0624*/ 	.word	0x000058f0
        /*0628*/ 	.word	0x000000ff
        /*062c*/ 	.word	0x00000050
        /*0630*/ 	.short	0x010a
        /*0632*/ 	.byte	0x15
	.zero		1


	//   ....[75]....
        /*0634*/ 	.word	0x00005ad0
        /*0638*/ 	.word	0x000000ff
        /*063c*/ 	.word	0x00000030
        /*0640*/ 	.short	0x010b
        /*0642*/ 	.byte	0x15
	.zero		1


	//   ....[76]....
        /*0644*/ 	.word	0x00005ae0
        /*0648*/ 	.word	0x000000ff
        /*064c*/ 	.word	0x00000000
        /*0650*/ 	.short	0x0101
        /*0652*/ 	.byte	0x2e
	.zero		1


	//   ....[77]....
        /*0654*/ 	.word	0x00005af0
        /*0658*/ 	.word	0x000000ff
        /*065c*/ 	.word	0x00000058
        /*0660*/ 	.short	0x010a
        /*0662*/ 	.byte	0x15
	.zero		1


	//   ....[78]....
        /*0664*/ 	.word	0x00005cd0
        /*0668*/ 	.word	0x000000ff
        /*066c*/ 	.word	0x00000038
        /*0670*/ 	.short	0x010b
        /*0672*/ 	.byte	0x15
	.zero		1


	//   ....[79]....
        /*0674*/ 	.word	0x00005ce0
        /*0678*/ 	.word	0x000000ff
        /*067c*/ 	.word	0x00000000
        /*0680*/ 	.short	0x0101
        /*0682*/ 	.byte	0x27
	.zero		1


	//   ....[80]....
        /*0684*/ 	.word	0x00005cf0
        /*0688*/ 	.word	0x000000ff
        /*068c*/ 	.word	0x00000060
        /*0690*/ 	.short	0x010a
        /*0692*/ 	.byte	0x15
	.zero		1


	//   ....[81]....
        /*0694*/ 	.word	0x00005ec0
        /*0698*/ 	.word	0x000000ff
        /*069c*/ 	.word	0x00000040
        /*06a0*/ 	.short	0x010b
        /*06a2*/ 	.byte	0x15
	.zero		1


	//   ....[82]....
        /*06a4*/ 	.word	0x00005ed0
        /*06a8*/ 	.word	0x000000ff
        /*06ac*/ 	.word	0x00000000
        /*06b0*/ 	.short	0x0101
        /*06b2*/ 	.byte	0x26
	.zero		1


	//   ....[83]....
        /*06b4*/ 	.word	0x00005ee0
        /*06b8*/ 	.word	0x000000ff
        /*06bc*/ 	.word	0x00000068
        /*06c0*/ 	.short	0x010a
        /*06c2*/ 	.byte	0x15
	.zero		1


	//   ....[84]....
        /*06c4*/ 	.word	0x00006130
        /*06c8*/ 	.word	0x000000ff
        /*06cc*/ 	.word	0x00000048
        /*06d0*/ 	.short	0x010b
        /*06d2*/ 	.byte	0x15
	.zero		1


	//   ....[85]....
        /*06d4*/ 	.word	0x00006140
        /*06d8*/ 	.word	0x000000ff
        /*06dc*/ 	.word	0x00000000
        /*06e0*/ 	.short	0x0101
        /*06e2*/ 	.byte	0x25
	.zero		1


	//   ....[86]....
        /*06e4*/ 	.word	0x00006160
        /*06e8*/ 	.word	0x000000ff
        /*06ec*/ 	.word	0x00000050
        /*06f0*/ 	.short	0x010a
        /*06f2*/ 	.byte	0x15
	.zero		1


	//   ....[87]....
        /*06f4*/ 	.word	0x00006180
        /*06f8*/ 	.word	0x000000ff
        /*06fc*/ 	.word	0x00000058
        /*0700*/ 	.short	0x010a
        /*0702*/ 	.byte	0x15
	.zero		1


	//   ....[88]....
        /*0704*/ 	.word	0x000061a0
        /*0708*/ 	.word	0x000000ff
        /*070c*/ 	.word	0x00000060
        /*0710*/ 	.short	0x010a
        /*0712*/ 	.byte	0x15
	.zero		1


	//   ....[89]....
        /*0714*/ 	.word	0x000061f0
        /*0718*/ 	.word	0x00000002
        /*071c*/ 	.word	0x00000068
        /*0720*/ 	.short	0x010a
        /*0722*/ 	.byte	0xff
	.zero		1


	//   ....[90]....
        /*0724*/ 	.word	0x00006560
        /*0728*/ 	.word	0x00000000
        /*072c*/ 	.word	0x00000080
        /*0730*/ 	.short	0x010a
        /*0732*/ 	.byte	0xff
	.zero		1


	//   ....[91]....
        /*0734*/ 	.word	0x00006630
        /*0738*/ 	.word	0x00000000
        /*073c*/ 	.word	0x00000000
        /*0740*/ 	.short	0x0101
        /*0742*/ 	.byte	0xff
	.zero		1


	//   ....[92]....
        /*0744*/ 	.word	0x000072e0
        /*0748*/ 	.word	0x000000ff
        /*074c*/ 	.word	0x00000030
        /*0750*/ 	.short	0x010a
        /*0752*/ 	.byte	0x2c
	.zero		1


	//   ....[93]....
        /*0754*/ 	.word	0x000073c0
        /*0758*/ 	.word	0x000000ff
        /*075c*/ 	.word	0x000000a0
        /*0760*/ 	.short	0x010a
        /*0762*/ 	.byte	0x2c
	.zero		1


	//   ....[94]....
        /*0764*/ 	.word	0x00007540
        /*0768*/ 	.word	0x000000ff
        /*076c*/ 	.word	0x00000030
        /*0770*/ 	.short	0x010a
        /*0772*/ 	.byte	0x2c
	.zero		1


	//   ....[95]....
        /*0774*/ 	.word	0x00007660
        /*0778*/ 	.word	0x000000ff
        /*077c*/ 	.word	0x000000a0
        /*0780*/ 	.short	0x010a
        /*0782*/ 	.byte	0x2c
	.zero		1


	//   ....[96]....
        /*0784*/ 	.word	0x00008ca0
        /*0788*/ 	.word	0x00000000
        /*078c*/ 	.word	0x00000000
        /*0790*/ 	.short	0x0101
        /*0792*/ 	.byte	0xff
	.zero		1


	//   ....[97]....
        /*0794*/ 	.word	0x00008cb0
        /*0798*/ 	.word	0x00000003
        /*079c*/ 	.word	0x00000030
        /*07a0*/ 	.short	0x010a
        /*07a2*/ 	.byte	0xff
	.zero		1


	//   ....[98]....
        /*07a4*/ 	.word	0x00008d80
        /*07a8*/ 	.word	0x00000003
        /*07ac*/ 	.word	0x00000030
        /*07b0*/ 	.short	0x010a
        /*07b2*/ 	.byte	0xff
	.zero		1


	//   ....[99]....
        /*07b4*/ 	.word	0x000094b0
        /*07b8*/ 	.word	0x000000ff
        /*07bc*/ 	.word	0x00000000
        /*07c0*/ 	.short	0x0101
        /*07c2*/ 	.byte	0x04
	.zero		1


	//   ....[100]....
        /*07c4*/ 	.word	0x0000a2e0
        /*07c8*/ 	.word	0x0000000d
        /*07cc*/ 	.word	0x00000000
        /*07d0*/ 	.short	0x0101
        /*07d2*/ 	.byte	0xff
	.zero		1


	//   ....[101]....
        /*07d4*/ 	.word	0x0000a340
        /*07d8*/ 	.word	0x0000000b
        /*07dc*/ 	.word	0x00000030
        /*07e0*/ 	.short	0x010a
        /*07e2*/ 	.byte	0xff
	.zero		1


	//   ....[102]....
        /*07e4*/ 	.word	0x0000a440
        /*07e8*/ 	.word	0x0000000b
        /*07ec*/ 	.word	0x00000030
        /*07f0*/ 	.short	0x010a
        /*07f2*/ 	.byte	0xff
	.zero		1


	//   ....[103]....
        /*07f4*/ 	.word	0x0000b910
        /*07f8*/ 	.word	0x00000003
        /*07fc*/ 	.word	0x00000000
        /*0800*/ 	.short	0x0101
        /*0802*/ 	.byte	0xff
	.zero		1


	//   ....[104]....
        /*0804*/ 	.word	0x0000b930
        /*0808*/ 	.word	0x00000000
        /*080c*/ 	.word	0x00000030
        /*0810*/ 	.short	0x010a
        /*0812*/ 	.byte	0xff
	.zero		1


	//   ....[105]....
        /*0814*/ 	.word	0x0000b9f0
        /*0818*/ 	.word	0x00000000
        /*081c*/ 	.word	0x00000030
        /*0820*/ 	.short	0x010a
        /*0822*/ 	.byte	0xff
	.zero		1


	//   ....[106]....
        /*0824*/ 	.word	0x0000cf30
        /*0828*/ 	.word	0x00000003
        /*082c*/ 	.word	0x00000000
        /*0830*/ 	.short	0x0101
        /*0832*/ 	.byte	0xff
	.zero		1


	//   ....[107]....
        /*0834*/ 	.word	0x0000cf90
        /*0838*/ 	.word	0x00000008
        /*083c*/ 	.word	0x00000030
        /*0840*/ 	.short	0x010a
        /*0842*/ 	.byte	0xff
	.zero		1


	//   ....[108]....
        /*0844*/ 	.word	0x0000d090
        /*0848*/ 	.word	0x00000008
        /*084c*/ 	.word	0x00000030
        /*0850*/ 	.short	0x010a
        /*0852*/ 	.byte	0xff
	.zero		1


	//   ....[109]....
        /*0854*/ 	.word	0x0000e5c0
        /*0858*/ 	.word	0x00000003
        /*085c*/ 	.word	0x00000000
        /*0860*/ 	.short	0x0101
        /*0862*/ 	.byte	0xff
	.zero		1


	//   ....[110]....
        /*0864*/ 	.word	0x0000e5e0
        /*0868*/ 	.word	0x00000008
        /*086c*/ 	.word	0x00000030
        /*0870*/ 	.short	0x010a
        /*0872*/ 	.byte	0xff
	.zero		1


	//   ....[111]....
        /*0874*/ 	.word	0x0000e6a0
        /*0878*/ 	.word	0x00000008
        /*087c*/ 	.word	0x00000030
        /*0880*/ 	.short	0x010a
        /*0882*/ 	.byte	0xff
	.zero		1


	//   ....[112]....
        /*0884*/ 	.word	0x0000fc60
        /*0888*/ 	.word	0x00000003
        /*088c*/ 	.word	0x00000000
        /*0890*/ 	.short	0x0101
        /*0892*/ 	.byte	0xff
	.zero		1


	//   ....[113]....
        /*0894*/ 	.word	0x0000fc80
        /*0898*/ 	.word	0x00000000
        /*089c*/ 	.word	0x00000030
        /*08a0*/ 	.short	0x010a
        /*08a2*/ 	.byte	0xff
	.zero		1


	//   ....[114]....
        /*08a4*/ 	.word	0x0000fd40
        /*08a8*/ 	.word	0x00000000
        /*08ac*/ 	.word	0x00000030
        /*08b0*/ 	.short	0x010a
        /*08b2*/ 	.byte	0xff
	.zero		1


	//   ....[115]....
        /*08b4*/ 	.word	0x00011250
        /*08b8*/ 	.word	0x00000003
        /*08bc*/ 	.word	0x00000000
        /*08c0*/ 	.short	0x0101
        /*08c2*/ 	.byte	0xff
	.zero		1


	//   ....[116]....
        /*08c4*/ 	.word	0x00011270
        /*08c8*/ 	.word	0x00000000
        /*08cc*/ 	.word	0x00000030
        /*08d0*/ 	.short	0x010a
        /*08d2*/ 	.byte	0xff
	.zero		1


	//   ....[117]....
        /*08d4*/ 	.word	0x00011320
        /*08d8*/ 	.word	0x00000000
        /*08dc*/ 	.word	0x00000030
        /*08e0*/ 	.short	0x010a
        /*08e2*/ 	.byte	0xff
	.zero		1


	//   ....[118]....
        /*08e4*/ 	.word	0x00012840
        /*08e8*/ 	.word	0x00000003
        /*08ec*/ 	.word	0x00000000
        /*08f0*/ 	.short	0x0101
        /*08f2*/ 	.byte	0xff
	.zero		1


	//   ....[119]....
        /*08f4*/ 	.word	0x00012940
        /*08f8*/ 	.word	0x000000ff
        /*08fc*/ 	.word	0x000000d0
        /*0900*/ 	.short	0x0101
        /*0902*/ 	.byte	0x2c
	.zero		1


	//   ....[120]....
        /*0904*/ 	.word	0x00012ae0
        /*0908*/ 	.word	0x000000ff
        /*090c*/ 	.word	0x00000000
        /*0910*/ 	.short	0x0101
        /*0912*/ 	.byte	0x04
	.zero		1


	//   ....[121]....
        /*0914*/ 	.word	0x00012b00
        /*0918*/ 	.word	0x00000000
        /*091c*/ 	.word	0x000000c0
        /*0920*/ 	.short	0x010a
        /*0922*/ 	.byte	0xff
	.zero		1


	//   ....[122]....
        /*0924*/ 	.word	0x00012b60
        /*0928*/ 	.word	0x00000000
        /*092c*/ 	.word	0x00000018
        /*0930*/ 	.short	0x010a
        /*0932*/ 	.byte	0xff
	.zero		1


	//   ....[123]....
        /*0934*/ 	.word	0x00012bc0
        /*0938*/ 	.word	0x00000000
        /*093c*/ 	.word	0x00000018
        /*0940*/ 	.short	0x010a
        /*0942*/ 	.byte	0xff
	.zero		1


	//   ....[124]....
        /*0944*/ 	.word	0x00012c10
        /*0948*/ 	.word	0x00000003
        /*094c*/ 	.word	0x00000080
        /*0950*/ 	.short	0x010a
        /*0952*/ 	.byte	0xff
	.zero		1


	//   ....[125]....
        /*0954*/ 	.word	0x00012c70
        /*0958*/ 	.word	0x00000000
        /*095c*/ 	.word	0x00000000
        /*0960*/ 	.short	0x010a
        /*0962*/ 	.byte	0xff
	.zero		1


	//   ....[126]....
        /*0964*/ 	.word	0x00012cd0
        /*0968*/ 	.word	0x00000000
        /*096c*/ 	.word	0x00000000
        /*0970*/ 	.short	0x010a
        /*0972*/ 	.byte	0xff
	.zero		1


	//   ....[127]....
        /*0974*/ 	.word	0x00012d20
        /*0978*/ 	.word	0x00000002
        /*097c*/ 	.word	0x000000b0
        /*0980*/ 	.short	0x010a
        /*0982*/ 	.byte	0xff
	.zero		1


	//   ....[128]....
        /*0984*/ 	.word	0x00012d80
        /*0988*/ 	.word	0x00000002
        /*098c*/ 	.word	0x00000090
        /*0990*/ 	.short	0x010a
        /*0992*/ 	.byte	0xff
	.zero		1


	//   ....[129]....
        /*0994*/ 	.word	0x00012dd0
        /*0998*/ 	.word	0x00000002
        /*099c*/ 	.word	0x00000080
        /*09a0*/ 	.short	0x010a
        /*09a2*/ 	.byte	0xff
	.zero		1


	//   ....[130]....
        /*09a4*/ 	.word	0x00012e30
        /*09a8*/ 	.word	0x00000000
        /*09ac*/ 	.word	0x00000090
        /*09b0*/ 	.short	0x010a
        /*09b2*/ 	.byte	0xff
	.zero		1


	//   ....[131]....
        /*09b4*/ 	.word	0x00012e80
        /*09b8*/ 	.word	0x00000000
        /*09bc*/ 	.word	0x00000080
        /*09c0*/ 	.short	0x010a
        /*09c2*/ 	.byte	0xff
	.zero		1


	//   ....[132]....
        /*09c4*/ 	.word	0x00012ee0
        /*09c8*/ 	.word	0x00000000
        /*09cc*/ 	.word	0x00000000
        /*09d0*/ 	.short	0x010a
        /*09d2*/ 	.byte	0xff
	.zero		1


	//   ....[133]....
        /*09d4*/ 	.word	0x00012f40
        /*09d8*/ 	.word	0x00000000
        /*09dc*/ 	.word	0x000000a8
        /*09e0*/ 	.short	0x010a
        /*09e2*/ 	.byte	0xff
	.zero		1


	//   ....[134]....
        /*09e4*/ 	.word	0x00012fa0
        /*09e8*/ 	.word	0x00000000
        /*09ec*/ 	.word	0x00000000
        /*09f0*/ 	.short	0x010a
        /*09f2*/ 	.byte	0xff
	.zero		1


	//   ....[135]....
        /*09f4*/ 	.word	0x00013000
        /*09f8*/ 	.word	0x00000000
        /*09fc*/ 	.word	0x000000d0
        /*0a00*/ 	.short	0x010a
        /*0a02*/ 	.byte	0xff
	.zero		1


	//   ....[136]....
        /*0a04*/ 	.word	0x00013050
        /*0a08*/ 	.word	0x00000008
        /*0a0c*/ 	.word	0x00000080
        /*0a10*/ 	.short	0x010a
        /*0a12*/ 	.byte	0xff
	.zero		1


	//   ....[137]....
        /*0a14*/ 	.word	0x000130b0
        /*0a18*/ 	.word	0x00000000
        /*0a1c*/ 	.word	0x00000078
        /*0a20*/ 	.short	0x010a
        /*0a22*/ 	.byte	0xff
	.zero		1


	//   ....[138]....
        /*0a24*/ 	.word	0x00013110
        /*0a28*/ 	.word	0x00000000
        /*0a2c*/ 	.word	0x00000050
        /*0a30*/ 	.short	0x010a
        /*0a32*/ 	.byte	0xff
	.zero		1


	//   ....[139]....
        /*0a34*/ 	.word	0x00013170
        /*0a38*/ 	.word	0x00000000
        /*0a3c*/ 	.word	0x00000058
        /*0a40*/ 	.short	0x010a
        /*0a42*/ 	.byte	0xff
	.zero		1


	//   ....[140]....
        /*0a44*/ 	.word	0x000131d0
        /*0a48*/ 	.word	0x00000000
        /*0a4c*/ 	.word	0x00000060
        /*0a50*/ 	.short	0x010a
        /*0a52*/ 	.byte	0xff
	.zero		1


	//   ....[141]....
        /*0a54*/ 	.word	0x00013230
        /*0a58*/ 	.word	0x00000000
        /*0a5c*/ 	.word	0x00000068
        /*0a60*/ 	.short	0x010a
        /*0a62*/ 	.byte	0xff
	.zero		1


	//   ....[142]....
        /*0a64*/ 	.word	0x00013290
        /*0a68*/ 	.word	0x00000007
        /*0a6c*/ 	.word	0x00000050
        /*0a70*/ 	.short	0x010a
        /*0a72*/ 	.byte	0xff
	.zero		1


	//   ....[143]....
        /*0a74*/ 	.word	0x000132f0
        /*0a78*/ 	.word	0x00000007
        /*0a7c*/ 	.word	0x00000058
        /*0a80*/ 	.short	0x010a
        /*0a82*/ 	.byte	0xff
	.zero		1


	//   ....[144]....
        /*0a84*/ 	.word	0x00013350
        /*0a88*/ 	.word	0x00000007
        /*0a8c*/ 	.word	0x00000060
        /*0a90*/ 	.short	0x010a
        /*0a92*/ 	.byte	0xff
	.zero		1


	//   ....[145]....
        /*0a94*/ 	.word	0x000133b0
        /*0a98*/ 	.word	0x00000007
        /*0a9c*/ 	.word	0x00000068
        /*0aa0*/ 	.short	0x010a
        /*0aa2*/ 	.byte	0xff
	.zero		1


	//   ....[146]....
        /*0aa4*/ 	.word	0x00013410
        /*0aa8*/ 	.word	0x00000000
        /*0aac*/ 	.word	0x00000050
        /*0ab0*/ 	.short	0x010a
        /*0ab2*/ 	.byte	0xff
	.zero		1


	//   ....[147]....
        /*0ab4*/ 	.word	0x00013470
        /*0ab8*/ 	.word	0x00000000
        /*0abc*/ 	.word	0x00000058
        /*0ac0*/ 	.short	0x010a
        /*0ac2*/ 	.byte	0xff
	.zero		1


	//   ....[148]....
        /*0ac4*/ 	.word	0x000134d0
        /*0ac8*/ 	.word	0x00000002
        /*0acc*/ 	.word	0x00000060
        /*0ad0*/ 	.short	0x010a
        /*0ad2*/ 	.byte	0xff
	.zero		1


	//   ....[149]....
        /*0ad4*/ 	.word	0x00013520
        /*0ad8*/ 	.word	0x00000000
        /*0adc*/ 	.word	0x00000080
        /*0ae0*/ 	.short	0x010a
        /*0ae2*/ 	.byte	0xff
	.zero		1


	//   ....[150]....
        /*0ae4*/ 	.word	0x00013580
        /*0ae8*/ 	.word	0x00000003
        /*0aec*/ 	.word	0x00000030
        /*0af0*/ 	.short	0x010a
        /*0af2*/ 	.byte	0xff
	.zero		1


	//   ....[151]....
        /*0af4*/ 	.word	0x000135e0
        /*0af8*/ 	.word	0x00000003
        /*0afc*/ 	.word	0x000000a0
        /*0b00*/ 	.short	0x010a
        /*0b02*/ 	.byte	0xff
	.zero		1


	//   ....[152]....
        /*0b04*/ 	.word	0x00013630
        /*0b08*/ 	.word	0x00000003
        /*0b0c*/ 	.word	0x00000030
        /*0b10*/ 	.short	0x010a
        /*0b12*/ 	.byte	0xff
	.zero		1


	//   ....[153]....
        /*0b14*/ 	.word	0x00013680
        /*0b18*/ 	.word	0x0000000b
        /*0b1c*/ 	.word	0x00000030
        /*0b20*/ 	.short	0x010a
        /*0b22*/ 	.byte	0xff
	.zero		1


	//   ....[154]....
        /*0b24*/ 	.word	0x000136d0
        /*0b28*/ 	.word	0x00000000
        /*0b2c*/ 	.word	0x00000030
        /*0b30*/ 	.short	0x010a
        /*0b32*/ 	.byte	0xff
	.zero		1


	//   ....[155]....
        /*0b34*/ 	.word	0x00013720
        /*0b38*/ 	.word	0x00000008
        /*0b3c*/ 	.word	0x00000030
        /*0b40*/ 	.short	0x010a
        /*0b42*/ 	.byte	0xff
	.zero		1


	//   ....[156]....
        /*0b44*/ 	.word	0x00013770
        /*0b48*/ 	.word	0x00000008
        /*0b4c*/ 	.word	0x00000030
        /*0b50*/ 	.short	0x010a
        /*0b52*/ 	.byte	0xff
	.zero		1


	//   ....[157]....
        /*0b54*/ 	.word	0x000137c0
        /*0b58*/ 	.word	0x00000000
        /*0b5c*/ 	.word	0x00000030
        /*0b60*/ 	.short	0x010a
        /*0b62*/ 	.byte	0xff
	.zero		1


	//   ....[158]....
        /*0b64*/ 	.word	0x00013810
        /*0b68*/ 	.word	0x00000000
        /*0b6c*/ 	.word	0x00000030
        /*0b70*/ 	.short	0x010a
        /*0b72*/ 	.byte	0xff
	.zero		1


	//----- nvinfo : EIATTR_NUM_MBARRIERS
	.align		4
.L_47:
        /*0b74*/ 	.byte	0x03, 0x38
        /*0b76*/ 	.short	0x001b


	//----- nvinfo : EIATTR_EXIT_INSTR_OFFSETS
	.align		4
        /*0b78*/ 	.byte	0x04, 0x1c
        /*0b7a*/ 	.short	(.L_49 - .L_48)


	//   ....[0]....
.L_48:
        /*0b7c*/ 	.word	0x00002c90


	//   ....[1]....
        /*0b80*/ 	.word	0x000031a0


	//   ....[2]....
        /*0b84*/ 	.word	0x00003200


	//   ....[3]....
        /*0b88*/ 	.word	0x00004630


	//   ....[4]....
        /*0b8c*/ 	.word	0x00006220


	//   ....[5]....
        /*0b90*/ 	.word	0x00006260


	//   ....[6]....
        /*0b94*/ 	.word	0x000129c0


	//   ....[7]....
        /*0b98*/ 	.word	0x00012a40


	//   ....[8]....
        /*0b9c*/ 	.word	0x00012a70


	//   ....[9]....
        /*0ba0*/ 	.word	0x00012af0


	//----- nvinfo : EIATTR_MAX_THREADS
	.align		4
.L_49:
        /*0ba4*/ 	.byte	0x04, 0x05
        /*0ba6*/ 	.short	(.L_51 - .L_50)
.L_50:
        /*0ba8*/ 	.word	0x00000100
        /*0bac*/ 	.word	0x00000001
        /*0bb0*/ 	.word	0x00000001


	//----- nvinfo : EIATTR_CRS_STACK_SIZE
	.align		4
.L_51:
        /*0bb4*/ 	.byte	0x04, 0x1e
        /*0bb6*/ 	.short	(.L_53 - .L_52)
.L_52:
        /*0bb8*/ 	.word	0x00000000


	//----- nvinfo : EIATTR_CBANK_PARAM_SIZE
	.align		4
.L_53:
        /*0bbc*/ 	.byte	0x03, 0x19
        /*0bbe*/ 	.short	0x0c00


	//----- nvinfo : EIATTR_PARAM_CBANK
	.align		4
        /*0bc0*/ 	.byte	0x04, 0x0a
        /*0bc2*/ 	.short	(.L_55 - .L_54)
	.align		4
.L_54:
        /*0bc4*/ 	.word	index@(.nv.constant0._ZN7cutlass13device_kernelINS_4gemm6kernel13GemmUniversalIN4cute5tupleIJiiiiEEENS1_10collective13CollectiveMmaINS1_46MainloopSm100TmaUmmaWarpSpecializedBlockScaledILi3ELi2ELi1ENS5_IJNS4_1CILi4EEENSA_ILi1EEESC_EEEEENS5_IJNSA_ILi128EEENSA_ILi256EEESF_EEENS5_IJNS_12float_e5m2_tENS_13float_ue8m0_tEEEENS5_IJNS5_IJlSC_lEEENS4_6LayoutINS5_IJNS5_IJNS5_IJNSA_ILi32EEESB_EEEiEEESP_NS5_IJSC_iEEEEEENS5_IJNS5_IJNS5_IJNSA_ILi16EEESB_EEEiEEENS5_IJNS5_IJNSA_ILi0EEESC_EEENSA_ILi512EEEEEENS5_IJSV_iEEEEEEEEEEESK_S12_NS4_8TiledMMAINS4_8MMA_AtomIJNS4_21SM100_MMA_MXF8F6F4_SSISI_SI_fSJ_Li128ELi256ELNS4_4UMMA5MajorE0ELS17_0ELNS16_7ScaleInE0ELS18_0EEEEEENSM_INS5_IJSC_SC_SC_EEENS5_IJSV_SV_SV_EEEEENS5_IJNS4_10UnderscoreES1E_S1E_EEEEENS5_IJNS4_13SM90_TMA_LOADES1H_EEENS5_IJNS4_14ComposedLayoutINS4_7SwizzleILi3ELi4ELi3EEENS4_18smem_ptr_flag_bitsILi8EEENSM_INS5_IJNSA_ILi8EEESF_EEENS5_IJSF_SC_EEEEEEENSM_INS5_IJNS5_IJNS5_IJSO_SC_EEENS5_IJSN_SC_EEEEEESC_NS5_IJSB_SC_EEEEEENS5_IJNS5_IJNS5_IJST_SX_EEESW_EEESV_NS5_IJSC_SX_EEEEEEEEEEEvNS4_8identityENS5_IJNS4_23SM90_TMA_LOAD_MULTICASTES25_EEENS5_IJS1S_NSM_INS5_IJNS5_IJNS5_IJSO_NSA_ILi2EEEEEES1U_EEESC_S1W_EEENS5_IJS1Z_SV_NS5_IJSC_NSA_ILi1024EEEEEEEEEEEEEEvS24_EENS_8epilogue10collective18CollectiveEpilogueINS2H_23Sm100TmaWarpSpecializedILi4ELi2ELi32ELb1ELb0EEEJNS5_IJNSA_ILi64EEESG_SF_EEENS5_IJNSM_IS2M_SC_EENSM_INS5_IJSN_S27_EEENS5_IJSC_SF_EEEEEEEENS_10bfloat16_tESL_S2T_SL_NS2H_6fusion15FusionCallbacksIS2L_NS2U_17LinearCombinationIS2T_fS2T_fLNS_15FloatRoundStyleE2EEES2N_S2S_JEEENS4_5SM1004TMEM4LOAD26SM100_TMEM_LOAD_32dp32b32xES1H_NS1J_INS1K_ILi2ELi4ELi3EEENS1M_ILi16EEENSM_INS5_IJS1O_SN_EEES1U_EEEENS4_39AutoVectorizingCopyWithAssumedAlignmentILi128EEENS4_14SM90_TMA_STOREES38_S3A_S3A_EEEvvEEEEvNT_6ParamsE)
        /*0bc8*/ 	.short	0x0380
        /*0bca*/ 	.short	0x0c00


	//----- nvinfo : EIATTR_SW_WAR
	.align		4
.L_55:
        /*0bcc*/ 	.byte	0x04, 0x36
        /*0bce*/ 	.short	(.L_57 - .L_56)
.L_56:
        /*0bd0*/ 	.word	0x00000008
.L_57:


//--------------------- .nv.callgraph             --------------------------
	.section	.nv.callgraph,"",@"SHT_CUDA_CALLGRAPH"
	.align	4
	.sectionentsize	8
	.align		4
        /*0000*/ 	.word	0x00000000
	.align		4
        /*0004*/ 	.word	0xffffffff
	.align		4
        /*0008*/ 	.word	index@(_ZN7cutlass13device_kernelINS_4gemm6kernel13GemmUniversalIN4cute5tupleIJiiiiEEENS1_10collective13CollectiveMmaINS1_46MainloopSm100TmaUmmaWarpSpecializedBlockScaledILi3ELi2ELi1ENS5_IJNS4_1CILi4EEENSA_ILi1EEESC_EEEEENS5_IJNSA_ILi128EEENSA_ILi256EEESF_EEENS5_IJNS_12float_e5m2_tENS_13float_ue8m0_tEEEENS5_IJNS5_IJlSC_lEEENS4_6LayoutINS5_IJNS5_IJNS5_IJNSA_ILi32EEESB_EEEiEEESP_NS5_IJSC_iEEEEEENS5_IJNS5_IJNS5_IJNSA_ILi16EEESB_EEEiEEENS5_IJNS5_IJNSA_ILi0EEESC_EEENSA_ILi512EEEEEENS5_IJSV_iEEEEEEEEEEESK_S12_NS4_8TiledMMAINS4_8MMA_AtomIJNS4_21SM100_MMA_MXF8F6F4_SSISI_SI_fSJ_Li128ELi256ELNS4_4UMMA5MajorE0ELS17_0ELNS16_7ScaleInE0ELS18_0EEEEEENSM_INS5_IJSC_SC_SC_EEENS5_IJSV_SV_SV_EEEEENS5_IJNS4_10UnderscoreES1E_S1E_EEEEENS5_IJNS4_13SM90_TMA_LOADES1H_EEENS5_IJNS4_14ComposedLayoutINS4_7SwizzleILi3ELi4ELi3EEENS4_18smem_ptr_flag_bitsILi8EEENSM_INS5_IJNSA_ILi8EEESF_EEENS5_IJSF_SC_EEEEEEENSM_INS5_IJNS5_IJNS5_IJSO_SC_EEENS5_IJSN_SC_EEEEEESC_NS5_IJSB_SC_EEEEEENS5_IJNS5_IJNS5_IJST_SX_EEESW_EEESV_NS5_IJSC_SX_EEEEEEEEEEEvNS4_8identityENS5_IJNS4_23SM90_TMA_LOAD_MULTICASTES25_EEENS5_IJS1S_NSM_INS5_IJNS5_IJNS5_IJSO_NSA_ILi2EEEEEES1U_EEESC_S1W_EEENS5_IJS1Z_SV_NS5_IJSC_NSA_ILi1024EEEEEEEEEEEEEEvS24_EENS_8epilogue10collective18CollectiveEpilogueINS2H_23Sm100TmaWarpSpecializedILi4ELi2ELi32ELb1ELb0EEEJNS5_IJNSA_ILi64EEESG_SF_EEENS5_IJNSM_IS2M_SC_EENSM_INS5_IJSN_S27_EEENS5_IJSC_SF_EEEEEEEENS_10bfloat16_tESL_S2T_SL_NS2H_6fusion15FusionCallbacksIS2L_NS2U_17LinearCombinationIS2T_fS2T_fLNS_15FloatRoundStyleE2EEES2N_S2S_JEEENS4_5SM1004TMEM4LOAD26SM100_TMEM_LOAD_32dp32b32xES1H_NS1J_INS1K_ILi2ELi4ELi3EEENS1M_ILi16EEENSM_INS5_IJS1O_SN_EEES1U_EEEENS4_39AutoVectorizingCopyWithAssumedAlignmentILi128EEENS4_14SM90_TMA_STOREES38_S3A_S3A_EEEvvEEEEvNT_6ParamsE)
	.align		4
        /*000c*/ 	.word	index@(__assertfail)
	.align		4
        /*0010*/ 	.word	0x00000000
	.align		4
        /*0014*/ 	.word	0xfffffffe
	.align		4
        /*0018*/ 	.word	0x00000000
	.align		4
        /*001c*/ 	.word	0xfffffffd
	.align		4
        /*0020*/ 	.word	0x00000000
	.align		4
        /*0024*/ 	.word	0xfffffffc


//--------------------- .nv.constant4             --------------------------
	.section	.nv.constant4,"a",@progbits
	.align	8
	.align		8
.nv.constant4:
        /*0000*/ 	.dword	__assertfail
	.align		8
        /*0008*/ 	.dword	__unnamed_1
	.align		8
        /*0010*/ 	.dword	__unnamed_2
	.align		8
        /*0018*/ 	.dword	_ZN40_INTERNAL_843299a0_4_k_cu_9d230528_337404cuda3std3__45__cpo5beginE
	.align		8
        /*0020*/ 	.dword	_ZN40_INTERNAL_843299a0_4_k_cu_9d230528_337404cuda3std3__45__cpo3endE
	.align		8
        /*0028*/ 	.dword	_ZN40_INTERNAL_843299a0_4_k_cu_9d230528_337404cuda3std3__45__cpo6cbeginE
	.align		8
        /*0030*/ 	.dword	_ZN40_INTERNAL_843299a0_4_k_cu_9d230528_337404cuda3std3__45__cpo4cendE
	.align		8
        /*0038*/ 	.dword	_ZN40_INTERNAL_843299a0_4_k_cu_9d230528_337404cuda3std3__442_GLOBAL__N__843299a0_4_k_cu_9d230528_337406ignoreE
	.align		8
        /*0040*/ 	.dword	_ZN40_INTERNAL_843299a0_4_k_cu_9d230528_337404cuda3std3__419piecewise_constructE
	.align		8
        /*0048*/ 	.dword	_ZN40_INTERNAL_843299a0_4_k_cu_9d230528_337404cuda3std3__48in_placeE
	.align		8
        /*0050*/ 	.dword	_ZN40_INTERNAL_843299a0_4_k_cu_9d230528_337404cuda3std6ranges3__45__cpo4swapE
	.align		8
        /*0058*/ 	.dword	_ZN40_INTERNAL_843299a0_4_k_cu_9d230528_337404cuda3std6ranges3__45__cpo9iter_moveE
	.align		8
        /*0060*/ 	.dword	_ZN40_INTERNAL_843299a0_4_k_cu_9d230528_337404cute7productE
	.align		8
        /*0068*/ 	.dword	_ZN40_INTERNAL_843299a0_4_k_cu_9d230528_337404cute1_E
	.align		8
        /*0070*/ 	.dword	$str$25
	.align		8
        /*0078*/ 	.dword	$str$26
	.align		8
        /*0080*/ 	.dword	$str$27
	.align		8
        /*0088*/ 	.dword	$str$28


//--------------------- .text._ZN7cutlass13device_kernelINS_4gemm6kernel13GemmUniversalIN4cute5tupleIJiiiiEEENS1_10collective13CollectiveMmaINS1_46MainloopSm100TmaUmmaWarpSpecializedBlockScaledILi3ELi2ELi1ENS5_IJNS4_1CILi4EEENSA_ILi1EEESC_EEEEENS5_IJNSA_ILi128EEENSA_ILi256EEESF_EEENS5_IJNS_12float_e5m2_tENS_13float_ue8m0_tEEEENS5_IJNS5_IJlSC_lEEENS4_6LayoutINS5_IJNS5_IJNS5_IJNSA_ILi32EEESB_EEEiEEESP_NS5_IJSC_iEEEEEENS5_IJNS5_IJNS5_IJNSA_ILi16EEESB_EEEiEEENS5_IJNS5_IJNSA_ILi0EEESC_EEENSA_ILi512EEEEEENS5_IJSV_iEEEEEEEEEEESK_S12_NS4_8TiledMMAINS4_8MMA_AtomIJNS4_21SM100_MMA_MXF8F6F4_SSISI_SI_fSJ_Li128ELi256ELNS4_4UMMA5MajorE0ELS17_0ELNS16_7ScaleInE0ELS18_0EEEEEENSM_INS5_IJSC_SC_SC_EEENS5_IJSV_SV_SV_EEEEENS5_IJNS4_10UnderscoreES1E_S1E_EEEEENS5_IJNS4_13SM90_TMA_LOADES1H_EEENS5_IJNS4_14ComposedLayoutINS4_7SwizzleILi3ELi4ELi3EEENS4_18smem_ptr_flag_bitsILi8EEENSM_INS5_IJNSA_ILi8EEESF_EEENS5_IJSF_SC_EEEEEEENSM_INS5_IJNS5_IJNS5_IJSO_SC_EEENS5_IJSN_SC_EEEEEESC_NS5_IJSB_SC_EEEEEENS5_IJNS5_IJNS5_IJST_SX_EEESW_EEESV_NS5_IJSC_SX_EEEEEEEEEEEvNS4_8identityENS5_IJNS4_23SM90_TMA_LOAD_MULTICASTES25_EEENS5_IJS1S_NSM_INS5_IJNS5_IJNS5_IJSO_NSA_ILi2EEEEEES1U_EEESC_S1W_EEENS5_IJS1Z_SV_NS5_IJSC_NSA_ILi1024EEEEEEEEEEEEEEvS24_EENS_8epilogue10collective18CollectiveEpilogueINS2H_23Sm100TmaWarpSpecializedILi4ELi2ELi32ELb1ELb0EEEJNS5_IJNSA_ILi64EEESG_SF_EEENS5_IJNSM_IS2M_SC_EENSM_INS5_IJSN_S27_EEENS5_IJSC_SF_EEEEEEEENS_10bfloat16_tESL_S2T_SL_NS2H_6fusion15FusionCallbacksIS2L_NS2U_17LinearCombinationIS2T_fS2T_fLNS_15FloatRoundStyleE2EEES2N_S2S_JEEENS4_5SM1004TMEM4LOAD26SM100_TMEM_LOAD_32dp32b32xES1H_NS1J_INS1K_ILi2ELi4ELi3EEENS1M_ILi16EEENSM_INS5_IJS1O_SN_EEES1U_EEEENS4_39AutoVectorizingCopyWithAssumedAlignmentILi128EEENS4_14SM90_TMA_STOREES38_S3A_S3A_EEEvvEEEEvNT_6ParamsE --------------------------
	.section	.text._ZN7cutlass13device_kernelINS_4gemm6kernel13GemmUniversalIN4cute5tupleIJiiiiEEENS1_10collective13CollectiveMmaINS1_46MainloopSm100TmaUmmaWarpSpecializedBlockScaledILi3ELi2ELi1ENS5_IJNS4_1CILi4EEENSA_ILi1EEESC_EEEEENS5_IJNSA_ILi128EEENSA_ILi256EEESF_EEENS5_IJNS_12float_e5m2_tENS_13float_ue8m0_tEEEENS5_IJNS5_IJlSC_lEEENS4_6LayoutINS5_IJNS5_IJNS5_IJNSA_ILi32EEESB_EEEiEEESP_NS5_IJSC_iEEEEEENS5_IJNS5_IJNS5_IJNSA_ILi16EEESB_EEEiEEENS5_IJNS5_IJNSA_ILi0EEESC_EEENSA_ILi512EEEEEENS5_IJSV_iEEEEEEEEEEESK_S12_NS4_8TiledMMAINS4_8MMA_AtomIJNS4_21SM100_MMA_MXF8F6F4_SSISI_SI_fSJ_Li128ELi256ELNS4_4UMMA5MajorE0ELS17_0ELNS16_7ScaleInE0ELS18_0EEEEEENSM_INS5_IJSC_SC_SC_EEENS5_IJSV_SV_SV_EEEEENS5_IJNS4_10UnderscoreES1E_S1E_EEEEENS5_IJNS4_13SM90_TMA_LOADES1H_EEENS5_IJNS4_14ComposedLayoutINS4_7SwizzleILi3ELi4ELi3EEENS4_18smem_ptr_flag_bitsILi8EEENSM_INS5_IJNSA_ILi8EEESF_EEENS5_IJSF_SC_EEEEEEENSM_INS5_IJNS5_IJNS5_IJSO_SC_EEENS5_IJSN_SC_EEEEEESC_NS5_IJSB_SC_EEEEEENS5_IJNS5_IJNS5_IJST_SX_EEESW_EEESV_NS5_IJSC_SX_EEEEEEEEEEEvNS4_8identityENS5_IJNS4_23SM90_TMA_LOAD_MULTICASTES25_EEENS5_IJS1S_NSM_INS5_IJNS5_IJNS5_IJSO_NSA_ILi2EEEEEES1U_EEESC_S1W_EEENS5_IJS1Z_SV_NS5_IJSC_NSA_ILi1024EEEEEEEEEEEEEEvS24_EENS_8epilogue10collective18CollectiveEpilogueINS2H_23Sm100TmaWarpSpecializedILi4ELi2ELi32ELb1ELb0EEEJNS5_IJNSA_ILi64EEESG_SF_EEENS5_IJNSM_IS2M_SC_EENSM_INS5_IJSN_S27_EEENS5_IJSC_SF_EEEEEEEENS_10bfloat16_tESL_S2T_SL_NS2H_6fusion15FusionCallbacksIS2L_NS2U_17LinearCombinationIS2T_fS2T_fLNS_15FloatRoundStyleE2EEES2N_S2S_JEEENS4_5SM1004TMEM4LOAD26SM100_TMEM_LOAD_32dp32b32xES1H_NS1J_INS1K_ILi2ELi4ELi3EEENS1M_ILi16EEENSM_INS5_IJS1O_SN_EEES1U_EEEENS4_39AutoVectorizingCopyWithAssumedAlignmentILi128EEENS4_14SM90_TMA_STOREES38_S3A_S3A_EEEvvEEEEvNT_6ParamsE,"ax",@progbits
	.align	128
.text._ZN7cutlass13device_kernelINS_4gemm6kernel13GemmUniversalIN4cute5tupleIJiiiiEEENS1_10collective13CollectiveMmaINS1_46MainloopSm100TmaUmmaWarpSpecializedBlockScaledILi3ELi2ELi1ENS5_IJNS4_1CILi4EEENSA_ILi1EEESC_EEEEENS5_IJNSA_ILi128EEENSA_ILi256EEESF_EEENS5_IJNS_12float_e5m2_tENS_13float_ue8m0_tEEEENS5_IJNS5_IJlSC_lEEENS4_6LayoutINS5_IJNS5_IJNS5_IJNSA_ILi32EEESB_EEEiEEESP_NS5_IJSC_iEEEEEENS5_IJNS5_IJNS5_IJNSA_ILi16EEESB_EEEiEEENS5_IJNS5_IJNSA_ILi0EEESC_EEENSA_ILi512EEEEEENS5_IJSV_iEEEEEEEEEEESK_S12_NS4_8TiledMMAINS4_8MMA_AtomIJNS4_21SM100_MMA_MXF8F6F4_SSISI_SI_fSJ_Li128ELi256ELNS4_4UMMA5MajorE0ELS17_0ELNS16_7ScaleInE0ELS18_0EEEEEENSM_INS5_IJSC_SC_SC_EEENS5_IJSV_SV_SV_EEEEENS5_IJNS4_10UnderscoreES1E_S1E_EEEEENS5_IJNS4_13SM90_TMA_LOADES1H_EEENS5_IJNS4_14ComposedLayoutINS4_7SwizzleILi3ELi4ELi3EEENS4_18smem_ptr_flag_bitsILi8EEENSM_INS5_IJNSA_ILi8EEESF_EEENS5_IJSF_SC_EEEEEEENSM_INS5_IJNS5_IJNS5_IJSO_SC_EEENS5_IJSN_SC_EEEEEESC_NS5_IJSB_SC_EEEEEENS5_IJNS5_IJNS5_IJST_SX_EEESW_EEESV_NS5_IJSC_SX_EEEEEEEEEEEvNS4_8identityENS5_IJNS4_23SM90_TMA_LOAD_MULTICASTES25_EEENS5_IJS1S_NSM_INS5_IJNS5_IJNS5_IJSO_NSA_ILi2EEEEEES1U_EEESC_S1W_EEENS5_IJS1Z_SV_NS5_IJSC_NSA_ILi1024EEEEEEEEEEEEEEvS24_EENS_8epilogue10collective18CollectiveEpilogueINS2H_23Sm100TmaWarpSpecializedILi4ELi2ELi32ELb1ELb0EEEJNS5_IJNSA_ILi64EEESG_SF_EEENS5_IJNSM_IS2M_SC_EENSM_INS5_IJSN_S27_EEENS5_IJSC_SF_EEEEEEEENS_10bfloat16_tESL_S2T_SL_NS2H_6fusion15FusionCallbacksIS2L_NS2U_17LinearCombinationIS2T_fS2T_fLNS_15FloatRoundStyleE2EEES2N_S2S_JEEENS4_5SM1004TMEM4LOAD26SM100_TMEM_LOAD_32dp32b32xES1H_NS1J_INS1K_ILi2ELi4ELi3EEENS1M_ILi16EEENSM_INS5_IJS1O_SN_EEES1U_EEEENS4_39AutoVectorizingCopyWithAssumedAlignmentILi128EEENS4_14SM90_TMA_STOREES38_S3A_S3A_EEEvvEEEEvNT_6ParamsE:
        .type           _ZN7cutlass13device_kernelINS_4gemm6kernel13GemmUniversalIN4cute5tupleIJiiiiEEENS1_10collective13CollectiveMmaINS1_46MainloopSm100TmaUmmaWarpSpecializedBlockScaledILi3ELi2ELi1ENS5_IJNS4_1CILi4EEENSA_ILi1EEESC_EEEEENS5_IJNSA_ILi128EEENSA_ILi256EEESF_EEENS5_IJNS_12float_e5m2_tENS_13float_ue8m0_tEEEENS5_IJNS5_IJlSC_lEEENS4_6LayoutINS5_IJNS5_IJNS5_IJNSA_ILi32EEESB_EEEiEEESP_NS5_IJSC_iEEEEEENS5_IJNS5_IJNS5_IJNSA_ILi16EEESB_EEEiEEENS5_IJNS5_IJNSA_ILi0EEESC_EEENSA_ILi512EEEEEENS5_IJSV_iEEEEEEEEEEESK_S12_NS4_8TiledMMAINS4_8MMA_AtomIJNS4_21SM100_MMA_MXF8F6F4_SSISI_SI_fSJ_Li128ELi256ELNS4_4UMMA5MajorE0ELS17_0ELNS16_7ScaleInE0ELS18_0EEEEEENSM_INS5_IJSC_SC_SC_EEENS5_IJSV_SV_SV_EEEEENS5_IJNS4_10UnderscoreES1E_S1E_EEEEENS5_IJNS4_13SM90_TMA_LOADES1H_EEENS5_IJNS4_14ComposedLayoutINS4_7SwizzleILi3ELi4ELi3EEENS4_18smem_ptr_flag_bitsILi8EEENSM_INS5_IJNSA_ILi8EEESF_EEENS5_IJSF_SC_EEEEEEENSM_INS5_IJNS5_IJNS5_IJSO_SC_EEENS5_IJSN_SC_EEEEEESC_NS5_IJSB_SC_EEEEEENS5_IJNS5_IJNS5_IJST_SX_EEESW_EEESV_NS5_IJSC_SX_EEEEEEEEEEEvNS4_8identityENS5_IJNS4_23SM90_TMA_LOAD_MULTICASTES25_EEENS5_IJS1S_NSM_INS5_IJNS5_IJNS5_IJSO_NSA_ILi2EEEEEES1U_EEESC_S1W_EEENS5_IJS1Z_SV_NS5_IJSC_NSA_ILi1024EEEEEEEEEEEEEEvS24_EENS_8epilogue10collective18CollectiveEpilogueINS2H_23Sm100TmaWarpSpecializedILi4ELi2ELi32ELb1ELb0EEEJNS5_IJNSA_ILi64EEESG_SF_EEENS5_IJNSM_IS2M_SC_EENSM_INS5_IJSN_S27_EEENS5_IJSC_SF_EEEEEEEENS_10bfloat16_tESL_S2T_SL_NS2H_6fusion15FusionCallbacksIS2L_NS2U_17LinearCombinationIS2T_fS2T_fLNS_15FloatRoundStyleE2EEES2N_S2S_JEEENS4_5SM1004TMEM4LOAD26SM100_TMEM_LOAD_32dp32b32xES1H_NS1J_INS1K_ILi2ELi4ELi3EEENS1M_ILi16EEENSM_INS5_IJS1O_SN_EEES1U_EEEENS4_39AutoVectorizingCopyWithAssumedAlignmentILi128EEENS4_14SM90_TMA_STOREES38_S3A_S3A_EEEvvEEEEvNT_6ParamsE,@function
        .size           _ZN7cutlass13device_kernelINS_4gemm6kernel13GemmUniversalIN4cute5tupleIJiiiiEEENS1_10collective13CollectiveMmaINS1_46MainloopSm100TmaUmmaWarpSpecializedBlockScaledILi3ELi2ELi1ENS5_IJNS4_1CILi4EEENSA_ILi1EEESC_EEEEENS5_IJNSA_ILi128EEENSA_ILi256EEESF_EEENS5_IJNS_12float_e5m2_tENS_13float_ue8m0_tEEEENS5_IJNS5_IJlSC_lEEENS4_6LayoutINS5_IJNS5_IJNS5_IJNSA_ILi32EEESB_EEEiEEESP_NS5_IJSC_iEEEEEENS5_IJNS5_IJNS5_IJNSA_ILi16EEESB_EEEiEEENS5_IJNS5_IJNSA_ILi0EEESC_EEENSA_ILi512EEEEEENS5_IJSV_iEEEEEEEEEEESK_S12_NS4_8TiledMMAINS4_8MMA_AtomIJNS4_21SM100_MMA_MXF8F6F4_SSISI_SI_fSJ_Li128ELi256ELNS4_4UMMA5MajorE0ELS17_0ELNS16_7ScaleInE0ELS18_0EEEEEENSM_INS5_IJSC_SC_SC_EEENS5_IJSV_SV_SV_EEEEENS5_IJNS4_10UnderscoreES1E_S1E_EEEEENS5_IJNS4_13SM90_TMA_LOADES1H_EEENS5_IJNS4_14ComposedLayoutINS4_7SwizzleILi3ELi4ELi3EEENS4_18smem_ptr_flag_bitsILi8EEENSM_INS5_IJNSA_ILi8EEESF_EEENS5_IJSF_SC_EEEEEEENSM_INS5_IJNS5_IJNS5_IJSO_SC_EEENS5_IJSN_SC_EEEEEESC_NS5_IJSB_SC_EEEEEENS5_IJNS5_IJNS5_IJST_SX_EEESW_EEESV_NS5_IJSC_SX_EEEEEEEEEEEvNS4_8identityENS5_IJNS4_23SM90_TMA_LOAD_MULTICASTES25_EEENS5_IJS1S_NSM_INS5_IJNS5_IJNS5_IJSO_NSA_ILi2EEEEEES1U_EEESC_S1W_EEENS5_IJS1Z_SV_NS5_IJSC_NSA_ILi1024EEEEEEEEEEEEEEvS24_EENS_8epilogue10collective18CollectiveEpilogueINS2H_23Sm100TmaWarpSpecializedILi4ELi2ELi32ELb1ELb0EEEJNS5_IJNSA_ILi64EEESG_SF_EEENS5_IJNSM_IS2M_SC_EENSM_INS5_IJSN_S27_EEENS5_IJSC_SF_EEEEEEEENS_10bfloat16_tESL_S2T_SL_NS2H_6fusion15FusionCallbacksIS2L_NS2U_17LinearCombinationIS2T_fS2T_fLNS_15FloatRoundStyleE2EEES2N_S2S_JEEENS4_5SM1004TMEM4LOAD26SM100_TMEM_LOAD_32dp32b32xES1H_NS1J_INS1K_ILi2ELi4ELi3EEENS1M_ILi16EEENSM_INS5_IJS1O_SN_EEES1U_EEEENS4_39AutoVectorizingCopyWithAssumedAlignmentILi128EEENS4_14SM90_TMA_STOREES38_S3A_S3A_EEEvvEEEEvNT_6ParamsE,(.L_x_239 - _ZN7cutlass13device_kernelINS_4gemm6kernel13GemmUniversalIN4cute5tupleIJiiiiEEENS1_10collective13CollectiveMmaINS1_46MainloopSm100TmaUmmaWarpSpecializedBlockScaledILi3ELi2ELi1ENS5_IJNS4_1CILi4EEENSA_ILi1EEESC_EEEEENS5_IJNSA_ILi128EEENSA_ILi256EEESF_EEENS5_IJNS_12float_e5m2_tENS_13float_ue8m0_tEEEENS5_IJNS5_IJlSC_lEEENS4_6LayoutINS5_IJNS5_IJNS5_IJNSA_ILi32EEESB_EEEiEEESP_NS5_IJSC_iEEEEEENS5_IJNS5_IJNS5_IJNSA_ILi16EEESB_EEEiEEENS5_IJNS5_IJNSA_ILi0EEESC_EEENSA_ILi512EEEEEENS5_IJSV_iEEEEEEEEEEESK_S12_NS4_8TiledMMAINS4_8MMA_AtomIJNS4_21SM100_MMA_MXF8F6F4_SSISI_SI_fSJ_Li128ELi256ELNS4_4UMMA5MajorE0ELS17_0ELNS16_7ScaleInE0ELS18_0EEEEEENSM_INS5_IJSC_SC_SC_EEENS5_IJSV_SV_SV_EEEEENS5_IJNS4_10UnderscoreES1E_S1E_EEEEENS5_IJNS4_13SM90_TMA_LOADES1H_EEENS5_IJNS4_14ComposedLayoutINS4_7SwizzleILi3ELi4ELi3EEENS4_18smem_ptr_flag_bitsILi8EEENSM_INS5_IJNSA_ILi8EEESF_EEENS5_IJSF_SC_EEEEEEENSM_INS5_IJNS5_IJNS5_IJSO_SC_EEENS5_IJSN_SC_EEEEEESC_NS5_IJSB_SC_EEEEEENS5_IJNS5_IJNS5_IJST_SX_EEESW_EEESV_NS5_IJSC_SX_EEEEEEEEEEEvNS4_8identityENS5_IJNS4_23SM90_TMA_LOAD_MULTICASTES25_EEENS5_IJS1S_NSM_INS5_IJNS5_IJNS5_IJSO_NSA_ILi2EEEEEES1U_EEESC_S1W_EEENS5_IJS1Z_SV_NS5_IJSC_NSA_ILi1024EEEEEEEEEEEEEEvS24_EENS_8epilogue10collective18CollectiveEpilogueINS2H_23Sm100TmaWarpSpecializedILi4ELi2ELi32ELb1ELb0EEEJNS5_IJNSA_ILi64EEESG_SF_EEENS5_IJNSM_IS2M_SC_EENSM_INS5_IJSN_S27_EEENS5_IJSC_SF_EEEEEEEENS_10bfloat16_tESL_S2T_SL_NS2H_6fusion15FusionCallbacksIS2L_NS2U_17LinearCombinationIS2T_fS2T_fLNS_15FloatRoundStyleE2EEES2N_S2S_JEEENS4_5SM1004TMEM4LOAD26SM100_TMEM_LOAD_32dp32b32xES1H_NS1J_INS1K_ILi2ELi4ELi3EEENS1M_ILi16EEENSM_INS5_IJS1O_SN_EEES1U_EEEENS4_39AutoVectorizingCopyWithAssumedAlignmentILi128EEENS4_14SM90_TMA_STOREES38_S3A_S3A_EEEvvEEEEvNT_6ParamsE)
        .other          _ZN7cutlass13device_kernelINS_4gemm6kernel13GemmUniversalIN4cute5tupleIJiiiiEEENS1_10collective13CollectiveMmaINS1_46MainloopSm100TmaUmmaWarpSpecializedBlockScaledILi3ELi2ELi1ENS5_IJNS4_1CILi4EEENSA_ILi1EEESC_EEEEENS5_IJNSA_ILi128EEENSA_ILi256EEESF_EEENS5_IJNS_12float_e5m2_tENS_13float_ue8m0_tEEEENS5_IJNS5_IJlSC_lEEENS4_6LayoutINS5_IJNS5_IJNS5_IJNSA_ILi32EEESB_EEEiEEESP_NS5_IJSC_iEEEEEENS5_IJNS5_IJNS5_IJNSA_ILi16EEESB_EEEiEEENS5_IJNS5_IJNSA_ILi0EEESC_EEENSA_ILi512EEEEEENS5_IJSV_iEEEEEEEEEEESK_S12_NS4_8TiledMMAINS4_8MMA_AtomIJNS4_21SM100_MMA_MXF8F6F4_SSISI_SI_fSJ_Li128ELi256ELNS4_4UMMA5MajorE0ELS17_0ELNS16_7ScaleInE0ELS18_0EEEEEENSM_INS5_IJSC_SC_SC_EEENS5_IJSV_SV_SV_EEEEENS5_IJNS4_10UnderscoreES1E_S1E_EEEEENS5_IJNS4_13SM90_TMA_LOADES1H_EEENS5_IJNS4_14ComposedLayoutINS4_7SwizzleILi3ELi4ELi3EEENS4_18smem_ptr_flag_bitsILi8EEENSM_INS5_IJNSA_ILi8EEESF_EEENS5_IJSF_SC_EEEEEEENSM_INS5_IJNS5_IJNS5_IJSO_SC_EEENS5_IJSN_SC_EEEEEESC_NS5_IJSB_SC_EEEEEENS5_IJNS5_IJNS5_IJST_SX_EEESW_EEESV_NS5_IJSC_SX_EEEEEEEEEEEvNS4_8identityENS5_IJNS4_23SM90_TMA_LOAD_MULTICASTES25_EEENS5_IJS1S_NSM_INS5_IJNS5_IJNS5_IJSO_NSA_ILi2EEEEEES1U_EEESC_S1W_EEENS5_IJS1Z_SV_NS5_IJSC_NSA_ILi1024EEEEEEEEEEEEEEvS24_EENS_8epilogue10collective18CollectiveEpilogueINS2H_23Sm100TmaWarpSpecializedILi4ELi2ELi32ELb1ELb0EEEJNS5_IJNSA_ILi64EEESG_SF_EEENS5_IJNSM_IS2M_SC_EENSM_INS5_IJSN_S27_EEENS5_IJSC_SF_EEEEEEEENS_10bfloat16_tESL_S2T_SL_NS2H_6fusion15FusionCallbacksIS2L_NS2U_17LinearCombinationIS2T_fS2T_fLNS_15FloatRoundStyleE2EEES2N_S2S_JEEENS4_5SM1004TMEM4LOAD26SM100_TMEM_LOAD_32dp32b32xES1H_NS1J_INS1K_ILi2ELi4ELi3EEENS1M_ILi16EEENSM_INS5_IJS1O_SN_EEES1U_EEEENS4_39AutoVectorizingCopyWithAssumedAlignmentILi128EEENS4_14SM90_TMA_STOREES38_S3A_S3A_EEEvvEEEEvNT_6ParamsE,@"STO_CUDA_ENTRY STV_DEFAULT"
_ZN7cutlass13device_kernelINS_4gemm6kernel13GemmUniversalIN4cute5tupleIJiiiiEEENS1_10collective13CollectiveMmaINS1_46MainloopSm100TmaUmmaWarpSpecializedBlockScaledILi3ELi2ELi1ENS5_IJNS4_1CILi4EEENSA_ILi1EEESC_EEEEENS5_IJNSA_ILi128EEENSA_ILi256EEESF_EEENS5_IJNS_12float_e5m2_tENS_13float_ue8m0_tEEEENS5_IJNS5_IJlSC_lEEENS4_6LayoutINS5_IJNS5_IJNS5_IJNSA_ILi32EEESB_EEEiEEESP_NS5_IJSC_iEEEEEENS5_IJNS5_IJNS5_IJNSA_ILi16EEESB_EEEiEEENS5_IJNS5_IJNSA_ILi0EEESC_EEENSA_ILi512EEEEEENS5_IJSV_iEEEEEEEEEEESK_S12_NS4_8TiledMMAINS4_8MMA_AtomIJNS4_21SM100_MMA_MXF8F6F4_SSISI_SI_fSJ_Li128ELi256ELNS4_4UMMA5MajorE0ELS17_0ELNS16_7ScaleInE0ELS18_0EEEEEENSM_INS5_IJSC_SC_SC_EEENS5_IJSV_SV_SV_EEEEENS5_IJNS4_10UnderscoreES1E_S1E_EEEEENS5_IJNS4_13SM90_TMA_LOADES1H_EEENS5_IJNS4_14ComposedLayoutINS4_7SwizzleILi3ELi4ELi3EEENS4_18smem_ptr_flag_bitsILi8EEENSM_INS5_IJNSA_ILi8EEESF_EEENS5_IJSF_SC_EEEEEEENSM_INS5_IJNS5_IJNS5_IJSO_SC_EEENS5_IJSN_SC_EEEEEESC_NS5_IJSB_SC_EEEEEENS5_IJNS5_IJNS5_IJST_SX_EEESW_EEESV_NS5_IJSC_SX_EEEEEEEEEEEvNS4_8identityENS5_IJNS4_23SM90_TMA_LOAD_MULTICASTES25_EEENS5_IJS1S_NSM_INS5_IJNS5_IJNS5_IJSO_NSA_ILi2EEEEEES1U_EEESC_S1W_EEENS5_IJS1Z_SV_NS5_IJSC_NSA_ILi1024EEEEEEEEEEEEEEvS24_EENS_8epilogue10collective18CollectiveEpilogueINS2H_23Sm100TmaWarpSpecializedILi4ELi2ELi32ELb1ELb0EEEJNS5_IJNSA_ILi64EEESG_SF_EEENS5_IJNSM_IS2M_SC_EENSM_INS5_IJSN_S27_EEENS5_IJSC_SF_EEEEEEEENS_10bfloat16_tESL_S2T_SL_NS2H_6fusion15FusionCallbacksIS2L_NS2U_17LinearCombinationIS2T_fS2T_fLNS_15FloatRoundStyleE2EEES2N_S2S_JEEENS4_5SM1004TMEM4LOAD26SM100_TMEM_LOAD_32dp32b32xES1H_NS1J_INS1K_ILi2ELi4ELi3EEENS1M_ILi16EEENSM_INS5_IJS1O_SN_EEES1U_EEEENS4_39AutoVectorizingCopyWithAssumedAlignmentILi128EEENS4_14SM90_TMA_STOREES38_S3A_S3A_EEEvvEEEEvNT_6ParamsE:
[----:B------:R-:W1:Y:S01]  /*0000*/  LDC R1, c[0x0][0x37c] ;  /* 0x0000df00ff017b82 */ /* 0x000e620000000800 */
[----:B------:R-:W2:Y:S01]  /*0010*/  S2R R184, SR_TID.X ;  /* 0x0000000000b87919 */ /* 0x000ea20000002100 */
[----:B------:R-:W3:Y:S01]  /*0020*/  LDCU.64 UR12, c[0x0][0xc90] ;  /* 0x00019200ff0c77ac */ /* 0x000ee20008000a00 */
[----:B------:R-:W-:Y:S02]  /*0030*/  PRMT R176, RZ, 0x7610, R176 ;  /* 0x00007610ffb07816 */ /* 0x000fe400000000b0 */
[----:B------:R-:W-:Y:S01]  /*0040*/  ELECT P4, URZ, PT ;  /* 0x0000000000ff782f */ /* 0x000fe20003880000 */
[----:B---3--:R-:W-:-:S04]  /*0050*/  UISETP.NE.U32.AND UP0, UPT, UR12, URZ, UPT ;  /* 0x000000ff0c00728c */ /* 0x008fc8000bf05070 */
[----:B------:R-:W-:Y:S01]  /*0060*/  UISETP.NE.AND.EX UP0, UPT, UR13, URZ, UPT, UP0 ;  /* 0x000000ff0d00728c */ /* 0x000fe2000bf05300 */
[----:B--2---:R-:W-:-:S05]  /*0070*/  SHF.R.U32.HI R177, RZ, 0x5, R184 ;  /* 0x00000005ffb17819 */ /* 0x004fca00000116b8 */
[----:B------:R-:W2:Y:S02]  /*0080*/  SHFL.IDX PT, R0, R177, RZ, 0x1f ;  /* 0x00001fffb1007589 */ /* 0x000ea400000e0000 */
[----:B--2---:R-:W-:Y:S01]  /*0090*/  R2UR UR19, R0 ;  /* 0x00000000001372ca */ /* 0x004fe200000e0000 */
[----:B-1----:R-:W-:-:S14]  /*00a0*/  BRA.U UP0, `(.L_x_0) ;  /* 0x0000000100307547 */ /* 0x002fdc000b800000 */
[----:B------:R-:W1:Y:S02]  /*00b0*/  LDCU.64 UR4, c[0x0][0xc88] ;  /* 0x00019100ff0477ac */ /* 0x000e640008000a00 */
[----:B-1----:R-:W-:-:S04]  /*00c0*/  UISETP.NE.U32.AND UP0, UPT, UR4, URZ, UPT ;  /* 0x000000ff0400728c */ /* 0x002fc8000bf05070 */
[----:B------:R-:W-:-:S09]  /*00d0*/  UISETP.NE.AND.EX UP0, UPT, UR5, URZ, UPT, UP0 ;  /* 0x000000ff0500728c */ /* 0x000fd2000bf05300 */
[----:B------:R-:W-:Y:S05]  /*00e0*/  BRA.U !UP0, `(.L_x_1) ;  /* 0x0000000108147547 */ /* 0x000fea000b800000 */
[----:B------:R-:W1:Y:S01]  /*00f0*/  LDC.64 R2, c[0x0][0xc88] ;  /* 0x00032200ff027b82 */ /* 0x000e620000000a00 */
[----:B------:R-:W1:Y:S02]  /*0100*/  LDCU.64 UR4, c[0x0][0x358] ;  /* 0x00006b00ff0477ac */ /* 0x000e640008000a00 */
[----:B-1----:R1:W5:Y:S01]  /*0110*/  LDG.E R133, desc[UR4][R2.64] ;  /* 0x0000000402857981 */ /* 0x002362000c1e1900 */
[----:B------:R-:W-:Y:S01]  /*0120*/  HFMA2 R176, -RZ, RZ, 0, 5.9604644775390625e-08 ;  /* 0x00000001ffb07431 */ /* 0x000fe200000001ff */
[----:B------:R-:W-:Y:S05]  /*0130*/  BRA `(.L_x_0) ;  /* 0x00000000000c7947 */ /* 0x000fea0003800000 */
.L_x_1:
[----:B------:R-:W1:Y:S01]  /*0140*/  LDCU UR4, c[0x0][0xc80] ;  /* 0x00019000ff0477ac */ /* 0x000e620008000800 */
[----:B------:R-:W-:Y:S01]  /*0150*/  HFMA2 R176, -RZ, RZ, 0, 5.9604644775390625e-08 ;  /* 0x00000001ffb07431 */ /* 0x000fe200000001ff */
[----:B-1----:R-:W-:-:S07]  /*0160*/  MOV R133, UR4 ;  /* 0x0000000400857c02 */ /* 0x002fce0008000f00 */
.L_x_0:
[----:B------:R-:W2:Y:S02]  /*0170*/  LDCU.64 UR4, c[0x0][0xcb0] ;  /* 0x00019600ff0477ac */ /* 0x000ea40008000a00 */
[----:B--2---:R-:W-:-:S04]  /*0180*/  UISETP.NE.U32.AND UP0, UPT, UR4, URZ, UPT ;  /* 0x000000ff0400728c */ /* 0x004fc8000bf05070 */
[----:B------:R-:W-:-:S09]  /*0190*/  UISETP.NE.AND.EX UP0, UPT, UR5, URZ, UPT, UP0 ;  /* 0x000000ff0500728c */ /* 0x000fd2000bf05300 */
[----:B------:R-:W-:Y:S05]  /*01a0*/  BRA.U UP0, `(.L_x_2) ;  /* 0x0000000100287547 */ /* 0x000fea000b800000 */
[----:B------:R-:W2:Y:S02]  /*01b0*/  LDCU.64 UR4, c[0x0][0xca8] ;  /* 0x00019500ff0477ac */ /* 0x000ea40008000a00 */
[----:B--2---:R-:W-:-:S04]  /*01c0*/  UISETP.NE.U32.AND UP0, UPT, UR4, URZ, UPT ;  /* 0x000000ff0400728c */ /* 0x004fc8000bf05070 */
[----:B------:R-:W-:-:S09]  /*01d0*/  UISETP.NE.AND.EX UP0, UPT, UR5, URZ, UPT, UP0 ;  /* 0x000000ff0500728c */ /* 0x000fd2000bf05300 */
[----:B------:R-:W-:Y:S05]  /*01e0*/  BRA.U !UP0, `(.L_x_3) ;  /* 0x0000000108107547 */ /* 0x000fea000b800000 */
[----:B------:R-:W2:Y:S01]  /*01f0*/  LDC.64 R130, c[0x0][0xca8] ;  /* 0x00032a00ff827b82 */ /* 0x000ea20000000a00 */
[----:B------:R-:W2:Y:S02]  /*0200*/  LDCU.64 UR4, c[0x0][0x358] ;  /* 0x00006b00ff0477ac */ /* 0x000ea40008000a00 */
[----:B--2---:R2:W5:Y:S01]  /*0210*/  LDG.E R130, desc[UR4][R130.64] ;  /* 0x0000000482827981 */ /* 0x004562000c1e1900 */
[----:B------:R-:W-:Y:S05]  /*0220*/  BRA `(.L_x_2) ;  /* 0x0000000000087947 */ /* 0x000fea0003800000 */
.L_x_3:
[----:B------:R-:W2:Y:S02]  /*0230*/  LDCU UR4, c[0x0][0xca0] ;  /* 0x00019400ff0477ac */ /* 0x000ea40008000800 */
[----:B--2---:R-:W-:Y:S02]  /*0240*/  MOV R130, UR4 ;  /* 0x0000000400827c02 */ /* 0x004fe40008000f00 */
.L_x_2:
[----:B------:R-:W-:Y:S01]  /*0250*/  IMAD.U32 R0, RZ, RZ, UR19 ;  /* 0x00000013ff007e24 */ /* 0x000fe2000f8e00ff */
[----:B------:R-:W-:Y:S04]  /*0260*/  BSSY.RECONVERGENT B0, `(.L_x_4) ;  /* 0x0000012000007945 */ /* 0x000fe80003800200 */
[C---:B------:R-:W-:Y:S02]  /*0270*/  ISETP.NE.OR P1, PT, R0.reuse, 0x1, !P4 ;  /* 0x000000010000780c */ /* 0x040fe40006725670 */
[----:B------:R-:W-:-:S11]  /*0280*/  ISETP.NE.OR P0, PT, R0, 0x3, !P4 ;  /* 0x000000030000780c */ /* 0x000fd60006705670 */
[----:B------:R-:W-:Y:S05]  /*0290*/  @P1 BRA `(.L_x_5) ;  /* 0x0000000000381947 */ /* 0x000fea0003800000 */
[----:B------:R-:W3:Y:S02]  /*02a0*/  LDCU.64 UR4, c[0x0][0x348] ;  /* 0x00006900ff0477ac */ /* 0x000ee40008000a00 */
[----:B---3--:R-:W-:Y:S02]  /*02b0*/  UIADD3 UR10, UP3, UPT, UR4, 0x80, URZ ;  /* 0x00000080040a7890 */ /* 0x008fe4000ff7e0ff */
[----:B------:R-:W-:Y:S02]  /*02c0*/  UIADD3 UR8, UP2, UPT, UR4, 0x180, URZ ;  /* 0x0000018004087890 */ /* 0x000fe4000ff5e0ff */
[----:B------:R-:W-:Y:S02]  /*02d0*/  UIADD3 UR6, UP1, UPT, UR4, 0x280, URZ ;  /* 0x0000028004067890 */ /* 0x000fe4000ff3e0ff */
[----:B------:R-:W-:Y:S02]  /*02e0*/  UIADD3 UR4, UP0, UPT, UR4, 0x380, URZ ;  /* 0x0000038004047890 */ /* 0x000fe4000ff1e0ff */
[----:B------:R-:W-:-:S02]  /*02f0*/  UIADD3.X UR11, UPT, UPT, URZ, UR5, URZ, UP3, !UPT ;  /* 0x00000005ff0b7290 */ /* 0x000fc40009ffe4ff */
[----:B------:R-:W-:Y:S02]  /*0300*/  UIADD3.X UR9, UPT, UPT, URZ, UR5, URZ, UP2, !UPT ;  /* 0x00000005ff097290 */ /* 0x000fe400097fe4ff */
[----:B------:R-:W-:Y:S02]  /*0310*/  UIADD3.X UR7, UPT, UPT, URZ, UR5, URZ, UP1, !UPT ;  /* 0x00000005ff077290 */ /* 0x000fe40008ffe4ff */
[----:B------:R-:W-:-:S03]  /*0320*/  UIADD3.X UR5, UPT, UPT, URZ, UR5, URZ, UP0, !UPT ;  /* 0x00000005ff057290 */ /* 0x000fc600087fe4ff */
[----:B------:R3:W-:Y:S02]  /*0330*/  UTMACCTL.PF [UR10] ;  /* 0x000000000a0079b9 */ /* 0x0007e40008040000 */
[----:B------:R3:W-:Y:S02]  /*0340*/  UTMACCTL.PF [UR8] ;  /* 0x00000000080079b9 */ /* 0x0007e40008040000 */
[----:B------:R3:W-:Y:S02]  /*0350*/  UTMACCTL.PF [UR6] ;  /* 0x00000000060079b9 */ /* 0x0007e40008040000 */
[----:B------:R3:W-:Y:S02]  /*0360*/  UTMACCTL.PF [UR4] ;  /* 0x00000000040079b9 */ /* 0x0007e40008040000 */
[----:B---3--:R-:W-:Y:S01]  /*0370*/  NOP ;  /* 0x0000000000007918 */ /* 0x008fe20000000000 */
.L_x_5:
[----:B------:R-:W-:Y:S05]  /*0380*/  BSYNC.RECONVERGENT B0 ;  /* 0x0000000000007941 */ /* 0x000fea0003800200 */
.L_x_4:
[----:B------:R-:W-:Y:S04]  /*0390*/  BSSY.RECONVERGENT B0, `(.L_x_6) ;  /* 0x000000a000007945 */ /* 0x000fe80003800200 */
[----:B------:R-:W-:Y:S05]  /*03a0*/  @P0 BRA `(.L_x_7) ;  /* 0x0000000000200947 */ /* 0x000fea0003800000 */
[----:B------:R-:W3:Y:S02]  /*03b0*/  LDCU.64 UR4, c[0x0][0x348] ;  /* 0x00006900ff0477ac */ /* 0x000ee40008000a00 */
[----:B---3--:R-:W-:Y:S02]  /*03c0*/  UIADD3 UR6, UP1, UPT, UR4, 0x980, URZ ;  /* 0x0000098004067890 */ /* 0x008fe4000ff3e0ff */
[----:B------:R-:W-:Y:S02]  /*03d0*/  UIADD3 UR4, UP0, UPT, UR4, 0xa80, URZ ;  /* 0x00000a8004047890 */ /* 0x000fe4000ff1e0ff */
[----:B------:R-:W-:Y:S02]  /*03e0*/  UIADD3.X UR7, UPT, UPT, URZ, UR5, URZ, UP1, !UPT ;  /* 0x00000005ff077290 */ /* 0x000fe40008ffe4ff */
[----:B------:R-:W-:-:S07]  /*03f0*/  UIADD3.X UR5, UPT, UPT, URZ, UR5, URZ, UP0, !UPT ;  /* 0x00000005ff057290 */ /* 0x000fce00087fe4ff */
[----:B------:R3:W-:Y:S02]  /*0400*/  UTMACCTL.PF [UR6] ;  /* 0x00000000060079b9 */ /* 0x0007e40008040000 */
[----:B------:R3:W-:Y:S02]  /*0410*/  UTMACCTL.PF [UR4] ;  /* 0x00000000040079b9 */ /* 0x0007e40008040000 */
[----:B---3--:R-:W-:Y:S01]  /*0420*/  NOP ;  /* 0x0000000000007918 */ /* 0x008fe20000000000 */
.L_x_7:
[----:B------:R-:W-:Y:S05]  /*0430*/  BSYNC.RECONVERGENT B0 ;  /* 0x0000000000007941 */ /* 0x000fea0003800200 */
.L_x_6:
[----:B------:R-:W3:Y:S01]  /*0440*/  LDCU.64 UR4, c[0x0][0xc88] ;  /* 0x00019100ff0477ac */ /* 0x000ee20008000a00 */
[----:B------:R-:W-:Y:S02]  /*0450*/  UISETP.EQ.U32.AND UP1, UPT, UR12, URZ, UPT ;  /* 0x000000ff0c00728c */ /* 0x000fe4000bf22070 */
[----:B------:R-:W-:Y:S02]  /*0460*/  UPLOP3.LUT UP3, UPT, UPT, UPT, UPT, 0x80, 0x8 ;  /* 0x000000000008789c */ /* 0x000fe40003f6f070 */
[----:B---3--:R-:W-:-:S04]  /*0470*/  UISETP.NE.U32.AND UP0, UPT, UR4, URZ, UPT ;  /* 0x000000ff0400728c */ /* 0x008fc8000bf05070 */
[----:B------:R-:W-:-:S04]  /*0480*/  UISETP.NE.AND.EX UP2, UPT, UR5, URZ, UPT, UP0 ;  /* 0x000000ff0500728c */ /* 0x000fc8000bf45300 */
[----:B------:R-:W-:-:S04]  /*0490*/  UISETP.EQ.OR.EX UP4, UPT, UR13, URZ, !UP2, UP1 ;  /* 0x000000ff0d00728c */ /* 0x000fc8000d782710 */
[----:B------:R-:W-:-:S06]  /*04a0*/  UP2UR UR4, UPR, URZ, 0x10 ;  /* 0x00000010ff047883 */ /* 0x000fcc0008000000 */
[----:B------:R-:W-:Y:S01]  /*04b0*/  MOV R180, UR4 ;  /* 0x0000000400b47c02 */ /* 0x000fe20008000f00 */
[----:B------:R-:W-:Y:S06]  /*04c0*/  BRA.U !UP4, `(.L_x_8) ;  /* 0x000000010c207547 */ /* 0x000fec000b800000 */
[----:B------:R-:W-:Y:S01]  /*04d0*/  UISETP.NE.U32.AND UP0, UPT, UR12, URZ, UPT ;  /* 0x000000ff0c00728c */ /* 0x000fe2000bf05070 */
[----:B-----5:R-:W-:Y:S01]  /*04e0*/  FSETP.NEU.AND P0, PT, R133, RZ, PT ;  /* 0x000000ff8500720b */ /* 0x020fe20003f0d000 */
[----:B------:R-:W-:Y:S02]  /*04f0*/  USEL UR4, URZ, 0xffffffff, UP2 ;  /* 0xffffffffff047887 */ /* 0x000fe40009000000 */
[----:B------:R-:W-:-:S10]  /*0500*/  UISETP.NE.AND.EX UP1, UPT, UR13, URZ, UPT, UP0 ;  /* 0x000000ff0d00728c */ /* 0x000fd4000bf25300 */
[----:B------:R-:W-:Y:S01]  /*0510*/  VOTEU.ANY UP0, P0 ;  /* 0x0000000000ff7886 */ /* 0x000fe20000000100 */
[----:B------:R-:W-:-:S04]  /*0520*/  @!UP1 USEL UR4, URZ, 0xffffffff, UP0 ;  /* 0xffffffffff049887 */ /* 0x000fc80008000000 */
[----:B------:R-:W-:-:S04]  /*0530*/  ULOP3.LUT UR4, UR4, 0x1, URZ, 0xc0, !UPT ;  /* 0x0000000104047892 */ /* 0x000fc8000f8ec0ff */
[----:B------:R-:W-:-:S11]  /*0540*/  UISETP.NE.U32.AND UP3, UPT, UR4, 0x1, UPT ;  /* 0x000000010400788c */ /* 0x000fd6000bf65070 */
.L_x_8:
[----:B-1----:R-:W1:Y:S01]  /*0550*/  SHFL.IDX PT, R2, R177, RZ, 0x1f ;  /* 0x00001fffb1027589 */ /* 0x002e6200000e0000 */
[----:B------:R-:W-:Y:S01]  /*0560*/  UISETP.NE.AND UP5, UPT, UR19, 0x2, UPT ;  /* 0x000000021300788c */ /* 0x000fe2000bfa5270 */
[----:B-1----:R-:W-:-:S13]  /*0570*/  ISETP.NE.AND P0, PT, R2, RZ, PT ;  /* 0x000000ff0200720c */ /* 0x002fda0003f05270 */
[----:B------:R-:W-:Y:S05]  /*0580*/  @P0 BRA `(.L_x_9) ;  /* 0x0000000000500947 */ /* 0x000fea0003800000 */
[----:B------:R-:W1:Y:S01]  /*0590*/  S2UR UR4, SR_CgaCtaId ;  /* 0x00000000000479c3 */ /* 0x000e620000008800 */
[----:B------:R-:W-:Y:S01]  /*05a0*/  UMOV UR5, 0x400 ;  /* 0x0000040000057882 */ /* 0x000fe20000000000 */
[----:B------:R-:W-:Y:S01]  /*05b0*/  UMOV UR8, 0x1 ;  /* 0x0000000100087882 */ /* 0x000fe20000000000 */
[----:B------:R-:W-:Y:S01]  /*05c0*/  UMOV UR6, 0x4 ;  /* 0x0000000400067882 */ /* 0x000fe20000000000 */
[----:B------:R-:W-:-:S04]  /*05d0*/  UIADD3 UR8, UPT, UPT, -UR8, 0x100000, URZ ;  /* 0x0010000008087890 */ /* 0x000fc8000fffe1ff */
[----:B------:R-:W-:Y:S02]  /*05e0*/  USHF.L.U32 UR9, UR8, 0xb, URZ ;  /* 0x0000000b08097899 */ /* 0x000fe400080006ff */
[----:B------:R-:W-:Y:S02]  /*05f0*/  USHF.L.U32 UR8, UR8, 0x1, URZ ;  /* 0x0000000108087899 */ /* 0x000fe400080006ff */
[----:B------:R-:W-:-:S04]  /*0600*/  UIADD3 UR6, UPT, UPT, -UR6, 0x100000, URZ ;  /* 0x0010000006067890 */ /* 0x000fc8000fffe1ff */
[----:B------:R-:W-:Y:S02]  /*0610*/  USHF.L.U32 UR7, UR6, 0xb, URZ ;  /* 0x0000000b06077899 */ /* 0x000fe400080006ff */
[----:B------:R-:W-:Y:S01]  /*0620*/  USHF.L.U32 UR6, UR6, 0x1, URZ ;  /* 0x0000000106067899 */ /* 0x000fe200080006ff */
[----:B------:R-:W-:Y:S01]  /*0630*/  ELECT P0, URZ, PT ;  /* 0x0000000000ff782f */ /* 0x000fe20003800000 */
[----:B-1----:R-:W-:Y:S01]  /*0640*/  ULEA UR4, UR4, UR5, 0x18 ;  /* 0x0000000504047291 */ /* 0x002fe2000f8ec0ff */
[----:B------:R-:W1:Y:S11]  /*0650*/  FENCE.VIEW.ASYNC.S ;  /* 0x00000000000073c6 */ /* 0x000e760000000000 */
[----:B-1----:R1:W3:Y:S01]  /*0660*/  SYNCS.EXCH.64 URZ, [UR4], UR8 ;  /* 0x0000000804ff75b2 */ /* 0x0022e20008000100 */
[----:B------:R1:W4:Y:S01]  /*0670*/  SYNCS.EXCH.64 URZ, [UR4+0x18], UR6 ;  /* 0x0000180604ff75b2 */ /* 0x0003220008000100 */
[----:B------:R1:W1:Y:S01]  /*0680*/  SYNCS.EXCH.64 URZ, [UR4+0x8], UR8 ;  /* 0x0000080804ff75b2 */ /* 0x0002620008000100 */
[----:B------:R1:W1:Y:S01]  /*0690*/  SYNCS.EXCH.64 URZ, [UR4+0x20], UR6 ;  /* 0x0000200604ff75b2 */ /* 0x0002620008000100 */
[----:B------:R1:W1:Y:S01]  /*06a0*/  SYNCS.EXCH.64 URZ, [UR4+0x10], UR8 ;  /* 0x0000100804ff75b2 */ /* 0x0002620008000100 */
[----:B------:R1:W1:Y:S01]  /*06b0*/  SYNCS.EXCH.64 URZ, [UR4+0x28], UR6 ;  /* 0x0000280604ff75b2 */ /* 0x0002620008000100 */
[----:B------:R-:W-:Y:S01]  /*06c0*/  NOP ;  /* 0x0000000000007918 */ /* 0x000fe20000000000 */
.L_x_9:
[----:B------:R-:W2:Y:S01]  /*06d0*/  SHFL.IDX PT, R2, R177, RZ, 0x1f ;  /* 0x00001fffb1027589 */ /* 0x000ea200000e0000 */
[----:B------:R-:W-:Y:S01]  /*06e0*/  NOP ;  /* 0x0000000000007918 */ /* 0x000fe20000000000 */
[----:B--2---:R-:W-:-:S13]  /*06f0*/  ISETP.NE.AND P0, PT, R2, 0x1, PT ;  /* 0x000000010200780c */ /* 0x004fda0003f05270 */
[----:B------:R-:W-:Y:S05]  /*0700*/  @P0 BRA `(.L_x_10) ;  /* 0x0000000000580947 */ /* 0x000fea0003800000 */
[----:B-1----:R-:W1:Y:S01]  /*0710*/  S2UR UR4, SR_CgaCtaId ;  /* 0x00000000000479c3 */ /* 0x002e620000008800 */
        /* <DEDUP_REMOVED lines=12> */
[----:B-1----:R2:W1:Y:S01]  /*07e0*/  SYNCS.EXCH.64 URZ, [UR4+0x30], UR8 ;  /* 0x0000300804ff75b2 */ /* 0x0024620008000100 */
[----:B------:R2:W1:Y:S01]  /*07f0*/  SYNCS.EXCH.64 URZ, [UR4+0x50], UR6 ;  /* 0x0000500604ff75b2 */ /* 0x0004620008000100 */
[----:B------:R2:W1:Y:S01]  /*0800*/  SYNCS.EXCH.64 URZ, [UR4+0x38], UR8 ;  /* 0x0000380804ff75b2 */ /* 0x0004620008000100 */
[----:B------:R2:W1:Y:S01]  /*0810*/  SYNCS.EXCH.64 URZ, [UR4+0x58], UR6 ;  /* 0x0000580604ff75b2 */ /* 0x0004620008000100 */
[----:B------:R2:W1:Y:S01]  /*0820*/  SYNCS.EXCH.64 URZ, [UR4+0x40], UR8 ;  /* 0x0000400804ff75b2 */ /* 0x0004620008000100 */
[----:B------:R2:W1:Y:S01]  /*0830*/  SYNCS.EXCH.64 URZ, [UR4+0x60], UR6 ;  /* 0x0000600604ff75b2 */ /* 0x0004620008000100 */
[----:B------:R2:W1:Y:S01]  /*0840*/  SYNCS.EXCH.64 URZ, [UR4+0x48], UR8 ;  /* 0x0000480804ff75b2 */ /* 0x0004620008000100 */
[----:B------:R2:W1:Y:S02]  /*0850*/  SYNCS.EXCH.64 URZ, [UR4+0x68], UR6 ;  /* 0x0000680604ff75b2 */ /* 0x0004640008000100 */
[----:B--2---:R-:W-:Y:S01]  /*0860*/  NOP ;  /* 0x0000000000007918 */ /* 0x004fe20000000000 */
.L_x_10:
[----:B------:R-:W2:Y:S01]  /*0870*/  SHFL.IDX PT, R2, R177, RZ, 0x1f ;  /* 0x00001fffb1027589 */ /* 0x000ea200000e0000 */
[----:B------:R-:W-:Y:S01]  /*0880*/  NOP ;  /* 0x0000000000007918 */ /* 0x000fe20000000000 */
[----:B--2---:R-:W-:-:S13]  /*0890*/  ISETP.NE.AND P0, PT, R2, 0x3, PT ;  /* 0x000000030200780c */ /* 0x004fda0003f05270 */
[----:B------:R-:W-:Y:S05]  /*08a0*/  @P0 BRA `(.L_x_11) ;  /* 0x0000000000300947 */ /* 0x000fea0003800000 */
[----:B-1----:R-:W1:Y:S01]  /*08b0*/  S2UR UR4, SR_CgaCtaId ;  /* 0x00000000000479c3 */ /* 0x002e620000008800 */
[----:B------:R-:W-:Y:S01]  /*08c0*/  UMOV UR6, 0x400 ;  /* 0x0000040000067882 */ /* 0x000fe20000000000 */
[----:B------:R-:W-:Y:S01]  /*08d0*/  UMOV UR5, 0x20 ;  /* 0x0000002000057882 */ /* 0x000fe20000000000 */
[----:B------:R-:W-:Y:S01]  /*08e0*/  ELECT P0, URZ, PT ;  /* 0x0000000000ff782f */ /* 0x000fe20003800000 */
[----:B-1----:R-:W-:Y:S02]  /*08f0*/  ULEA UR6, UR4, UR6, 0x18 ;  /* 0x0000000604067291 */ /* 0x002fe4000f8ec0ff */
[----:B------:R-:W-:-:S04]  /*0900*/  UIADD3 UR4, UPT, UPT, -UR5, 0x100000, URZ ;  /* 0x0010000005047890 */ /* 0x000fc8000fffe1ff */
[----:B------:R-:W-:Y:S02]  /*0910*/  USHF.L.U32 UR5, UR4, 0xb, URZ ;  /* 0x0000000b04057899 */ /* 0x000fe400080006ff */
[----:B------:R-:W-:Y:S01]  /*0920*/  USHF.L.U32 UR4, UR4, 0x1, URZ ;  /* 0x0000000104047899 */ /* 0x000fe200080006ff */
[----:B------:R-:W1:Y:S11]  /*0930*/  FENCE.VIEW.ASYNC.S ;  /* 0x00000000000073c6 */ /* 0x000e760000000000 */
[----:B-1----:R2:W1:Y:S01]  /*0940*/  SYNCS.EXCH.64 URZ, [UR6+0x70], UR4 ;  /* 0x0000700406ff75b2 */ /* 0x0024620008000100 */
[----:B------:R2:W1:Y:S02]  /*0950*/  SYNCS.EXCH.64 URZ, [UR6+0x78], UR4 ;  /* 0x0000780406ff75b2 */ /* 0x0004640008000100 */
[----:B--2---:R-:W-:Y:S01]  /*0960*/  NOP ;  /* 0x0000000000007918 */ /* 0x004fe20000000000 */
.L_x_11:
[----:B------:R-:W2:Y:S01]  /*0970*/  SHFL.IDX PT, R2, R177, RZ, 0x1f ;  /* 0x00001fffb1027589 */ /* 0x000ea200000e0000 */
[----:B------:R-:W-:Y:S01]  /*0980*/  NOP ;  /* 0x0000000000007918 */ /* 0x000fe20000000000 */
[----:B--2---:R-:W-:-:S13]  /*0990*/  ISETP.NE.AND P0, PT, R2, 0x4, PT ;  /* 0x000000040200780c */ /* 0x004fda0003f05270 */
[----:B------:R-:W-:Y:S05]  /*09a0*/  @P0 BRA `(.L_x_12) ;  /* 0x00000000004c0947 */ /* 0x000fea0003800000 */
[----:B-1----:R-:W1:Y:S01]  /*09b0*/  S2UR UR6, SR_CgaCtaId ;  /* 0x00000000000679c3 */ /* 0x002e620000008800 */
[----:B------:R-:W-:Y:S01]  /*09c0*/  UMOV UR4, 0x3a0 ;  /* 0x000003a000047882 */ /* 0x000fe20000000000 */
[----:B------:R-:W-:Y:S01]  /*09d0*/  UMOV UR5, 0x400 ;  /* 0x0000040000057882 */ /* 0x000fe20000000000 */
[----:B------:R-:W-:Y:S01]  /*09e0*/  USEL UR4, UR4, 0x320, UP3 ;  /* 0x0000032004047887 */ /* 0x000fe20009800000 */
[----:B------:R-:W-:Y:S01]  /*09f0*/  UMOV UR8, 0x1 ;  /* 0x0000000100087882 */ /* 0x000fe20000000000 */
[----:B------:R-:W-:Y:S01]  /*0a00*/  ELECT P0, URZ, PT ;  /* 0x0000000000ff782f */ /* 0x000fe20003800000 */
[----:B------:R-:W-:-:S04]  /*0a10*/  UIADD3 UR8, UPT, UPT, -UR8, 0x100000, URZ ;  /* 0x0010000008087890 */ /* 0x000fc8000fffe1ff */
[----:B------:R-:W-:Y:S02]  /*0a20*/  USHF.L.U32 UR9, UR8, 0xb, URZ ;  /* 0x0000000b08097899 */ /* 0x000fe400080006ff */
[----:B------:R-:W-:Y:S02]  /*0a30*/  USHF.L.U32 UR8, UR8, 0x1, URZ ;  /* 0x0000000108087899 */ /* 0x000fe400080006ff */
[----:B-1----:R-:W-:Y:S02]  /*0a40*/  ULEA UR6, UR6, UR5, 0x18 ;  /* 0x0000000506067291 */ /* 0x002fe4000f8ec0ff */
[----:B------:R-:W-:-:S04]  /*0a50*/  UIADD3 UR4, UPT, UPT, -UR4, 0x100000, URZ ;  /* 0x0010000004047890 */ /* 0x000fc8000fffe1ff */
[----:B------:R-:W-:Y:S02]  /*0a60*/  USHF.L.U32 UR5, UR4, 0xb, URZ ;  /* 0x0000000b04057899 */ /* 0x000fe400080006ff */
[----:B------:R-:W-:Y:S01]  /*0a70*/  USHF.L.U32 UR4, UR4, 0x1, URZ ;  /* 0x0000000104047899 */ /* 0x000fe200080006ff */
[----:B------:R-:W1:Y:S03]  /*0a80*/  FENCE.VIEW.ASYNC.S ;  /* 0x00000000000073c6 */ /* 0x000e660000000000 */
[----:B-1----:R2:W1:Y:S08]  /*0a90*/  SYNCS.EXCH.64 URZ, [UR6+0x80], UR8 ;  /* 0x0000800806ff75b2 */ /* 0x0024700008000100 */
[----:B------:R2:W1:Y:S01]  /*0aa0*/  SYNCS.EXCH.64 URZ, [UR6+0x90], UR4 ;  /* 0x0000900406ff75b2 */ /* 0x0004620008000100 */
[----:B------:R2:W1:Y:S01]  /*0ab0*/  SYNCS.EXCH.64 URZ, [UR6+0x88], UR8 ;  /* 0x0000880806ff75b2 */ /* 0x0004620008000100 */
[----:B------:R2:W1:Y:S02]  /*0ac0*/  SYNCS.EXCH.64 URZ, [UR6+0x98], UR4 ;  /* 0x0000980406ff75b2 */ /* 0x0004640008000100 */
[----:B--2---:R-:W-:Y:S01]  /*0ad0*/  NOP ;  /* 0x0000000000007918 */ /* 0x004fe20000000000 */
.L_x_12:
        /* <DEDUP_REMOVED lines=18> */
[----:B------:R2:W1:Y:S02]  /*0c00*/  SYNCS.EXCH.64 URZ, [UR4+0xa8], UR6 ;  /* 0x0000a80604ff75b2 */ /* 0x0004640008000100 */
[----:B--2---:R-:W-:Y:S01]  /*0c10*/  NOP ;  /* 0x0000000000007918 */ /* 0x004fe20000000000 */
.L_x_13:
[----:B------:R-:W2:Y:S01]  /*0c20*/  SHFL.IDX PT, R2, R177, RZ, 0x1f ;  /* 0x00001fffb1027589 */ /* 0x000ea200000e0000 */
[----:B------:R-:W-:Y:S01]  /*0c30*/  ISETP.NE.OR P1, PT, RZ, UR19, !P4 ;  /* 0x00000013ff007c0c */ /* 0x000fe2000e725670 */
[----:B------:R-:W-:Y:S01]  /*0c40*/  NOP ;  /* 0x0000000000007918 */ /* 0x000fe20000000000 */
[----:B--2---:R-:W-:-:S13]  /*0c50*/  ISETP.NE.AND P0, PT, R2, 0x3, PT ;  /* 0x000000030200780c */ /* 0x004fda0003f05270 */
[----:B------:R-:W-:Y:S05]  /*0c60*/  @P0 BRA `(.L_x_14) ;  /* 0x0000000000380947 */ /* 0x000fea0003800000 */
[----:B-1----:R-:W1:Y:S01]  /*0c70*/  S2UR UR4, SR_CgaCtaId ;  /* 0x00000000000479c3 */ /* 0x002e620000008800 */
[----:B------:R-:W-:Y:S01]  /*0c80*/  UMOV UR5, 0x400 ;  /* 0x0000040000057882 */ /* 0x000fe20000000000 */
[----:B------:R-:W-:Y:S01]  /*0c90*/  UMOV UR6, 0x20 ;  /* 0x0000002000067882 */ /* 0x000fe20000000000 */
[----:B------:R-:W-:Y:S01]  /*0ca0*/  ELECT P0, URZ, PT ;  /* 0x0000000000ff782f */ /* 0x000fe20003800000 */
[----:B------:R-:W-:-:S04]  /*0cb0*/  UIADD3 UR6, UPT, UPT, -UR6, 0x100000, URZ ;  /* 0x0010000006067890 */ /* 0x000fc8000fffe1ff */
[----:B------:R-:W-:Y:S02]  /*0cc0*/  USHF.L.U32 UR7, UR6, 0xb, URZ ;  /* 0x0000000b06077899 */ /* 0x000fe400080006ff */
[----:B------:R-:W-:Y:S02]  /*0cd0*/  USHF.L.U32 UR6, UR6, 0x1, URZ ;  /* 0x0000000106067899 */ /* 0x000fe400080006ff */
[----:B-1----:R-:W-:Y:S01]  /*0ce0*/  ULEA UR4, UR4, UR5, 0x18 ;  /* 0x0000000504047291 */ /* 0x002fe2000f8ec0ff */
[----:B------:R-:W1:Y:S11]  /*0cf0*/  FENCE.VIEW.ASYNC.S ;  /* 0x00000000000073c6 */ /* 0x000e760000000000 */
[----:B-1----:R2:W1:Y:S01]  /*0d00*/  SYNCS.EXCH.64 URZ, [UR4+0xb0], UR6 ;  /* 0x0000b00604ff75b2 */ /* 0x0024620008000100 */
[----:B------:R2:W1:Y:S01]  /*0d10*/  SYNCS.EXCH.64 URZ, [UR4+0xc0], UR6 ;  /* 0x0000c00604ff75b2 */ /* 0x0004620008000100 */
[----:B------:R2:W1:Y:S01]  /*0d20*/  SYNCS.EXCH.64 URZ, [UR4+0xb8], UR6 ;  /* 0x0000b80604ff75b2 */ /* 0x0004620008000100 */
[----:B------:R2:W1:Y:S02]  /*0d30*/  SYNCS.EXCH.64 URZ, [UR4+0xc8], UR6 ;  /* 0x0000c80604ff75b2 */ /* 0x0004640008000100 */
[----:B--2---:R-:W-:Y:S01]  /*0d40*/  NOP ;  /* 0x0000000000007918 */ /* 0x004fe20000000000 */
.L_x_14:
[----:B-1----:R-:W1:Y:S01]  /*0d50*/  S2UR UR7, SR_CgaCtaId ;  /* 0x00000000000779c3 */ /* 0x002e620000008800 */
[----:B------:R-:W-:Y:S01]  /*0d60*/  VOTEU.ALL UP0, P1 ;  /* 0x0000000000ff7886 */ /* 0x000fe20000800000 */
[----:B------:R-:W-:Y:S01]  /*0d70*/  UMOV UR4, 0x80 ;  /* 0x0000008000047882 */ /* 0x000fe20000000000 */
[----:B------:R-:W-:Y:S01]  /*0d80*/  NOP ;  /* 0x0000000000007918 */ /* 0x000fe20000000000 */
[----:B------:R-:W-:Y:S01]  /*0d90*/  ISETP.NE.OR P4, PT, R0, 0x2, !P4 ;  /* 0x000000020000780c */ /* 0x000fe20006785670 */
[----:B------:R-:W-:Y:S01]  /*0da0*/  UISETP.NE.AND UP4, UPT, UR19, URZ, UPT ;  /* 0x000000ff1300728c */ /* 0x000fe2000bf85270 */
[----:B------:R-:W-:Y:S01]  /*0db0*/  LOP3.LUT R0, R184, 0x1f, RZ, 0xc0, !PT ;  /* 0x0000001fb8007812 */ /* 0x000fe200078ec0ff */
[----:B------:R-:W-:Y:S01]  /*0dc0*/  @!UP0 UMOV UR6, 0x400 ;  /* 0x0000040000068882 */ /* 0x000fe20000000000 */
[----:B------:R-:W-:-:S04]  /*0dd0*/  @!UP0 UIADD3 UR4, UPT, UPT, -UR4, 0x100000, URZ ;  /* 0x0010000004048890 */ /* 0x000fc8000fffe1ff */
[----:B------:R-:W-:Y:S02]  /*0de0*/  @!UP0 USHF.L.U32 UR5, UR4, 0xb, URZ ;  /* 0x0000000b04058899 */ /* 0x000fe400080006ff */
[----:B------:R-:W-:Y:S02]  /*0df0*/  @!UP0 USHF.L.U32 UR4, UR4, 0x1, URZ ;  /* 0x0000000104048899 */ /* 0x000fe400080006ff */
[----:B-1----:R-:W-:Y:S01]  /*0e00*/  @!UP0 ULEA UR6, UR7, UR6, 0x18 ;  /* 0x0000000607068291 */ /* 0x002fe2000f8ec0ff */
[----:B------:R-:W1:Y:S01]  /*0e10*/  LDCU UR7, c[0x0][0x36c] ;  /* 0x00006d80ff0777ac */ /* 0x000e620008000800 */
[----:B------:R-:W-:Y:S01]  /*0e20*/  VOTEU.ALL UP0, P1 ;  /* 0x0000000000ff7886 */ /* 0x000fe20000800000 */
[----:B------:R-:W2:Y:S09]  /*0e30*/  FENCE.VIEW.ASYNC.S ;  /* 0x00000000000073c6 */ /* 0x000eb20000000000 */
[----:B--2---:R2:W2:Y:S01]  /*0e40*/  @!UP0 SYNCS.EXCH.64 URZ, [UR6+0xd0], UR4 ;  /* 0x0000d00406ff85b2 */ /* 0x0044a20008000100 */
[----:B-1----:R-:W-:-:S09]  /*0e50*/  UISETP.EQ.U32.AND UP6, UPT, UR7, 0x1, UPT ;  /* 0x000000010700788c */ /* 0x002fd2000bfc2070 */
[----:B------:R-:W-:Y:S05]  /*0e60*/  BRA.U !UP6, `(.L_x_15) ;  /* 0x000000010e087547 */ /* 0x000fea000b800000 */
[----:B--234-:R-:W-:Y:S01]  /*0e70*/  UCGABAR_ARV ;  /* 0x00000000000079c7 */ /* 0x01cfe20008000000 */
[----:B------:R-:W-:Y:S05]  /*0e80*/  BRA `(.L_x_16) ;  /* 0x0000000000047947 */ /* 0x000fea0003800000 */
.L_x_15:
[----:B--234-:R-:W-:Y:S01]  /*0e90*/  NOP ;  /* 0x0000000000007918 */ /* 0x01cfe20000000000 */
.L_x_16:
[----:B------:R-:W1:Y:S01]  /*0ea0*/  S2UR UR27, SR_CTAID.X ;  /* 0x00000000001b79c3 */ /* 0x000e620000002500 */
[----:B------:R-:W-:-:S05]  /*0eb0*/  CS2R.32 R179, SR_CgaSize ;  /* 0x0000000000b37805 */ /* 0x000fca0000008a00 */
[----:B------:R-:W-:-:S05]  /*0ec0*/  IMAD R179, R179, -0xa0, RZ ;  /* 0xffffff60b3b37824 */ /* 0x000fca00078e02ff */
[----:B------:R-:W-:-:S14]  /*0ed0*/  R2UR UR5, R179 ;  /* 0x00000000b30572ca */ /* 0x000fdc00000e0000 */
[----:B------:R-:W2:Y:S01]  /*0ee0*/  LDCU UR5, c[0x0][UR5+0x2b0] ;  /* 0x00005600050577ac */ /* 0x000ea20008000800 */
[----:B------:R-:W-:-:S05]  /*0ef0*/  CS2R.32 R179, SR_CgaSize ;  /* 0x0000000000b37805 */ /* 0x000fca0000008a00 */
[----:B------:R-:W-:-:S05]  /*0f00*/  IMAD R179, R179, -0xa0, RZ ;  /* 0xffffff60b3b37824 */ /* 0x000fca00078e02ff */
[----:B------:R-:W-:-:S14]  /*0f10*/  R2UR UR4, R179 ;  /* 0x00000000b30472ca */ /* 0x000fdc00000e0000 */
[----:B------:R-:W3:Y:S01]  /*0f20*/  LDCU UR4, c[0x0][UR4+0x2b4] ;  /* 0x00005680040477ac */ /* 0x000ee20008000800 */
[----:B------:R-:W4:Y:S01]  /*0f30*/  S2UR UR24, SR_CTAID.Y ;  /* 0x00000000001879c3 */ /* 0x000f220000002600 */
[----:B------:R-:W-:-:S05]  /*0f40*/  CS2R.32 R179, SR_CgaSize ;  /* 0x0000000000b37805 */ /* 0x000fca0000008a00 */
[----:B------:R-:W-:-:S05]  /*0f50*/  IMAD R179, R179, -0xa0, RZ ;  /* 0xffffff60b3b37824 */ /* 0x000fca00078e02ff */
[----:B------:R-:W-:-:S14]  /*0f60*/  R2UR UR7, R179 ;  /* 0x00000000b30772ca */ /* 0x000fdc00000e0000 */
[----:B------:R-:W3:Y:S01]  /*0f70*/  LDCU UR7, c[0x0][UR7+0x2a0] ;  /* 0x00005400070777ac */ /* 0x000ee20008000800 */
[----:B------:R-:W-:-:S05]  /*0f80*/  CS2R.32 R179, SR_CgaSize ;  /* 0x0000000000b37805 */ /* 0x000fca0000008a00 */
[----:B------:R-:W-:-:S05]  /*0f90*/  IMAD R179, R179, -0xa0, RZ ;  /* 0xffffff60b3b37824 */ /* 0x000fca00078e02ff */
[----:B------:R-:W-:-:S14]  /*0fa0*/  R2UR UR8, R179 ;  /* 0x00000000b30872ca */ /* 0x000fdc00000e0000 */
[----:B------:R-:W3:Y:S01]  /*0fb0*/  LDCU UR8, c[0x0][UR8+0x2a4] ;  /* 0x00005480080877ac */ /* 0x000ee20008000800 */
[----:B------:R-:W3:Y:S01]  /*0fc0*/  S2UR UR9, SR_CgaCtaId ;  /* 0x00000000000979c3 */ /* 0x000ee20000008800 */
[----:B------:R-:W3:Y:S01]  /*0fd0*/  LDCU UR20, c[0x0][0xf24] ;  /* 0x0001e480ff1477ac */ /* 0x000ee20008000800 */
[----:B------:R-:W3:Y:S01]  /*0fe0*/  LDCU UR45, c[0x0][0xf24] ;  /* 0x0001e480ff2d77ac */ /* 0x000ee20008000800 */
[----:B-1----:R-:W-:Y:S01]  /*0ff0*/  I2FP.F32.U32 R3, UR27 ;  /* 0x0000001b00037c45 */ /* 0x002fe20008201000 */
[----:B------:R-:W1:Y:S04]  /*1000*/  LDCU UR23, c[0x0][0xf30] ;  /* 0x0001e600ff1777ac */ /* 0x000e680008000800 */
[----:B--2---:R-:W-:Y:S01]  /*1010*/  FMUL R3, R3, UR5 ;  /* 0x0000000503037c20 */ /* 0x004fe20008400000 */
[----:B----4-:R-:W-:-:S05]  /*1020*/  I2FP.F32.U32 R2, UR24 ;  /* 0x0000001800027c45 */ /* 0x010fca0008201000 */
[----:B------:R-:W2:Y:S01]  /*1030*/  F2I.U32.TRUNC.NTZ R3, R3 ;  /* 0x0000000300037305 */ /* 0x000ea2000020f000 */
[----:B---3--:R-:W-:Y:S01]  /*1040*/  FMUL R2, R2, UR4 ;  /* 0x0000000402027c20 */ /* 0x008fe20008400000 */
[----:B------:R-:W-:Y:S02]  /*1050*/  USHF.L.U32 UR47, UR9, 0xd, URZ ;  /* 0x0000000d092f7899 */ /* 0x000fe400080006ff */
[----:B------:R-:W-:-:S04]  /*1060*/  USHF.L.U32 UR46, UR9, 0x8, URZ ;  /* 0x00000008092e7899 */ /* 0x000fc800080006ff */
[----:B------:R-:W3:Y:S01]  /*1070*/  F2I.U32.TRUNC.NTZ R2, R2 ;  /* 0x0000000200027305 */ /* 0x000ee2000020f000 */
[----:B------:R-:W-:Y:S02]  /*1080*/  USHF.L.U32 UR18, UR9, 0x7, URZ ;  /* 0x0000000709127899 */ /* 0x000fe400080006ff */
[----:B------:R-:W-:Y:S02]  /*1090*/  ULOP3.LUT UR47, UR47, 0x6000, URZ, 0xc0, !UPT ;  /* 0x000060002f2f7892 */ /* 0x000fe4000f8ec0ff */
[----:B------:R-:W-:Y:S01]  /*10a0*/  ULOP3.LUT UR46, UR46, 0x300, URZ, 0xc0, !UPT ;  /* 0x000003002e2e7892 */ /* 0x000fe2000f8ec0ff */
[----:B--2---:R-:W-:Y:S01]  /*10b0*/  R2UR UR4, R3 ;  /* 0x00000000030472ca */ /* 0x004fe200000e0000 */
[----:B------:R-:W-:Y:S01]  /*10c0*/  ULOP3.LUT UR18, UR18, 0x80, URZ, 0xc0, !UPT ;  /* 0x0000008012127892 */ /* 0x000fe2000f8ec0ff */
[----:B---3--:R-:W-:Y:S02]  /*10d0*/  R2UR UR6, R2 ;  /* 0x00000000020672ca */ /* 0x008fe400000e0000 */
[----:B------:R-:W-:-:S09]  /*10e0*/  PRMT R2, RZ, 0x7610, R2 ;  /* 0x00007610ff027816 */ /* 0x000fd20000000002 */
[----:B------:R-:W-:-:S04]  /*10f0*/  UIADD3 UR5, UPT, UPT, -UR4, URZ, URZ ;  /* 0x000000ff04057290 */ /* 0x000fc8000fffe1ff */
[----:B------:R-:W-:Y:S02]  /*1100*/  UIMAD UR5, UR7, UR5, UR27 ;  /* 0x00000005070572a4 */ /* 0x000fe4000f8e021b */
[----:B------:R-:W-:-:S04]  /*1110*/  UIADD3 UR4, UPT, UPT, -UR6, URZ, URZ ;  /* 0x000000ff06047290 */ /* 0x000fc8000fffe1ff */
[----:B------:R-:W-:Y:S01]  /*1120*/  IMAD.U32 R179, RZ, RZ, UR5 ;  /* 0x00000005ffb37e24 */ /* 0x000fe2000f8e00ff */
[----:B------:R-:W-:-:S06]  /*1130*/  UIMAD UR4, UR8, UR4, UR24 ;  /* 0x00000004080472a4 */ /* 0x000fcc000f8e0218 */
[----:B------:R-:W-:Y:S01]  /*1140*/  IMAD.U32 R178, RZ, RZ, UR4 ;  /* 0x00000004ffb27e24 */ /* 0x000fe2000f8e00ff */
[----:B-1----:R-:W-:Y:S06]  /*1150*/  BRA.U UP4, `(.L_x_17) ;  /* 0x0000000104487547 */ /* 0x002fec000b800000 */
[----:B------:R-:W-:Y:S02]  /*1160*/  R2UR UR4, R178 ;  /* 0x00000000b20472ca */ /* 0x000fe400000e0000 */
[----:B------:R-:W-:-:S11]  /*1170*/  R2UR UR8, R179 ;  /* 0x00000000b30872ca */ /* 0x000fd600000e0000 */
[----:B------:R-:W-:Y:S02]  /*1180*/  UISETP.NE.AND UP0, UPT, UR4, URZ, UPT ;  /* 0x000000ff0400728c */ /* 0x000fe4000bf05270 */
[----:B------:R-:W-:Y:S02]  /*1190*/  UISETP.NE.AND UP1, UPT, UR8, 0x1, UPT ;  /* 0x000000010800788c */ /* 0x000fe4000bf25270 */
[----:B------:R-:W-:-:S04]  /*11a0*/  UISETP.EQ.OR UP0, UPT, UR8, URZ, !UP0 ;  /* 0x000000ff0800728c */ /* 0x000fc8000c702670 */
[----:B------:R-:W-:Y:S02]  /*11b0*/  USEL UR7, URZ, 0x1, !UP0 ;  /* 0x00000001ff077887 */ /* 0x000fe4000c000000 */
[----:B------:R-:W-:-:S04]  /*11c0*/  UISETP.NE.AND UP0, UPT, UR4, URZ, UPT ;  /* 0x000000ff0400728c */ /* 0x000fc8000bf05270 */
[----:B------:R-:W-:-:S04]  /*11d0*/  USEL UR4, URZ, 0x2, UP0 ;  /* 0x00000002ff047887 */ /* 0x000fc80008000000 */
[----:B------:R-:W-:Y:S02]  /*11e0*/  USEL UR6, UR4, 0x2, UP1 ;  /* 0x0000000204067887 */ /* 0x000fe40008800000 */
[----:B------:R-:W-:Y:S02]  /*11f0*/  USEL UR4, URZ, 0x4, UP0 ;  /* 0x00000004ff047887 */ /* 0x000fe40008000000 */
[----:B------:R-:W-:-:S04]  /*1200*/  UISETP.NE.AND UP1, UPT, UR8, 0x2, UPT ;  /* 0x000000020800788c */ /* 0x000fc8000bf25270 */
[----:B------:R-:W-:Y:S02]  /*1210*/  USEL UR5, UR4, 0x4, UP1 ;  /* 0x0000000404057887 */ /* 0x000fe40008800000 */
[----:B------:R-:W-:Y:S02]  /*1220*/  USEL UR4, URZ, 0x8, UP0 ;  /* 0x00000008ff047887 */ /* 0x000fe40008000000 */
[----:B------:R-:W-:Y:S02]  /*1230*/  UISETP.NE.AND UP0, UPT, UR8, 0x3, UPT ;  /* 0x000000030800788c */ /* 0x000fe4000bf05270 */
[----:B------:R-:W-:Y:S02]  /*1240*/  UIADD3 UR5, UPT, UPT, UR5, UR6, UR7 ;  /* 0x0000000605057290 */ /* 0x000fe4000fffe007 */
[----:B------:R-:W-:-:S04]  /*1250*/  USEL UR4, UR4, 0x8, UP0 ;  /* 0x0000000804047887 */ /* 0x000fc80008000000 */
[----:B------:R-:W-:-:S06]  /*1260*/  UIADD3 UR4, UPT, UPT, UR5, UR4, URZ ;  /* 0x0000000405047290 */ /* 0x000fcc000fffe0ff */
[----:B------:R-:W-:-:S07]  /*1270*/  IMAD.U32 R2, RZ, RZ, UR4 ;  /* 0x00000004ff027e24 */ /* 0x000fce000f8e00ff */
.L_x_17:
[----:B------:R-:W1:Y:S01]  /*1280*/  S2UR UR36, SR_CTAID.Z ;  /* 0x00000000002479c3 */ /* 0x000e620000002700 */
[----:B------:R-:W-:-:S09]  /*1290*/  UISETP.GE.AND UP0, UPT, UR20, 0x1, UPT ;  /* 0x000000011400788c */ /* 0x000fd2000bf06270 */
[----:B------:R-:W-:Y:S05]  /*12a0*/  BRA.U !UP0, `(.L_x_18) ;  /* 0x0000000108d07547 */ /* 0x000fea000b800000 */
[----:B------:R-:W2:Y:S01]  /*12b0*/  LDCU UR21, c[0x0][0xf0c] ;  /* 0x0001e180ff1577ac */ /* 0x000ea20008000800 */
[----:B------:R-:W3:Y:S01]  /*12c0*/  LDCU.128 UR12, c[0x0][0xf10] ;  /* 0x0001e200ff0c77ac */ /* 0x000ee20008000c00 */
[----:B------:R-:W4:Y:S01]  /*12d0*/  LDCU UR6, c[0x0][0x370] ;  /* 0x00006e00ff0677ac */ /* 0x000f220008000800 */
[----:B------:R-:W1:Y:S01]  /*12e0*/  LDCU UR7, c[0x0][0x374] ;  /* 0x00006e80ff0777ac */ /* 0x000e620008000800 */
[----:B------:R-:W1:Y:S01]  /*12f0*/  LDCU UR22, c[0x0][0xf20] ;  /* 0x0001e400ff1677ac */ /* 0x000e620008000800 */
[----:B--2---:R-:W-:Y:S02]  /*1300*/  UISETP.NE.AND UP0, UPT, UR21, 0x1, UPT ;  /* 0x000000011500788c */ /* 0x004fe4000bf05270 */
[----:B---3--:R-:W-:Y:S01]  /*1310*/  UIMAD.WIDE.U32 UR4, UR27, UR12, URZ ;  /* 0x0000000c1b0472a5 */ /* 0x008fe2000f8e00ff */
[----:B------:R-:W2:Y:S01]  /*1320*/  LDCU.64 UR8, c[0x0][0xf28] ;  /* 0x0001e500ff0877ac */ /* 0x000ea20008000a00 */
[----:B----4-:R-:W-:Y:S02]  /*1330*/  UIMAD.WIDE.U32 UR10, UR6, UR12, URZ ;  /* 0x0000000c060a72a5 */ /* 0x010fe4000f8e00ff */
[----:B------:R-:W-:-:S02]  /*1340*/  USHF.R.U32.HI UR5, URZ, UR13, UR5 ;  /* 0x0000000dff057299 */ /* 0x000fc40008011605 */
[----:B------:R-:W-:Y:S02]  /*1350*/  UISETP.NE.AND UP1, UPT, UR20, 0x1, UPT ;  /* 0x000000011400788c */ /* 0x000fe4000bf25270 */
[----:B------:R-:W-:Y:S01]  /*1360*/  USEL UR5, UR27, UR5, !UP0 ;  /* 0x000000051b057287 */ /* 0x000fe2000c000000 */
[----:B------:R-:W-:Y:S01]  /*1370*/  UMOV UR10, UR11 ;  /* 0x0000000b000a7c82 */ /* 0x000fe20008000000 */
[----:B------:R-:W-:Y:S02]  /*1380*/  UIMAD.WIDE.U32 UR16, UR24, UR15, URZ ;  /* 0x0000000f181072a5 */ /* 0x000fe4000f8e00ff */
[----:B------:R-:W-:Y:S02]  /*1390*/  @UP0 USHF.R.U32.HI UR6, URZ, UR13, UR10 ;  /* 0x0000000dff060299 */ /* 0x000fe4000801160a */
[----:B------:R-:W-:Y:S02]  /*13a0*/  UISETP.NE.AND UP0, UPT, UR14, 0x1, UPT ;  /* 0x000000010e00788c */ /* 0x000fe4000bf05270 */
[----:B-1----:R-:W-:-:S02]  /*13b0*/  UIMAD.WIDE.U32 UR10, UR7, UR15, URZ ;  /* 0x0000000f070a72a5 */ /* 0x002fc4000f8e00ff */
[----:B--2---:R-:W-:Y:S01]  /*13c0*/  UIMAD.WIDE.U32 UR12, UR6, UR8, URZ ;  /* 0x00000008060c72a5 */ /* 0x004fe2000f8e00ff */
[----:B------:R-:W-:Y:S02]  /*13d0*/  UMOV UR4, UR17 ;  /* 0x0000001100047c82 */ /* 0x000fe40008000000 */
[----:B------:R-:W-:Y:S02]  /*13e0*/  USHF.R.U32.HI UR4, URZ, UR22, UR4 ;  /* 0x00000016ff047299 */ /* 0x000fe40008011604 */
[----:B------:R-:W-:Y:S02]  /*13f0*/  UMOV UR10, UR11 ;  /* 0x0000000b000a7c82 */ /* 0x000fe40008000000 */
[----:B------:R-:W-:Y:S01]  /*1400*/  UMOV UR12, UR13 ;  /* 0x0000000d000c7c82 */ /* 0x000fe20008000000 */
[----:B------:R-:W-:Y:S02]  /*1410*/  @UP0 USHF.R.U32.HI UR7, URZ, UR22, UR10 ;  /* 0x00000016ff070299 */ /* 0x000fe4000801160a */
[----:B------:R-:W-:-:S02]  /*1420*/  USEL UR4, UR24, UR4, !UP0 ;  /* 0x0000000418047287 */ /* 0x000fc4000c000000 */
[----:B------:R-:W-:Y:S02]  /*1430*/  UIMAD.WIDE.U32 UR10, UR7, UR8, URZ ;  /* 0x00000008070a72a5 */ /* 0x000fe4000f8e00ff */
[----:B------:R-:W-:Y:S02]  /*1440*/  @UP1 USHF.R.U32.HI UR6, URZ, UR9, UR12 ;  /* 0x00000009ff061299 */ /* 0x000fe4000801160c */
[----:B------:R-:W-:-:S03]  /*1450*/  UIMAD.WIDE.U32 UR12, UR4, UR8, URZ ;  /* 0x00000008040c72a5 */ /* 0x000fc6000f8e00ff */
[----:B------:R-:W-:Y:S02]  /*1460*/  UMOV UR10, UR11 ;  /* 0x0000000b000a7c82 */ /* 0x000fe40008000000 */
[----:B------:R-:W-:Y:S02]  /*1470*/  @UP1 USHF.R.U32.HI UR7, URZ, UR9, UR10 ;  /* 0x00000009ff071299 */ /* 0x000fe4000801160a */
[----:B------:R-:W-:Y:S02]  /*1480*/  UIMAD UR10, UR6, UR20, URZ ;  /* 0x00000014060a72a4 */ /* 0x000fe4000f8e02ff */
[----:B------:R-:W-:-:S04]  /*1490*/  UIMAD UR7, UR7, UR20, URZ ;  /* 0x00000014070772a4 */ /* 0x000fc8000f8e02ff */
[----:B------:R-:W-:-:S03]  /*14a0*/  UISETP.GE.AND UP0, UPT, UR4, UR7, UPT ;  /* 0x000000070400728c */ /* 0x000fc6000bf06270 */
[----:B------:R-:W-:Y:S01]  /*14b0*/  UMOV UR7, UR13 ;  /* 0x0000000d00077c82 */ /* 0x000fe20008000000 */
[----:B------:R-:W-:Y:S02]  /*14c0*/  UISETP.GE.OR UP0, UPT, UR5, UR10, UP0 ;  /* 0x0000000a0500728c */ /* 0x000fe40008706670 */
[----:B------:R-:W-:Y:S02]  /*14d0*/  UIMAD.WIDE.U32 UR10, UR5, UR8, URZ ;  /* 0x00000008050a72a5 */ /* 0x000fe4000f8e00ff */
[----:B------:R-:W-:Y:S02]  /*14e0*/  USHF.R.U32.HI UR7, URZ, UR9, UR7 ;  /* 0x00000009ff077299 */ /* 0x000fe40008011607 */
[----:B------:R-:W-:Y:S02]  /*14f0*/  UIADD3 UR10, UPT, UPT, -UR4, URZ, URZ ;  /* 0x000000ff040a7290 */ /* 0x000fe4000fffe1ff */
[----:B------:R-:W-:Y:S02]  /*1500*/  USEL UR7, UR4, UR7, !UP1 ;  /* 0x0000000704077287 */ /* 0x000fe4000c800000 */
[----:B------:R-:W-:Y:S01]  /*1510*/  UIMAD UR10, UR14, UR10, UR24 ;  /* 0x0000000a0e0a72a4 */ /* 0x000fe2000f8e0218 */
[----:B------:R-:W-:Y:S01]  /*1520*/  @!UP0 UMOV UR8, UR11 ;  /* 0x0000000b00088c82 */ /* 0x000fe20008000000 */
[----:B------:R-:W-:-:S02]  /*1530*/  UIADD3 UR11, UPT, UPT, -UR5, URZ, URZ ;  /* 0x000000ff050b7290 */ /* 0x000fc4000fffe1ff */
[----:B------:R-:W-:Y:S02]  /*1540*/  @!UP0 USHF.R.U32.HI UR8, URZ, UR9, UR8 ;  /* 0x00000009ff088299 */ /* 0x000fe40008011608 */
[----:B------:R-:W-:Y:S02]  /*1550*/  UIADD3 UR9, UPT, UPT, -UR7, URZ, URZ ;  /* 0x000000ff07097290 */ /* 0x000fe4000fffe1ff */
[----:B------:R-:W-:Y:S02]  /*1560*/  @!UP0 USEL UR8, UR5, UR8, !UP1 ;  /* 0x0000000805088287 */ /* 0x000fe4000c800000 */
[----:B------:R-:W-:Y:S02]  /*1570*/  UIMAD UR9, UR20, UR9, UR4 ;  /* 0x00000009140972a4 */ /* 0x000fe4000f8e0204 */
[----:B------:R-:W-:Y:S02]  /*1580*/  @!UP0 UIADD3 UR7, UPT, UPT, UR7, -UR8, URZ ;  /* 0x8000000807078290 */ /* 0x000fe4000fffe0ff */
[----:B------:R-:W-:-:S02]  /*1590*/  @!UP0 UIMAD UR6, UR9, UR6, UR8 ;  /* 0x00000006090682a4 */ /* 0x000fc4000f8e0208 */
[----:B------:R-:W-:Y:S02]  /*15a0*/  @!UP0 UIMAD UR4, UR7, UR20, UR5 ;  /* 0x00000014070482a4 */ /* 0x000fe4000f8e0205 */
[----:B------:R-:W-:Y:S02]  /*15b0*/  UIMAD UR27, UR21, UR11, UR27 ;  /* 0x0000000b151b72a4 */ /* 0x000fe4000f8e021b */
[----:B------:R-:W-:Y:S01]  /*15c0*/  UIMAD UR24, UR4, UR14, UR10 ;  /* 0x0000000e041872a4 */ /* 0x000fe2000f8e020a */
[----:B------:R-:W-:Y:S02]  /*15d0*/  @!UP0 UMOV UR5, UR6 ;  /* 0x0000000600058c82 */ /* 0x000fe40008000000 */
[----:B------:R-:W-:-:S12]  /*15e0*/  UIMAD UR27, UR5, UR21, UR27 ;  /* 0x00000015051b72a4 */ /* 0x000fd8000f8e021b */
.L_x_18:
[----:B------:R-:W-:-:S09]  /*15f0*/  UISETP.NE.AND UP0, UPT, UR23, 0x1, UPT ;  /* 0x000000011700788c */ /* 0x000fd2000bf05270 */
[----:B------:R-:W-:Y:S05]  /*1600*/  BRA.U UP0, `(.L_x_19) ;  /* 0x0000000100407547 */ /* 0x000fea000b800000 */
[----:B------:R-:W2:Y:S01]  /*1610*/  LDCU.128 UR8, c[0x0][0xf10] ;  /* 0x0001e200ff0877ac */ /* 0x000ea20008000c00 */
[----:B------:R-:W3:Y:S01]  /*1620*/  LDCU UR12, c[0x0][0xf0c] ;  /* 0x0001e180ff0c77ac */ /* 0x000ee20008000800 */
[----:B------:R-:W4:Y:S01]  /*1630*/  LDCU UR13, c[0x0][0xf20] ;  /* 0x0001e400ff0d77ac */ /* 0x000f220008000800 */
[----:B--2---:R-:W-:Y:S02]  /*1640*/  UIMAD.WIDE.U32 UR4, UR27, UR8, URZ ;  /* 0x000000081b0472a5 */ /* 0x004fe4000f8e00ff */
[----:B------:R-:W-:Y:S02]  /*1650*/  UIMAD.WIDE.U32 UR6, UR24, UR11, URZ ;  /* 0x0000000b180672a5 */ /* 0x000fe4000f8e00ff */
[----:B---3--:R-:W-:Y:S02]  /*1660*/  UISETP.NE.AND UP0, UPT, UR12, 0x1, UPT ;  /* 0x000000010c00788c */ /* 0x008fe4000bf05270 */
[----:B------:R-:W-:-:S03]  /*1670*/  USHF.R.U32.HI UR5, URZ, UR9, UR5 ;  /* 0x00000009ff057299 */ /* 0x000fc60008011605 */
[----:B------:R-:W-:Y:S01]  /*1680*/  UMOV UR4, UR7 ;  /* 0x0000000700047c82 */ /* 0x000fe20008000000 */
[----:B------:R-:W-:Y:S02]  /*1690*/  USEL UR5, UR27, UR5, !UP0 ;  /* 0x000000051b057287 */ /* 0x000fe4000c000000 */
[----:B------:R-:W-:Y:S02]  /*16a0*/  UISETP.NE.AND UP0, UPT, UR10, 0x1, UPT ;  /* 0x000000010a00788c */ /* 0x000fe4000bf05270 */
[----:B----4-:R-:W-:-:S04]  /*16b0*/  USHF.R.U32.HI UR4, URZ, UR13, UR4 ;  /* 0x0000000dff047299 */ /* 0x010fc80008011604 */
[----:B------:R-:W-:-:S04]  /*16c0*/  USEL UR4, UR24, UR4, !UP0 ;  /* 0x0000000418047287 */ /* 0x000fc8000c000000 */
[----:B------:R-:W-:Y:S02]  /*16d0*/  UIADD3 UR6, UPT, UPT, UR5, -UR4, URZ ;  /* 0x8000000405067290 */ /* 0x000fe4000fffe0ff */
[----:B------:R-:W-:Y:S02]  /*16e0*/  UIADD3 UR4, UPT, UPT, -UR5, UR4, URZ ;  /* 0x0000000405047290 */ /* 0x000fe4000fffe1ff */
[----:B------:R-:W-:Y:S02]  /*16f0*/  UIMAD UR24, UR6, UR10, UR24 ;  /* 0x0000000a061872a4 */ /* 0x000fe4000f8e0218 */
[----:B------:R-:W-:-:S12]  /*1700*/  UIMAD UR27, UR4, UR12, UR27 ;  /* 0x0000000c041b72a4 */ /* 0x000fd8000f8e021b */
.L_x_19:
[----:B------:R-:W-:Y:S01]  /*1710*/  UISETP.NE.AND UP0, UPT, UR19, 0x2, UPT ;  /* 0x000000021300788c */ /* 0x000fe2000bf05270 */
[----:B------:R-:W-:Y:S09]  /*1720*/  BRA.U !UP6, `(.L_x_20) ;  /* 0x000000010e0c7547 */ /* 0x000ff2000b800000 */
[----:B------:R-:W-:Y:S01]  /*1730*/  UCGABAR_WAIT ;  /* 0x0000000000007dc7 */ /* 0x000fe20008000000 */
[----:B------:R-:W-:Y:S01]  /*1740*/  CCTL.IVALL ;  /* 0x00000000ff00798f */ /* 0x000fe20002000000 */
[----:B------:R-:W-:Y:S05]  /*1750*/  BRA `(.L_x_21) ;  /* 0x0000000000047947 */ /* 0x000fea0003800000 */
.L_x_20:
[----:B------:R-:W-:Y:S06]  /*1760*/  BAR.SYNC.DEFER_BLOCKING 0x0 ;  /* 0x0000000000007b1d */ /* 0x000fec0000010000 */
.L_x_21:
[----:B------:R-:W-:Y:S05]  /*1770*/  BRA.U UP0, `(.L_x_22) ;  /* 0x00000015004c7547 */ /* 0x000fea000b800000 */
[----:B------:R-:W2:Y:S01]  /*1780*/  LDCU UR7, c[0x0][0x38c] ;  /* 0x00007180ff0777ac */ /* 0x000ea20008000800 */
[----:B------:R-:W3:Y:S01]  /*1790*/  S2UR UR8, SR_CgaCtaId ;  /* 0x00000000000879c3 */ /* 0x000ee20000008800 */
[----:B------:R-:W-:Y:S01]  /*17a0*/  PLOP3.LUT P2, PT, PT, PT, UP3, 0x80, 0x8 ;  /* 0x000000000008781c */ /* 0x000fe20003f4f038 */
[----:B------:R-:W-:Y:S01]  /*17b0*/  IMAD.MOV.U32 R12, RZ, RZ, 0x1 ;  /* 0x00000001ff0c7424 */ /* 0x000fe200078e00ff */
[----:B------:R-:W-:Y:S01]  /*17c0*/  UMOV UR6, 0x400 ;  /* 0x0000040000067882 */ /* 0x000fe20000000000 */
[----:B------:R-:W-:Y:S01]  /*17d0*/  UISETP.NE.AND UP1, UPT, UR19, URZ, UPT ;  /* 0x000000ff1300728c */ /* 0x000fe2000bf25270 */
[----:B------:R-:W-:Y:S01]  /*17e0*/  ISETP.EQ.OR P3, PT, R0, RZ, P4 ;  /* 0x000000ff0000720c */ /* 0x000fe20002762670 */
[----:B------:R-:W-:Y:S01]  /*17f0*/  USEL UR37, URZ, 0x1, UP5 ;  /* 0x00000001ff257887 */ /* 0x000fe2000a800000 */
[----:B------:R-:W-:Y:S02]  /*1800*/  PLOP3.LUT P2, PT, P2, PT, PT, 0x8, 0x80 ;  /* 0x000000000080781c */ /* 0x000fe4000174e170 */
[----:B------:R-:W-:Y:S01]  /*1810*/  CS2R R10, SRZ ;  /* 0x00000000000a7805 */ /* 0x000fe2000001ff00 */
[----:B------:R-:W-:Y:S01]  /*1820*/  IMAD.MOV.U32 R9, RZ, RZ, RZ ;  /* 0x000000ffff097224 */ /* 0x000fe200078e00ff */
[----:B------:R-:W4:Y:S01]  /*1830*/  LDCU UR53, c[0x0][0x370] ;  /* 0x00006e00ff3577ac */ /* 0x000f220008000800 */
[----:B------:R-:W-:Y:S01]  /*1840*/  IMAD.MOV.U32 R8, RZ, RZ, 0x1 ;  /* 0x00000001ff087424 */ /* 0x000fe200078e00ff */
[----:B------:R-:W1:Y:S01]  /*1850*/  LDCU.64 UR30, c[0x0][0x348] ;  /* 0x00006900ff1e77ac */ /* 0x000e620008000a00 */
[----:B--2---:R-:W-:-:S02]  /*1860*/  UIADD3 UR5, UPT, UPT, UR7, 0x7f, URZ ;  /* 0x0000007f07057890 */ /* 0x004fc4000fffe0ff */
[----:B------:R-:W-:Y:S02]  /*1870*/  USHF.R.U32.HI UR58, URZ, 0x9, UR46 ;  /* 0x00000009ff3a7899 */ /* 0x000fe4000801162e */
[----:B------:R-:W-:Y:S02]  /*1880*/  USHF.R.S32.HI UR4, URZ, 0x1f, UR5 ;  /* 0x0000001fff047899 */ /* 0x000fe40008011405 */
[----:B---3--:R-:W-:Y:S02]  /*1890*/  USHF.L.U32 UR57, UR8, 0x6, URZ ;  /* 0x0000000608397899 */ /* 0x008fe400080006ff */
[----:B------:R-:W-:Y:S02]  /*18a0*/  ULEA.HI UR4, UR4, UR5, URZ, 0x7 ;  /* 0x0000000504047291 */ /* 0x000fe4000f8f38ff */
[----:B------:R-:W-:Y:S02]  /*18b0*/  UIADD3 UR5, UPT, UPT, UR7, -0x1, URZ ;  /* 0xffffffff07057890 */ /* 0x000fe4000fffe0ff */
[----:B------:R-:W-:-:S02]  /*18c0*/  USHF.R.S32.HI UR55, URZ, 0x7, UR4 ;  /* 0x00000007ff377899 */ /* 0x000fc40008011404 */
[----:B------:R-:W-:Y:S02]  /*18d0*/  UISETP.GE.U32.AND UP2, UPT, UR5, -0xff, UPT ;  /* 0xffffff010500788c */ /* 0x000fe4000bf46070 */
[----:B------:R-:W-:Y:S02]  /*18e0*/  UISETP.LT.U32.AND UP0, UPT, UR55, 0x3, UPT ;  /* 0x000000033700788c */ /* 0x000fe4000bf01070 */
[----:B------:R-:W-:Y:S02]  /*18f0*/  ULEA UR6, UR8, UR6, 0x18 ;  /* 0x0000000608067291 */ /* 0x000fe4000f8ec0ff */
[----:B------:R-:W-:Y:S02]  /*1900*/  USEL UR54, UR55, 0x3, UP0 ;  /* 0x0000000337367887 */ /* 0x000fe40008000000 */
[----:B------:R-:W-:Y:S02]  /*1910*/  UIADD3 UR59, UPT, UPT, UR7, 0xfe, URZ ;  /* 0x000000fe073b7890 */ /* 0x000fe4000fffe0ff */
[----:B------:R-:W-:-:S02]  /*1920*/  UIADD3 UR15, UPT, UPT, UR54, -0x1, URZ ;  /* 0xffffffff360f7890 */ /* 0x000fc4000fffe0ff */
[----:B------:R-:W-:Y:S01]  /*1930*/  @UP2 UIADD3 UR15, UPT, UPT, UR54, URZ, URZ ;  /* 0x000000ff360f2290 */ /* 0x000fe2000fffe0ff */
[----:B------:R-:W2:Y:S01]  /*1940*/  LDCU UR52, c[0x0][0x374] ;  /* 0x00006e80ff3477ac */ /* 0x000ea20008000800 */
[----:B------:R-:W-:Y:S02]  /*1950*/  ULOP3.LUT UR57, UR57, 0xc0, URZ, 0xe2, !UPT ;  /* 0x000000c039397892 */ /* 0x000fe4000f8ee2ff */
[----:B------:R-:W-:Y:S02]  /*1960*/  USEL UR37, UR37, 0x2, UP1 ;  /* 0x0000000225257887 */ /* 0x000fe40008800000 */
[----:B------:R-:W-:Y:S02]  /*1970*/  UIADD3 UR49, UPT, UPT, UR6, 0x14400, UR47 ;  /* 0x0001440006317890 */ /* 0x000fe4000fffe02f */
[----:B------:R-:W-:Y:S02]  /*1980*/  UIADD3 UR48, UPT, UPT, UR6, 0x2ca00, UR46 ;  /* 0x0002ca0006307890 */ /* 0x000fe4000fffe02e */
[----:B------:R-:W-:-:S02]  /*1990*/  UIADD3 UR56, UPT, UPT, UR55, -UR54, URZ ;  /* 0x8000003637387290 */ /* 0x000fc4000fffe0ff */
[----:B------:R-:W-:Y:S01]  /*19a0*/  UIADD3 UR15, UPT, UPT, UR15, 0x1, URZ ;  /* 0x000000010f0f7890 */ /* 0x000fe2000fffe0ff */
[----:B-1--4-:R-:W-:-:S11]  /*19b0*/  UMOV UR14, URZ ;  /* 0x000000ff000e7c82 */ /* 0x012fd60008000000 */
.L_x_46:
[----:B-1----:R-:W1:Y:S02]  /*19c0*/  S2UR UR4, SR_CgaCtaId ;  /* 0x00000000000479c3 */ /* 0x002e640000008800 */
[----:B-1----:R-:W-:-:S09]  /*19d0*/  UISETP.NE.AND UP0, UPT, UR4, URZ, UPT ;  /* 0x000000ff0400728c */ /* 0x002fd2000bf05270 */
[----:B---3--:R-:W-:Y:S05]  /*19e0*/  BRA.U UP0, `(.L_x_23) ;  /* 0x0000000100287547 */ /* 0x008fea000b800000 */
[----:B------:R-:W-:Y:S02]  /*19f0*/  LEA R0, R9, UR6, 0x3 ;  /* 0x0000000609007c11 */ /* 0x000fe4000f8e18ff */
[----:B------:R-:W-:-:S04]  /*1a00*/  SHF.L.U32 R3, R8, 0x1f, RZ ;  /* 0x0000001f08037819 */ /* 0x000fc800000006ff */
[----:B------:R-:W1:Y:S02]  /*1a10*/  SYNCS.PHASECHK.TRANS64.TRYWAIT P0, [R0+URZ+0xc0], R3 ;  /* 0x0000c003000075a7 */ /* 0x000e6400080011ff */
[----:B-1----:R-:W-:Y:S05]  /*1a20*/  @!P0 BRA `(.L_x_24) ;  /* 0x0000011000348947 */ /* 0x002fea0003800000 */
.L_x_193:
[----:B------:R3:W-:Y:S01]  /*1a30*/  SYNCS.ARRIVE.TRANS64.A1T0 RZ, [R0+URZ+0xb0], RZ ;  /* 0x0000b0ff00ff79a7 */ /* 0x0007e200081000ff */
[----:B------:R-:W-:-:S05]  /*1a40*/  VIADD R9, R9, 0x1 ;  /* 0x0000000109097836 */ /* 0x000fca0000000000 */
[----:B------:R-:W-:-:S04]  /*1a50*/  ISETP.NE.AND P0, PT, R9, 0x2, PT ;  /* 0x000000020900780c */ /* 0x000fc80003f05270 */
[----:B-1----:R-:W-:Y:S02]  /*1a60*/  SEL R3, RZ, 0x1, P0 ;  /* 0x00000001ff037807 */ /* 0x002fe40000000000 */
[----:B------:R-:W-:Y:S02]  /*1a70*/  SEL R9, R9, RZ, P0 ;  /* 0x000000ff09097207 */ /* 0x000fe40000000000 */
[----:B------:R-:W-:Y:S02]  /*1a80*/  LOP3.LUT R8, R8, R3, RZ, 0x3c, !PT ;  /* 0x0000000308087212 */ /* 0x000fe400078e3cff */
.L_x_23:
[----:B------:R-:W-:Y:S01]  /*1a90*/  ULEA UR4, UR14, UR6, 0x3 ;  /* 0x000000060e047291 */ /* 0x000fe2000f8e18ff */
[----:B---3--:R-:W-:Y:S01]  /*1aa0*/  SHF.L.U32 R0, R12, 0x1f, RZ ;  /* 0x0000001f0c007819 */ /* 0x008fe200000006ff */
[----:B------:R-:W-:Y:S02]  /*1ab0*/  UISETP.GE.U32.AND UP0, UPT, UR59, 0xff, UPT ;  /* 0x000000ff3b00788c */ /* 0x000fe4000bf06070 */
[----:B------:R-:W-:Y:S02]  /*1ac0*/  USHF.L.U32 UR35, UR27, 0x7, URZ ;  /* 0x000000071b237899 */ /* 0x000fe400080006ff */
[----:B------:R-:W-:Y:S02]  /*1ad0*/  ULEA UR43, UR24, UR57, 0x8 ;  /* 0x00000039182b7291 */ /* 0x000fe4000f8e40ff */
[----:B------:R-:W-:Y:S01]  /*1ae0*/  ULEA UR19, UR24, UR58, 0x1 ;  /* 0x0000003a18137291 */ /* 0x000fe2000f8e08ff */
[----:B------:R1:W3:Y:S01]  /*1af0*/  SYNCS.PHASECHK.TRANS64.TRYWAIT P1, [UR4+0x18], R0 ;  /* 0x00001800ff0075a7 */ /* 0x0002e20008021104 */
[----:B------:R-:W-:Y:S01]  /*1b00*/  UMOV UR12, URZ ;  /* 0x000000ff000c7c82 */ /* 0x000fe20008000000 */
[----:B------:R-:W-:Y:S09]  /*1b10*/  BRA.U !UP0, `(.L_x_25) ;  /* 0x0000000508107547 */ /* 0x000ff2000b800000 */
[----:B------:R-:W-:Y:S01]  /*1b20*/  UMOV UR4, UR14 ;  /* 0x0000000e00047c82 */ /* 0x000fe20008000000 */
[----:B------:R-:W-:-:S05]  /*1b30*/  UMOV UR28, URZ ;  /* 0x000000ff001c7c82 */ /* 0x000fca0008000000 */
.L_x_33:
[----:B------:R-:W-:Y:S01]  /*1b40*/  ULEA UR33, UR4, UR6, 0x3 ;  /* 0x0000000604217291 */ /* 0x000fe2000f8e18ff */
[----:B---3--:R-:W-:Y:S01]  /*1b50*/  @!P4 MOV R2, 0xc600 ;  /* 0x0000c6000002c802 */ /* 0x008fe20000000f00 */
[----:B--23--:R-:W-:Y:S10]  /*1b60*/  @P1 BRA `(.L_x_26) ;  /* 0x00000000000c1947 */ /* 0x00cff40003800000 */
[----:B------:R-:W-:-:S04]  /*1b70*/  SHF.L.U32 R3, R12, 0x1f, RZ ;  /* 0x0000001f0c037819 */ /* 0x000fc800000006ff */
[----:B------:R-:W3:Y:S02]  /*1b80*/  SYNCS.PHASECHK.TRANS64.TRYWAIT P0, [UR33+0x18], R3 ;  /* 0x00001803ff0075a7 */ /* 0x000ee40008001121 */
[----:B---3--:R-:W-:Y:S05]  /*1b90*/  @!P0 BRA `(.L_x_27) ;  /* 0x0000010c00ec8947 */ /* 0x008fea0003800000 */
.L_x_26:
[----:B------:R3:W-:Y:S01]  /*1ba0*/  @!P4 SYNCS.ARRIVE.TRANS64 RZ, [UR33], R2 ;  /* 0x00000002ffffc9a7 */ /* 0x0007e20008000021 */
[----:B------:R-:W-:-:S04]  /*1bb0*/  ULOP3.LUT UR5, UR37, 0x2, URZ, 0xfc, !UPT ;  /* 0x0000000225057892 */ /* 0x000fc8000f8efcff */
[----:B------:R-:W-:-:S09]  /*1bc0*/  UISETP.NE.AND UP0, UPT, UR5, 0x2, UPT ;  /* 0x000000020500788c */ /* 0x000fd2000bf05270 */
[----:B------:R-:W-:Y:S05]  /*1bd0*/  BRA.U UP0, `(.L_x_28) ;  /* 0x0000000100047547 */ /* 0x000fea000b800000 */
[----:B--2---:R-:W-:Y:S05]  /*1be0*/  BPT.TRAP 0x1 ;  /* 0x000000040000795c */ /* 0x004fea0000300000 */
.L_x_28:
[----:B------:R-:W-:Y:S04]  /*1bf0*/  BSSY.RECONVERGENT B0, `(.L_x_29) ;  /* 0x0000003000007945 */ /* 0x000fe80003800200 */
[----:B------:R-:W-:Y:S05]  /*1c00*/  @P3 BRA `(.L_x_30) ;  /* 0x0000000000043947 */ /* 0x000fea0003800000 */
[----:B--2---:R-:W-:Y:S05]  /*1c10*/  BPT.TRAP 0x1 ;  /* 0x000000040000795c */ /* 0x004fea0000300000 */
.L_x_30:
[----:B--2---:R-:W-:Y:S05]  /*1c20*/  BSYNC.RECONVERGENT B0 ;  /* 0x0000000000007941 */ /* 0x004fea0003800200 */
.L_x_29:
[----:B------:R-:W-:Y:S01]  /*1c30*/  UIADD3 UR5, UPT, UPT, UR4, 0x1, URZ ;  /* 0x0000000104057890 */ /* 0x000fe2000fffe0ff */
[----:B------:R-:W-:Y:S01]  /*1c40*/  BSSY.RECONVERGENT B0, `(.L_x_31) ;  /* 0x000002c000007945 */ /* 0x000fe20003800200 */
[----:B------:R-:W-:Y:S02]  /*1c50*/  ELECT P0, URZ, PT ;  /* 0x0000000000ff782f */ /* 0x000fe40003800000 */
[----:B------:R-:W-:-:S04]  /*1c60*/  UISETP.NE.AND UP0, UPT, UR5, 0x3, UPT ;  /* 0x000000030500788c */ /* 0x000fc8000bf05270 */
[----:B------:R-:W-:Y:S02]  /*1c70*/  USEL UR7, URZ, 0x1, UP0 ;  /* 0x00000001ff077887 */ /* 0x000fe40008000000 */
[----:B------:R-:W-:-:S04]  /*1c80*/  USEL UR14, UR5, URZ, UP0 ;  /* 0x000000ff050e7287 */ /* 0x000fc80008000000 */
[----:B------:R-:W-:Y:S01]  /*1c90*/  ULEA UR5, UR14, UR6, 0x3 ;  /* 0x000000060e057291 */ /* 0x000fe2000f8e18ff */
[----:B------:R-:W-:-:S04]  /*1ca0*/  LOP3.LUT R12, R12, UR7, RZ, 0x3c, !PT ;  /* 0x000000070c0c7c12 */ /* 0x000fc8000f8e3cff */
[----:B-1----:R-:W-:-:S04]  /*1cb0*/  SHF.L.U32 R0, R12, 0x1f, RZ ;  /* 0x0000001f0c007819 */ /* 0x002fc800000006ff */
[----:B------:R1:W2:Y:S01]  /*1cc0*/  SYNCS.PHASECHK.TRANS64.TRYWAIT P1, [UR5+0x18], R0 ;  /* 0x00001800ff0075a7 */ /* 0x0002a20008021105 */
[----:B------:R-:W-:Y:S05]  /*1cd0*/  @!P0 BRA `(.L_x_32) ;  /* 0x0000000000888947 */ /* 0x000fea0003800000 */
[----:B------:R-:W-:Y:S02]  /*1ce0*/  ULEA UR32, UR4, UR6, 0xe ;  /* 0x0000000604207291 */ /* 0x000fe4000f8e70ff */
[----:B------:R-:W-:Y:S02]  /*1cf0*/  UIADD3 UR22, UP3, UPT, UR30, 0x80, URZ ;  /* 0x000000801e167890 */ /* 0x000fe4000ff7e0ff */
[----:B------:R-:W-:Y:S02]  /*1d00*/  ULEA UR40, UR4, UR47, 0xf ;  /* 0x0000002f04287291 */ /* 0x000fe4000f8e78ff */
[----:B------:R-:W-:Y:S02]  /*1d10*/  UIADD3 UR12, UP2, UPT, UR30, 0x180, URZ ;  /* 0x000001801e0c7890 */ /* 0x000fe4000ff5e0ff */
[----:B------:R-:W-:Y:S02]  /*1d20*/  ULEA UR24, UR4, UR6, 0x9 ;  /* 0x0000000604187291 */ /* 0x000fe4000f8e48ff */
[----:B------:R-:W-:-:S02]  /*1d30*/  UIADD3 UR10, UP1, UPT, UR30, 0x280, URZ ;  /* 0x000002801e0a7890 */ /* 0x000fc4000ff3e0ff */
[----:B------:R-:W-:Y:S02]  /*1d40*/  ULEA UR16, UR4, UR46, 0xa ;  /* 0x0000002e04107291 */ /* 0x000fe4000f8e50ff */
[----:B------:R-:W-:Y:S02]  /*1d50*/  UIADD3 UR8, UP0, UPT, UR30, 0x380, URZ ;  /* 0x000003801e087890 */ /* 0x000fe4000ff1e0ff */
[----:B------:R-:W-:Y:S02]  /*1d60*/  USHF.L.U32 UR34, UR28, 0x7, URZ ;  /* 0x000000071c227899 */ /* 0x000fe400080006ff */
[----:B------:R-:W-:Y:S02]  /*1d70*/  UIADD3.X UR23, UPT, UPT, URZ, UR31, URZ, UP3, !UPT ;  /* 0x0000001fff177290 */ /* 0x000fe40009ffe4ff */
[----:B------:R-:W-:Y:S02]  /*1d80*/  UIADD3 UR32, UPT, UPT, UR32, 0x8400, URZ ;  /* 0x0000840020207890 */ /* 0x000fe4000fffe0ff */
[----:B------:R-:W-:-:S02]  /*1d90*/  UIADD3.X UR13, UPT, UPT, URZ, UR31, URZ, UP2, !UPT ;  /* 0x0000001fff0d7290 */ /* 0x000fc400097fe4ff */
[----:B------:R-:W-:Y:S02]  /*1da0*/  UIADD3 UR40, UPT, UPT, UR6, 0x14400, UR40 ;  /* 0x0001440006287890 */ /* 0x000fe4000fffe028 */
[----:B------:R-:W-:Y:S02]  /*1db0*/  UIADD3.X UR11, UPT, UPT, URZ, UR31, URZ, UP1, !UPT ;  /* 0x0000001fff0b7290 */ /* 0x000fe40008ffe4ff */
[----:B------:R-:W-:Y:S02]  /*1dc0*/  UIADD3 UR24, UPT, UPT, UR24, 0x2c400, URZ ;  /* 0x0002c40018187890 */ /* 0x000fe4000fffe0ff */
[----:B------:R-:W-:Y:S02]  /*1dd0*/  UIADD3.X UR9, UPT, UPT, URZ, UR31, URZ, UP0, !UPT ;  /* 0x0000001fff097290 */ /* 0x000fe400087fe4ff */
[----:B------:R-:W-:Y:S01]  /*1de0*/  UIADD3 UR16, UPT, UPT, UR6, 0x2ca00, UR16 ;  /* 0x0002ca0006107890 */ /* 0x000fe2000fffe010 */
[----:B------:R-:W-:Y:S01]  /*1df0*/  UMOV UR38, 0x0 ;  /* 0x0000000000267882 */ /* 0x000fe20000000000 */
[----:B------:R-:W-:Y:S01]  /*1e00*/  UMOV UR39, 0x10000000 ;  /* 0x1000000000277882 */ /* 0x000fe20000000000 */
[----:B------:R-:W-:Y:S01]  /*1e10*/  UMOV UR5, 0xf0000 ;  /* 0x000f000000057882 */ /* 0x000fe20000000000 */
[----:B------:R-:W-:Y:S01]  /*1e20*/  UMOV UR41, UR33 ;  /* 0x0000002100297c82 */ /* 0x000fe20008000000 */
[----:B------:R-:W-:Y:S01]  /*1e30*/  UMOV UR44, UR36 ;  /* 0x00000024002c7c82 */ /* 0x000fe20008000000 */
[----:B------:R-:W-:Y:S01]  /*1e40*/  UMOV UR42, UR34 ;  /* 0x00000022002a7c82 */ /* 0x000fe20008000000 */
[----:B------:R-:W-:Y:S01]  /*1e50*/  UMOV UR26, URZ ;  /* 0x000000ff001a7c82 */ /* 0x000fe20008000000 */
[----:B------:R-:W-:Y:S01]  /*1e60*/  UMOV UR25, UR33 ;  /* 0x0000002100197c82 */ /* 0x000fe20008000000 */
[----:B------:R-:W-:Y:S01]  /*1e70*/  UMOV UR29, UR36 ;  /* 0x00000024001d7c82 */ /* 0x000fe20008000000 */
[----:B------:R4:W-:Y:S01]  /*1e80*/  UTMALDG.3D [UR32], [UR22], desc[UR38] ;  /* 0x00002620160075b4 */ /* 0x0009e20008011000 */
[----:B------:R-:W-:Y:S01]  /*1e90*/  UMOV UR17, UR33 ;  /* 0x0000002100117c82 */ /* 0x000fe20008000000 */
[----:B------:R-:W-:Y:S01]  /*1ea0*/  UMOV UR20, UR28 ;  /* 0x0000001c00147c82 */ /* 0x000fe20008000000 */
[----:B------:R-:W-:Y:S01]  /*1eb0*/  UMOV UR21, UR36 ;  /* 0x0000002400157c82 */ /* 0x000fe20008000000 */
[----:B------:R4:W-:Y:S01]  /*1ec0*/  UTMALDG.3D.MULTICAST [UR40], [UR12], UR5, desc[UR38] ;  /* 0x000026280c0073b4 */ /* 0x0009e20008011805 */
[----:B------:R4:W-:Y:S01]  /*1ed0*/  UTMALDG.4D [UR24], [UR10], desc[UR38] ;  /* 0x000026180a0075b4 */ /* 0x0009e20008019000 */
[----:B------:R4:W-:Y:S02]  /*1ee0*/  UTMALDG.4D.MULTICAST [UR16], [UR8], UR5, desc[UR38] ;  /* 0x00002610080073b4 */ /* 0x0009e40008019805 */
[----:B----4-:R-:W-:Y:S01]  /*1ef0*/  NOP ;  /* 0x0000000000007918 */ /* 0x010fe20000000000 */
.L_x_32:
[----:B------:R-:W-:Y:S05]  /*1f00*/  BSYNC.RECONVERGENT B0 ;  /* 0x0000000000007941 */ /* 0x000fea0003800200 */
.L_x_31:
[----:B------:R-:W-:Y:S01]  /*1f10*/  UIADD3 UR28, UPT, UPT, UR28, 0x1, URZ ;  /* 0x000000011c1c7890 */ /* 0x000fe2000fffe0ff */
[----:B------:R-:W-:Y:S01]  /*1f20*/  UMOV UR4, UR14 ;  /* 0x0000000e00047c82 */ /* 0x000fe20008000000 */
[----:B------:R-:W-:Y:S02]  /*1f30*/  UMOV UR12, UR15 ;  /* 0x0000000f000c7c82 */ /* 0x000fe40008000000 */
[----:B------:R-:W-:-:S09]  /*1f40*/  UISETP.NE.AND UP0, UPT, UR28, UR15, UPT ;  /* 0x0000000f1c00728c */ /* 0x000fd2000bf05270 */
[----:B------:R-:W-:Y:S05]  /*1f50*/  BRA.U UP0, `(.L_x_33) ;  /* 0xfffffff900f87547 */ /* 0x000fea000b83ffff */
.L_x_25:
[----:B------:R-:W-:Y:S01]  /*1f60*/  ULEA UR4, UR14, UR6, 0x3 ;  /* 0x000000060e047291 */ /* 0x000fe2000f8e18ff */
[----:B-1----:R-:W-:Y:S01]  /*1f70*/  SHF.L.U32 R0, R12, 0x1f, RZ ;  /* 0x0000001f0c007819 */ /* 0x002fe200000006ff */
[----:B------:R-:W-:Y:S01]  /*1f80*/  @!P2 SYNCS.ARRIVE.TRANS64.A1T0 RZ, [UR6+0x78], RZ ;  /* 0x000078ffffffa9a7 */ /* 0x000fe20008100006 */
[----:B------:R-:W-:-:S06]  /*1f90*/  UISETP.GT.AND UP0, UPT, UR55, UR54, UPT ;  /* 0x000000363700728c */ /* 0x000fcc000bf04270 */
[----:B--23--:R1:W2:Y:S03]  /*1fa0*/  SYNCS.PHASECHK.TRANS64.TRYWAIT P1, [UR4+0x18], R0 ;  /* 0x00001800ff0075a7 */ /* 0x00c2a60008021104 */
[----:B------:R-:W-:Y:S05]  /*1fb0*/  BRA.U !UP0, `(.L_x_34) ;  /* 0x0000000508087547 */ /* 0x000fea000b800000 */
[----:B------:R-:W-:Y:S01]  /*1fc0*/  UIADD3 UR26, UPT, UPT, UR56, UR12, URZ ;  /* 0x0000000c381a7290 */ /* 0x000fe2000fffe0ff */
[----:B------:R-:W-:-:S11]  /*1fd0*/  UMOV UR4, UR14 ;  /* 0x0000000e00047c82 */ /* 0x000fd60008000000 */
.L_x_42:
[----:B------:R-:W-:Y:S01]  /*1fe0*/  ULEA UR33, UR4, UR6, 0x3 ;  /* 0x0000000604217291 */ /* 0x000fe2000f8e18ff */
[----:B--2---:R-:W-:Y:S01]  /*1ff0*/  @!P4 MOV R2, 0xc600 ;  /* 0x0000c6000002c802 */ /* 0x004fe20000000f00 */
[----:B--23--:R-:W-:Y:S10]  /*2000*/  @P1 BRA `(.L_x_35) ;  /* 0x00000000000c1947 */ /* 0x00cff40003800000 */
[----:B------:R-:W-:-:S04]  /*2010*/  SHF.L.U32 R3, R12, 0x1f, RZ ;  /* 0x0000001f0c037819 */ /* 0x000fc800000006ff */
[----:B------:R-:W2:Y:S02]  /*2020*/  SYNCS.PHASECHK.TRANS64.TRYWAIT P0, [UR33+0x18], R3 ;  /* 0x00001803ff0075a7 */ /* 0x000ea40008001121 */
[----:B--2---:R-:W-:Y:S05]  /*2030*/  @!P0 BRA `(.L_x_36) ;  /* 0x0000010800dc8947 */ /* 0x004fea0003800000 */
.L_x_35:
[----:B------:R2:W-:Y:S01]  /*2040*/  @!P4 SYNCS.ARRIVE.TRANS64 RZ, [UR33], R2 ;  /* 0x00000002ffffc9a7 */ /* 0x0005e20008000021 */
[----:B------:R-:W-:-:S04]  /*2050*/  ULOP3.LUT UR5, UR37, 0x2, URZ, 0xfc, !UPT ;  /* 0x0000000225057892 */ /* 0x000fc8000f8efcff */
[----:B------:R-:W-:-:S09]  /*2060*/  UISETP.NE.AND UP0, UPT, UR5, 0x2, UPT ;  /* 0x000000020500788c */ /* 0x000fd2000bf05270 */
[----:B------:R-:W-:Y:S05]  /*2070*/  BRA.U UP0, `(.L_x_37) ;  /* 0x0000000100047547 */ /* 0x000fea000b800000 */
[----:B------:R-:W-:Y:S05]  /*2080*/  BPT.TRAP 0x1 ;  /* 0x000000040000795c */ /* 0x000fea0000300000 */
.L_x_37:
[----:B------:R-:W-:Y:S04]  /*2090*/  BSSY.RECONVERGENT B0, `(.L_x_38) ;  /* 0x0000003000007945 */ /* 0x000fe80003800200 */
[----:B------:R-:W-:Y:S05]  /*20a0*/  @P3 BRA `(.L_x_39) ;  /* 0x0000000000043947 */ /* 0x000fea0003800000 */
[----:B------:R-:W-:Y:S05]  /*20b0*/  BPT.TRAP 0x1 ;  /* 0x000000040000795c */ /* 0x000fea0000300000 */
.L_x_39:
[----:B------:R-:W-:Y:S05]  /*20c0*/  BSYNC.RECONVERGENT B0 ;  /* 0x0000000000007941 */ /* 0x000fea0003800200 */
.L_x_38:
        /* <DEDUP_REMOVED lines=9> */
[----:B------:R1:W3:Y:S01]  /*2160*/  SYNCS.PHASECHK.TRANS64.TRYWAIT P1, [UR5+0x18], R0 ;  /* 0x00001800ff0075a7 */ /* 0x0002e20008021105 */
[----:B------:R-:W-:Y:S05]  /*2170*/  @!P0 BRA `(.L_x_41) ;  /* 0x0000000000848947 */ /* 0x000fea0003800000 */
[----:B------:R-:W-:Y:S02]  /*2180*/  ULEA UR32, UR4, UR6, 0xe ;  /* 0x0000000604207291 */ /* 0x000fe4000f8e70ff */
[----:B------:R-:W-:Y:S02]  /*2190*/  UIADD3 UR22, UP3, UPT, UR30, 0x80, URZ ;  /* 0x000000801e167890 */ /* 0x000fe4000ff7e0ff */
[----:B------:R-:W-:Y:S02]  /*21a0*/  UIADD3 UR20, UP2, UPT, UR30, 0x180, URZ ;  /* 0x000001801e147890 */ /* 0x000fe4000ff5e0ff */
[----:B------:R-:W-:Y:S02]  /*21b0*/  ULEA UR8, UR4, UR6, 0x9 ;  /* 0x0000000604087291 */ /* 0x000fe4000f8e48ff */
[----:B------:R-:W-:Y:S02]  /*21c0*/  UIADD3 UR28, UP1, UPT, UR30, 0x280, URZ ;  /* 0x000002801e1c7890 */ /* 0x000fe4000ff3e0ff */
[----:B------:R-:W-:-:S02]  /*21d0*/  UIADD3 UR24, UP0, UPT, UR30, 0x380, URZ ;  /* 0x000003801e187890 */ /* 0x000fc4000ff1e0ff */
[----:B------:R-:W-:Y:S02]  /*21e0*/  USHF.L.U32 UR34, UR12, 0x7, URZ ;  /* 0x000000070c227899 */ /* 0x000fe400080006ff */
[----:B------:R-:W-:Y:S02]  /*21f0*/  UIADD3.X UR23, UPT, UPT, URZ, UR31, URZ, UP3, !UPT ;  /* 0x0000001fff177290 */ /* 0x000fe40009ffe4ff */
[----:B------:R-:W-:Y:S02]  /*2200*/  UIADD3 UR32, UPT, UPT, UR32, 0x8400, URZ ;  /* 0x0000840020207890 */ /* 0x000fe4000fffe0ff */
[----:B------:R-:W-:Y:S02]  /*2210*/  ULEA UR40, UR4, UR49, 0xf ;  /* 0x0000003104287291 */ /* 0x000fe4000f8e78ff */
[----:B------:R-:W-:Y:S02]  /*2220*/  UIADD3.X UR21, UPT, UPT, URZ, UR31, URZ, UP2, !UPT ;  /* 0x0000001fff157290 */ /* 0x000fe400097fe4ff */
[----:B------:R-:W-:-:S02]  /*2230*/  UIADD3.X UR29, UPT, UPT, URZ, UR31, URZ, UP1, !UPT ;  /* 0x0000001fff1d7290 */ /* 0x000fc40008ffe4ff */
[----:B------:R-:W-:Y:S02]  /*2240*/  UIADD3 UR8, UPT, UPT, UR8, 0x2c400, URZ ;  /* 0x0002c40008087890 */ /* 0x000fe4000fffe0ff */
[----:B------:R-:W-:Y:S02]  /*2250*/  ULEA UR16, UR4, UR48, 0xa ;  /* 0x0000003004107291 */ /* 0x000fe4000f8e50ff */
[----:B------:R-:W-:Y:S01]  /*2260*/  UIADD3.X UR25, UPT, UPT, URZ, UR31, URZ, UP0, !UPT ;  /* 0x0000001fff197290 */ /* 0x000fe200087fe4ff */
[----:B------:R-:W-:Y:S01]  /*2270*/  UMOV UR38, 0x0 ;  /* 0x0000000000267882 */ /* 0x000fe20000000000 */
[----:B------:R-:W-:Y:S01]  /*2280*/  UMOV UR39, 0x10000000 ;  /* 0x1000000000277882 */ /* 0x000fe20000000000 */
[----:B------:R-:W-:Y:S01]  /*2290*/  UMOV UR5, 0xf0000 ;  /* 0x000f000000057882 */ /* 0x000fe20000000000 */
[----:B------:R-:W-:Y:S01]  /*22a0*/  UMOV UR41, UR33 ;  /* 0x0000002100297c82 */ /* 0x000fe20008000000 */
[----:B------:R-:W-:Y:S01]  /*22b0*/  UMOV UR44, UR36 ;  /* 0x00000024002c7c82 */ /* 0x000fe20008000000 */
[----:B------:R-:W-:Y:S01]  /*22c0*/  UMOV UR42, UR34 ;  /* 0x00000022002a7c82 */ /* 0x000fe20008000000 */
[----:B------:R-:W-:Y:S01]  /*22d0*/  UTMALDG.3D [UR32], [UR22], desc[UR38] ;  /* 0x00002620160075b4 */ /* 0x000fe20008011000 */
[----:B------:R-:W-:Y:S01]  /*22e0*/  UMOV UR10, URZ ;  /* 0x000000ff000a7c82 */ /* 0x000fe20008000000 */
[----:B------:R-:W-:Y:S01]  /*22f0*/  UMOV UR9, UR33 ;  /* 0x0000002100097c82 */ /* 0x000fe20008000000 */
[----:B------:R-:W-:Y:S01]  /*2300*/  UMOV UR11, UR27 ;  /* 0x0000001b000b7c82 */ /* 0x000fe20008000000 */
[----:B------:R-:W-:Y:S01]  /*2310*/  UMOV UR13, UR36 ;  /* 0x00000024000d7c82 */ /* 0x000fe20008000000 */
[----:B------:R-:W-:Y:S01]  /*2320*/  UMOV UR17, UR33 ;  /* 0x0000002100117c82 */ /* 0x000fe20008000000 */
[----:B------:R4:W-:Y:S01]  /*2330*/  UTMALDG.3D.MULTICAST [UR40], [UR20], UR5, desc[UR38] ;  /* 0x00002628140073b4 */ /* 0x0009e20008011805 */
[----:B------:R1:W-:Y:S01]  /*2340*/  UTMALDG.4D [UR8], [UR28], desc[UR38] ;  /* 0x000026081c0075b4 */ /* 0x0003e20008019000 */
[----:B----4-:R-:W-:Y:S01]  /*2350*/  UMOV UR20, UR12 ;  /* 0x0000000c00147c82 */ /* 0x010fe20008000000 */
[----:B------:R-:W-:-:S02]  /*2360*/  UMOV UR21, UR36 ;  /* 0x0000002400157c82 */ /* 0x000fc40008000000 */
[----:B------:R1:W-:Y:S02]  /*2370*/  UTMALDG.4D.MULTICAST [UR16], [UR24], UR5, desc[UR38] ;  /* 0x00002610180073b4 */ /* 0x0003e40008019805 */
[----:B-1----:R-:W-:Y:S01]  /*2380*/  NOP ;  /* 0x0000000000007918 */ /* 0x002fe20000000000 */
.L_x_41:
[----:B------:R-:W-:Y:S05]  /*2390*/  BSYNC.RECONVERGENT B0 ;  /* 0x0000000000007941 */ /* 0x000fea0003800200 */
.L_x_40:
[----:B------:R-:W-:Y:S01]  /*23a0*/  UIADD3 UR12, UPT, UPT, UR12, 0x1, URZ ;  /* 0x000000010c0c7890 */ /* 0x000fe2000fffe0ff */
[----:B------:R-:W-:-:S03]  /*23b0*/  UMOV UR4, UR14 ;  /* 0x0000000e00047c82 */ /* 0x000fc60008000000 */
[----:B------:R-:W-:-:S09]  /*23c0*/  UISETP.NE.AND UP0, UPT, UR12, UR26, UPT ;  /* 0x0000001a0c00728c */ /* 0x000fd2000bf05270 */
[----:B------:R-:W-:Y:S05]  /*23d0*/  BRA.U UP0, `(.L_x_42) ;  /* 0xfffffffd00007547 */ /* 0x000fea000b83ffff */
.L_x_34:
[C---:B------:R-:W-:Y:S01]  /*23e0*/  LEA R3, R11.reuse, UR6, 0x3 ;  /* 0x000000060b037c11 */ /* 0x040fe2000f8e18ff */
[----:B------:R-:W-:Y:S01]  /*23f0*/  NOP ;  /* 0x0000000000007918 */ /* 0x000fe20000000000 */
[----:B-1----:R-:W-:Y:S02]  /*2400*/  SHF.L.U32 R0, R10, 0x1f, RZ ;  /* 0x0000001f0a007819 */ /* 0x002fe400000006ff */
[----:B------:R-:W-:Y:S02]  /*2410*/  LEA R5, R11, UR6, 0x4 ;  /* 0x000000060b057c11 */ /* 0x000fe4000f8e20ff */
[----:B------:R-:W1:Y:S02]  /*2420*/  SYNCS.PHASECHK.TRANS64.TRYWAIT P0, [R3+URZ+0x80], R0 ;  /* 0x00008000030075a7 */ /* 0x000e6400080011ff */
[----:B-1----:R-:W-:Y:S05]  /*2430*/  @!P0 BRA `(.L_x_43) ;  /* 0x0000010400f48947 */ /* 0x002fea0003800000 */
.L_x_196:
[----:B------:R-:W4:Y:S01]  /*2440*/  LDS.128 R4, [R5+0xe0] ;  /* 0x0000e00005047984 */ /* 0x000f220000000c00 */
[----:B------:R-:W-:Y:S01]  /*2450*/  UISETP.GE.AND UP0, UPT, UR45, 0x1, UPT ;  /* 0x000000012d00788c */ /* 0x000fe2000bf06270 */
[----:B------:R-:W-:Y:S01]  /*2460*/  @!PT LDS RZ, [RZ] ;  /* 0x00000000fffff984 */ /* 0x000fe20000000800 */
[----:B------:R-:W-:Y:S01]  /*2470*/  @!PT LDS RZ, [RZ] ;  /* 0x00000000fffff984 */ /* 0x000fe20000000800 */
[----:B------:R-:W-:Y:S01]  /*2480*/  @!PT LDS RZ, [RZ] ;  /* 0x00000000fffff984 */ /* 0x000fe20000000800 */
[----:B------:R-:W-:Y:S01]  /*2490*/  @!PT LDS RZ, [RZ] ;  /* 0x00000000fffff984 */ /* 0x000fe20000000800 */
[----:B------:R1:W-:Y:S06]  /*24a0*/  MEMBAR.ALL.CTA ;  /* 0x0000000000007992 */ /* 0x0003ec0000008000 */
[----:B-1----:R-:W1:Y:S01]  /*24b0*/  FENCE.VIEW.ASYNC.S ;  /* 0x00000000000073c6 */ /* 0x002e620000000000 */
[----:B----4-:R-:W-:-:S13]  /*24c0*/  LOP3.LUT P0, RZ, R6, 0x1, RZ, 0xc0, !PT ;  /* 0x0000000106ff7812 */ /* 0x010fda000780c0ff */
[----:B-1----:R-:W-:Y:S01]  /*24d0*/  VOTEU.ANY UP1, P0 ;  /* 0x0000000000ff7886 */ /* 0x002fe20000020100 */
[----:B------:R-:W-:-:S13]  /*24e0*/  PLOP3.LUT P0, PT, PT, PT, UP1, 0x80, 0x8 ;  /* 0x000000000008781c */ /* 0x000fda0003f0f018 */
[----:B------:R-:W-:Y:S02]  /*24f0*/  @P0 LOP3.LUT R0, R5, 0xffff, RZ, 0xc0, !PT ;  /* 0x0000ffff05000812 */ /* 0x000fe400078ec0ff */
[----:B--2---:R-:W-:Y:S02]  /*2500*/  @P0 MOV R2, R4 ;  /* 0x0000000400020202 */ /* 0x004fe40000000f00 */
[----:B------:R-:W-:Y:S01]  /*2510*/  @P0 R2UR UR5, R0 ;  /* 0x00000000000502ca */ /* 0x000fe200000e0000 */
[----:B------:R-:W-:Y:S01]  /*2520*/  VIADD R0, R3, 0x90 ;  /* 0x0000009003007836 */ /* 0x000fe20000000000 */
[----:B------:R-:W-:Y:S02]  /*2530*/  @P0 SHF.R.U32.HI R4, RZ, 0x10, R5 ;  /* 0x00000010ff040819 */ /* 0x000fe40000011605 */
[----:B------:R-:W-:Y:S02]  /*2540*/  @P0 R2UR UR7, R2 ;  /* 0x00000000020702ca */ /* 0x000fe400000e0000 */
[----:B------:R-:W-:-:S02]  /*2550*/  PRMT R0, RZ, 0x654, R0 ;  /* 0x00000654ff007816 */ /* 0x000fc40000000000 */
[----:B------:R-:W-:Y:S02]  /*2560*/  @P0 R2UR UR4, R4 ;  /* 0x00000000040402ca */ /* 0x000fe400000e0000 */
[----:B------:R1:W-:Y:S03]  /*2570*/  SYNCS.ARRIVE.TRANS64.RED.A1T0 RZ, [R0+URZ], RZ ;  /* 0x000000ff00ff79a7 */ /* 0x0003e600081004ff */
[----:B------:R-:W-:-:S04]  /*2580*/  @UP1 UMOV UR50, UR5 ;  /* 0x0000000500321c82 */ /* 0x000fc80008000000 */
[----:B------:R-:W-:-:S04]  /*2590*/  @UP1 UMOV UR51, UR7 ;  /* 0x0000000700331c82 */ /* 0x000fc80008000000 */
[----:B------:R-:W-:Y:S01]  /*25a0*/  @UP1 UMOV UR36, UR4 ;  /* 0x0000000400241c82 */ /* 0x000fe20008000000 */
[----:B------:R-:W-:Y:S05]  /*25b0*/  BRA.U !UP0, `(.L_x_44) ;  /* 0x0000000108d47547 */ /* 0x000fea000b800000 */
[----:B------:R-:W2:Y:S01]  /*25c0*/  LDCU.128 UR20, c[0x0][0xf10] ;  /* 0x0001e200ff1477ac */ /* 0x000ea20008000c00 */
[----:B------:R-:W4:Y:S01]  /*25d0*/  LDCU UR24, c[0x0][0xf20] ;  /* 0x0001e400ff1877ac */ /* 0x000f220008000800 */
[----:B------:R-:W3:Y:S01]  /*25e0*/  LDCU UR19, c[0x0][0xf0c] ;  /* 0x0001e180ff1377ac */ /* 0x000ee20008000800 */
[----:B------:R-:W1:Y:S01]  /*25f0*/  LDCU.64 UR8, c[0x0][0xf28] ;  /* 0x0001e500ff0877ac */ /* 0x000e620008000a00 */
[----:B------:R-:W-:Y:S02]  /*2600*/  UISETP.NE.AND UP3, UPT, UR45, 0x1, UPT ;  /* 0x000000012d00788c */ /* 0x000fe4000bf65270 */
[----:B--2---:R-:W-:Y:S02]  /*2610*/  UIMAD.WIDE.U32 UR10, UR52, UR23, URZ ;  /* 0x00000017340a72a5 */ /* 0x004fe4000f8e00ff */
[----:B------:R-:W-:Y:S02]  /*2620*/  UIMAD.WIDE.U32 UR4, UR53, UR20, URZ ;  /* 0x00000014350472a5 */ /* 0x000fe4000f8e00ff */
[----:B------:R-:W-:-:S02]  /*2630*/  UISETP.NE.AND UP0, UPT, UR22, 0x1, UPT ;  /* 0x000000011600788c */ /* 0x000fc4000bf05270 */
[----:B------:R-:W-:Y:S01]  /*2640*/  UIMAD.WIDE.U32 UR16, UR50, UR23, URZ ;  /* 0x00000017321072a5 */ /* 0x000fe2000f8e00ff */
[----:B------:R-:W-:Y:S02]  /*2650*/  UMOV UR10, UR11 ;  /* 0x0000000b000a7c82 */ /* 0x000fe40008000000 */
[----:B------:R-:W-:Y:S01]  /*2660*/  UMOV UR4, UR5 ;  /* 0x0000000500047c82 */ /* 0x000fe20008000000 */
[----:B----4-:R-:W-:Y:S02]  /*2670*/  USHF.R.U32.HI UR10, URZ, UR24, UR10 ;  /* 0x00000018ff0a7299 */ /* 0x010fe4000801160a */
[----:B---3--:R-:W-:Y:S02]  /*2680*/  UISETP.NE.AND UP2, UPT, UR19, 0x1, UPT ;  /* 0x000000011300788c */ /* 0x008fe4000bf45270 */
[----:B------:R-:W-:Y:S02]  /*2690*/  USHF.R.U32.HI UR4, URZ, UR21, UR4 ;  /* 0x00000015ff047299 */ /* 0x000fe40008011604 */
[----:B------:R-:W-:-:S02]  /*26a0*/  USEL UR5, UR52, UR10, !UP0 ;  /* 0x0000000a34057287 */ /* 0x000fc4000c000000 */
[----:B------:R-:W-:Y:S02]  /*26b0*/  USEL UR7, UR53, UR4, !UP2 ;  /* 0x0000000435077287 */ /* 0x000fe4000d000000 */
[----:B-1----:R-:W-:Y:S01]  /*26c0*/  UIMAD.WIDE.U32 UR10, UR5, UR8, URZ ;  /* 0x00000008050a72a5 */ /* 0x002fe2000f8e00ff */
[----:B------:R-:W-:Y:S01]  /*26d0*/  UMOV UR4, UR17 ;  /* 0x0000001100047c82 */ /* 0x000fe20008000000 */
[----:B------:R-:W-:Y:S02]  /*26e0*/  UIMAD.WIDE.U32 UR12, UR51, UR20, URZ ;  /* 0x00000014330c72a5 */ /* 0x000fe4000f8e00ff */
[----:B------:R-:W-:-:S03]  /*26f0*/  UIMAD.WIDE.U32 UR16, UR7, UR8, URZ ;  /* 0x00000008071072a5 */ /* 0x000fc6000f8e00ff */
[----:B------:R-:W-:Y:S01]  /*2700*/  UMOV UR10, UR11 ;  /* 0x0000000b000a7c82 */ /* 0x000fe20008000000 */
[----:B------:R-:W-:Y:S02]  /*2710*/  USHF.R.U32.HI UR4, URZ, UR24, UR4 ;  /* 0x00000018ff047299 */ /* 0x000fe40008011604 */
[----:B------:R-:W-:Y:S01]  /*2720*/  @UP3 USHF.R.U32.HI UR5, URZ, UR9, UR10 ;  /* 0x00000009ff053299 */ /* 0x000fe2000801160a */
[----:B------:R-:W-:Y:S01]  /*2730*/  UMOV UR12, UR13 ;  /* 0x0000000d000c7c82 */ /* 0x000fe20008000000 */
[----:B------:R-:W-:Y:S01]  /*2740*/  UMOV UR16, UR17 ;  /* 0x0000001100107c82 */ /* 0x000fe20008000000 */
[----:B------:R-:W-:Y:S02]  /*2750*/  USHF.R.U32.HI UR21, URZ, UR21, UR12 ;  /* 0x00000015ff157299 */ /* 0x000fe4000801160c */
[----:B------:R-:W-:Y:S02]  /*2760*/  USEL UR4, UR50, UR4, !UP0 ;  /* 0x0000000432047287 */ /* 0x000fe4000c000000 */
[----:B------:R-:W-:-:S02]  /*2770*/  @UP3 USHF.R.U32.HI UR7, URZ, UR9, UR16 ;  /* 0x00000009ff073299 */ /* 0x000fc40008011610 */
[----:B------:R-:W-:Y:S02]  /*2780*/  UIMAD UR10, UR45, UR5, URZ ;  /* 0x000000052d0a72a4 */ /* 0x000fe4000f8e02ff */
[----:B------:R-:W-:Y:S02]  /*2790*/  USEL UR5, UR51, UR21, !UP2 ;  /* 0x0000001533057287 */ /* 0x000fe4000d000000 */
[----:B------:R-:W-:Y:S02]  /*27a0*/  UIMAD UR12, UR45, UR7, URZ ;  /* 0x000000072d0c72a4 */ /* 0x000fe4000f8e02ff */
[----:B------:R-:W-:Y:S02]  /*27b0*/  UISETP.GE.AND UP0, UPT, UR4, UR10, UPT ;  /* 0x0000000a0400728c */ /* 0x000fe4000bf06270 */
[----:B------:R-:W-:Y:S02]  /*27c0*/  UIMAD.WIDE.U32 UR10, UR4, UR8, URZ ;  /* 0x00000008040a72a5 */ /* 0x000fe4000f8e00ff */
[----:B------:R-:W-:-:S02]  /*27d0*/  UISETP.GE.OR UP0, UPT, UR5, UR12, UP0 ;  /* 0x0000000c0500728c */ /* 0x000fc40008706670 */
[----:B------:R-:W-:Y:S02]  /*27e0*/  UIMAD.WIDE.U32 UR12, UR5, UR8, URZ ;  /* 0x00000008050c72a5 */ /* 0x000fe4000f8e00ff */
[----:B------:R-:W-:Y:S01]  /*27f0*/  UIADD3 UR12, UPT, UPT, -UR5, URZ, URZ ;  /* 0x000000ff050c7290 */ /* 0x000fe2000fffe1ff */
[----:B------:R-:W-:Y:S01]  /*2800*/  UMOV UR10, UR11 ;  /* 0x0000000b000a7c82 */ /* 0x000fe20008000000 */
[----:B------:R-:W-:Y:S02]  /*2810*/  UIADD3 UR11, UPT, UPT, -UR4, URZ, URZ ;  /* 0x000000ff040b7290 */ /* 0x000fe4000fffe1ff */
[----:B------:R-:W-:-:S03]  /*2820*/  USHF.R.U32.HI UR10, URZ, UR9, UR10 ;  /* 0x00000009ff0a7299 */ /* 0x000fc6000801160a */
[----:B------:R-:W-:Y:S01]  /*2830*/  @!UP0 UMOV UR8, UR13 ;  /* 0x0000000d00088c82 */ /* 0x000fe20008000000 */
[----:B------:R-:W-:Y:S02]  /*2840*/  UIMAD UR11, UR22, UR11, UR50 ;  /* 0x0000000b160b72a4 */ /* 0x000fe4000f8e0232 */
[----:B------:R-:W-:Y:S02]  /*2850*/  USEL UR10, UR4, UR10, !UP3 ;  /* 0x0000000a040a7287 */ /* 0x000fe4000d800000 */
[----:B------:R-:W-:Y:S02]  /*2860*/  @!UP0 USHF.R.U32.HI UR8, URZ, UR9, UR8 ;  /* 0x00000009ff088299 */ /* 0x000fe40008011608 */
[----:B------:R-:W-:Y:S02]  /*2870*/  UIADD3 UR9, UPT, UPT, -UR10, URZ, URZ ;  /* 0x000000ff0a097290 */ /* 0x000fe4000fffe1ff */
[----:B------:R-:W-:Y:S02]  /*2880*/  @!UP0 USEL UR8, UR5, UR8, !UP3 ;  /* 0x0000000805088287 */ /* 0x000fe4000d800000 */
[----:B------:R-:W-:-:S02]  /*2890*/  UIMAD UR9, UR45, UR9, UR4 ;  /* 0x000000092d0972a4 */ /* 0x000fc4000f8e0204 */
[----:B------:R-:W-:Y:S02]  /*28a0*/  @!UP0 UIADD3 UR10, UPT, UPT, UR10, -UR8, URZ ;  /* 0x800000080a0a8290 */ /* 0x000fe4000fffe0ff */
[----:B------:R-:W-:Y:S02]  /*28b0*/  @!UP0 UIMAD UR8, UR9, UR7, UR8 ;  /* 0x00000007090882a4 */ /* 0x000fe4000f8e0208 */
[----:B------:R-:W-:Y:S02]  /*28c0*/  @!UP0 UIMAD UR4, UR45, UR10, UR5 ;  /* 0x0000000a2d0482a4 */ /* 0x000fe4000f8e0205 */
[----:B------:R-:W-:Y:S02]  /*28d0*/  UIMAD UR7, UR19, UR12, UR51 ;  /* 0x0000000c130772a4 */ /* 0x000fe4000f8e0233 */
[----:B------:R-:W-:Y:S01]  /*28e0*/  UIMAD UR50, UR4, UR22, UR11 ;  /* 0x00000016043272a4 */ /* 0x000fe2000f8e020b */
[----:B------:R-:W-:Y:S02]  /*28f0*/  @!UP0 UMOV UR5, UR8 ;  /* 0x0000000800058c82 */ /* 0x000fe40008000000 */
[----:B------:R-:W-:-:S12]  /*2900*/  UIMAD UR51, UR5, UR19, UR7 ;  /* 0x00000013053372a4 */ /* 0x000fd8000f8e0207 */
.L_x_44:
[----:B------:R-:W2:Y:S02]  /*2910*/  LDCU UR4, c[0x0][0xf30] ;  /* 0x0001e600ff0477ac */ /* 0x000ea40008000800 */
[----:B--2---:R-:W-:-:S09]  /*2920*/  UISETP.NE.AND UP0, UPT, UR4, 0x1, UPT ;  /* 0x000000010400788c */ /* 0x004fd2000bf05270 */
[----:B------:R-:W-:Y:S05]  /*2930*/  BRA.U UP0, `(.L_x_45) ;  /* 0x0000000100447547 */ /* 0x000fea000b800000 */
[----:B------:R-:W2:Y:S01]  /*2940*/  LDCU.128 UR20, c[0x0][0xf10] ;  /* 0x0001e200ff1477ac */ /* 0x000ea20008000c00 */
[----:B------:R-:W4:Y:S01]  /*2950*/  LDCU UR10, c[0x0][0xf0c] ;  /* 0x0001e180ff0a77ac */ /* 0x000f220008000800 */
[----:B------:R-:W1:Y:S01]  /*2960*/  LDCU UR7, c[0x0][0xf20] ;  /* 0x0001e400ff0777ac */ /* 0x000e620008000800 */
[----:B--2---:R-:W-:Y:S02]  /*2970*/  UIMAD.WIDE.U32 UR8, UR51, UR20, URZ ;  /* 0x00000014330872a5 */ /* 0x004fe4000f8e00ff */
[----:B------:R-:W-:Y:S02]  /*2980*/  UIMAD.WIDE.U32 UR4, UR50, UR23, URZ ;  /* 0x00000017320472a5 */ /* 0x000fe4000f8e00ff */
[----:B----4-:R-:W-:Y:S02]  /*2990*/  UISETP.NE.AND UP2, UPT, UR10, 0x1, UPT ;  /* 0x000000010a00788c */ /* 0x010fe4000bf45270 */
[----:B------:R-:W-:Y:S01]  /*29a0*/  UISETP.NE.AND UP0, UPT, UR22, 0x1, UPT ;  /* 0x000000011600788c */ /* 0x000fe2000bf05270 */
[----:B------:R-:W-:-:S02]  /*29b0*/  UMOV UR8, UR9 ;  /* 0x0000000900087c82 */ /* 0x000fc40008000000 */
[----:B------:R-:W-:Y:S01]  /*29c0*/  UMOV UR4, UR5 ;  /* 0x0000000500047c82 */ /* 0x000fe20008000000 */
[----:B------:R-:W-:Y:S02]  /*29d0*/  USHF.R.U32.HI UR21, URZ, UR21, UR8 ;  /* 0x00000015ff157299 */ /* 0x000fe40008011608 */
[----:B-1----:R-:W-:Y:S02]  /*29e0*/  USHF.R.U32.HI UR4, URZ, UR7, UR4 ;  /* 0x00000007ff047299 */ /* 0x002fe40008011604 */
[----:B------:R-:W-:Y:S02]  /*29f0*/  USEL UR5, UR51, UR21, !UP2 ;  /* 0x0000001533057287 */ /* 0x000fe4000d000000 */
[----:B------:R-:W-:-:S04]  /*2a00*/  USEL UR4, UR50, UR4, !UP0 ;  /* 0x0000000432047287 */ /* 0x000fc8000c000000 */
[----:B------:R-:W-:Y:S02]  /*2a10*/  UIADD3 UR7, UPT, UPT, UR5, -UR4, URZ ;  /* 0x8000000405077290 */ /* 0x000fe4000fffe0ff */
[----:B------:R-:W-:Y:S02]  /*2a20*/  UIADD3 UR4, UPT, UPT, -UR5, UR4, URZ ;  /* 0x0000000405047290 */ /* 0x000fe4000fffe1ff */
[----:B------:R-:W-:Y:S02]  /*2a30*/  UIMAD UR50, UR7, UR22, UR50 ;  /* 0x00000016073272a4 */ /* 0x000fe4000f8e0232 */
[----:B------:R-:W-:-:S12]  /*2a40*/  UIMAD UR51, UR4, UR10, UR51 ;  /* 0x0000000a043372a4 */ /* 0x000fd8000f8e0233 */
.L_x_45:
[----:B------:R-:W-:Y:S01]  /*2a50*/  VIADD R11, R11, 0x1 ;  /* 0x000000010b0b7836 */ /* 0x000fe20000000000 */
[----:B------:R-:W-:Y:S02]  /*2a60*/  R2UR UR5, R178 ;  /* 0x00000000b20572ca */ /* 0x000fe400000e0000 */
[----:B------:R-:W-:Y:S02]  /*2a70*/  R2UR UR4, R179 ;  /* 0x00000000b30472ca */ /* 0x000fe400000e0000 */
[C---:B------:R-:W-:Y:S02]  /*2a80*/  ISETP.NE.AND P0, PT, R11.reuse, 0x2, PT ;  /* 0x000000020b00780c */ /* 0x040fe40003f05270 */
[----:B------:R-:W-:Y:S02]  /*2a90*/  PLOP3.LUT P2, PT, PT, PT, PT, 0x80, 0x8 ;  /* 0x000000000008781c */ /* 0x000fe40003f4f070 */
[----:B------:R-:W-:Y:S02]  /*2aa0*/  SEL R3, RZ, 0x1, P0 ;  /* 0x00000001ff037807 */ /* 0x000fe40000000000 */
[----:B------:R-:W-:-:S02]  /*2ab0*/  SEL R11, R11, RZ, P0 ;  /* 0x000000ff0b0b7207 */ /* 0x000fc40000000000 */
[----:B------:R-:W-:Y:S01]  /*2ac0*/  LOP3.LUT R10, R10, R3, RZ, 0x3c, !PT ;  /* 0x000000030a0a7212 */ /* 0x000fe200078e3cff */
[----:B------:R-:W-:Y:S02]  /*2ad0*/  UIADD3 UR24, UPT, UPT, UR50, UR5, URZ ;  /* 0x0000000532187290 */ /* 0x000fe4000fffe0ff */
[----:B------:R-:W-:Y:S01]  /*2ae0*/  UIADD3 UR27, UPT, UPT, UR51, UR4, URZ ;  /* 0x00000004331b7290 */ /* 0x000fe2000fffe0ff */
[----:B------:R-:W-:Y:S11]  /*2af0*/  BRA.U UP1, `(.L_x_46) ;  /* 0xffffffed01b07547 */ /* 0x000ff6000b83ffff */
[----:B------:R-:W-:Y:S01]  /*2b00*/  UIADD3 UR7, UPT, UPT, UR6, 0x18, URZ ;  /* 0x0000001806077890 */ /* 0x000fe2000fffe0ff */
[----:B------:R-:W-:-:S03]  /*2b10*/  SHF.L.U32 R3, R12, 0x1f, RZ ;  /* 0x0000001f0c037819 */ /* 0x000fc600000006ff */
[----:B------:R-:W-:-:S09]  /*2b20*/  ULEA UR4, UR14, UR7, 0x3 ;  /* 0x000000070e047291 */ /* 0x000fd2000f8e18ff */
[----:B------:R-:W2:Y:S02]  /*2b30*/  SYNCS.PHASECHK.TRANS64.TRYWAIT P0, [UR4], R3 ;  /* 0x00000003ff0075a7 */ /* 0x000ea40008001104 */
[----:B--2---:R-:W-:Y:S05]  /*2b40*/  @!P0 BRA `(.L_x_47) ;  /* 0x0000010000448947 */ /* 0x004fea0003800000 */
.L_x_198:
[----:B------:R-:W-:-:S04]  /*2b50*/  UIADD3 UR4, UPT, UPT, UR14, 0x1, URZ ;  /* 0x000000010e047890 */ /* 0x000fc8000fffe0ff */
[----:B------:R-:W-:-:S04]  /*2b60*/  UISETP.NE.AND UP0, UPT, UR4, 0x3, UPT ;  /* 0x000000030400788c */ /* 0x000fc8000bf05270 */
[----:B------:R-:W-:Y:S02]  /*2b70*/  USEL UR6, URZ, 0x1, UP0 ;  /* 0x00000001ff067887 */ /* 0x000fe40008000000 */
[----:B------:R-:W-:-:S04]  /*2b80*/  USEL UR4, UR4, URZ, UP0 ;  /* 0x000000ff04047287 */ /* 0x000fc80008000000 */
[----:B------:R-:W-:Y:S01]  /*2b90*/  ULEA UR5, UR4, UR7, 0x3 ;  /* 0x0000000704057291 */ /* 0x000fe2000f8e18ff */
[----:B------:R-:W-:-:S04]  /*2ba0*/  LOP3.LUT R12, R12, UR6, RZ, 0x3c, !PT ;  /* 0x000000060c0c7c12 */ /* 0x000fc8000f8e3cff */
[----:B-1----:R-:W-:-:S04]  /*2bb0*/  SHF.L.U32 R3, R12, 0x1f, RZ ;  /* 0x0000001f0c037819 */ /* 0x002fc800000006ff */
[----:B------:R-:W1:Y:S02]  /*2bc0*/  SYNCS.PHASECHK.TRANS64.TRYWAIT P0, [UR5], R3 ;  /* 0x00000003ff0075a7 */ /* 0x000e640008001105 */
[----:B-1----:R-:W-:Y:S05]  /*2bd0*/  @!P0 BRA `(.L_x_48) ;  /* 0x0000010000388947 */ /* 0x002fea0003800000 */
.L_x_200:
[----:B------:R-:W-:-:S04]  /*2be0*/  UIADD3 UR4, UPT, UPT, UR4, 0x1, URZ ;  /* 0x0000000104047890 */ /* 0x000fc8000fffe0ff */
[----:B------:R-:W-:-:S04]  /*2bf0*/  UISETP.NE.AND UP0, UPT, UR4, 0x3, UPT ;  /* 0x000000030400788c */ /* 0x000fc8000bf05270 */
[----:B------:R-:W-:Y:S02]  /*2c00*/  USEL UR5, URZ, 0x1, UP0 ;  /* 0x00000001ff057887 */ /* 0x000fe40008000000 */
[----:B------:R-:W-:-:S04]  /*2c10*/  USEL UR4, UR4, URZ, UP0 ;  /* 0x000000ff04047287 */ /* 0x000fc80008000000 */
[----:B------:R-:W-:Y:S01]  /*2c20*/  ULEA UR4, UR4, UR7, 0x3 ;  /* 0x0000000704047291 */ /* 0x000fe2000f8e18ff */
[----:B-1----:R-:W-:-:S04]  /*2c30*/  LOP3.LUT R3, R12, UR5, RZ, 0x3c, !PT ;  /* 0x000000050c037c12 */ /* 0x002fc8000f8e3cff */
[----:B------:R-:W-:Y:S01]  /*2c40*/  SHF.L.U32 R3, R3, 0x1f, RZ ;  /* 0x0000001f03037819 */ /* 0x000fe200000006ff */
[----:B------:R-:W-:-:S07]  /*2c50*/  IMAD.U32 R0, RZ, RZ, UR4 ;  /* 0x00000004ff007e24 */ /* 0x000fce000f8e00ff */
.L_x_49:
[----:B-1----:R1:W2:Y:S02]  /*2c60*/  SYNCS.PHASECHK.TRANS64.TRYWAIT P0, [R0+URZ], R3 ;  /* 0x00000003000075a7 */ /* 0x0022a400080011ff */
[----:B--2---:R-:W-:Y:S05]  /*2c70*/  @!P0 NANOSLEEP.SYNCS 0x989680 ;  /* 0x009896800000895d */ /* 0x004fea0003900000 */
[----:B------:R-:W2:Y:S02]  /*2c80*/  @!P0 SYNCS.PHASECHK.TRANS64 P0, [R0+URZ], R3 ;  /* 0x00000003000085a7 */ /* 0x000ea400080010ff */
[----:B--2---:R-:W-:Y:S05]  /*2c90*/  @P0 EXIT ;  /* 0x000000000000094d */ /* 0x004fea0003800000 */
[----:B------:R-:W-:Y:S05]  /*2ca0*/  BRA `(.L_x_49) ;  /* 0xfffffffc00ec7947 */ /* 0x000fea000383ffff */
.L_x_22:
[----:B------:R-:W2:Y:S02]  /*2cb0*/  S2UR UR4, SR_CgaCtaId ;  /* 0x00000000000479c3 */ /* 0x000ea40000008800 */
[----:B--2---:R-:W-:-:S04]  /*2cc0*/  UISETP.NE.AND UP0, UPT, UR4, URZ, UPT ;  /* 0x000000ff0400728c */ /* 0x004fc8000bf05270 */
[----:B------:R-:W-:-:S09]  /*2cd0*/  UISETP.NE.OR UP0, UPT, UR19, 0x1, UP0 ;  /* 0x000000011300788c */ /* 0x000fd20008705670 */
[----:B------:R-:W-:Y:S05]  /*2ce0*/  BRA.U UP0, `(.L_x_50) ;  /* 0x00000005004c7547 */ /* 0x000fea000b800000 */
[----:B------:R-:W2:Y:S01]  /*2cf0*/  S2UR UR5, SR_CgaCtaId ;  /* 0x00000000000579c3 */ /* 0x000ea20000008800 */
[----:B------:R-:W-:Y:S01]  /*2d00*/  UMOV UR4, 0x400 ;  /* 0x0000040000047882 */ /* 0x000fe20000000000 */
[----:B------:R-:W-:Y:S01]  /*2d10*/  ISETP.GE.U32.AND P2, PT, R0, 0x4, PT ;  /* 0x000000040000780c */ /* 0x000fe20003f46070 */
[----:B------:R-:W-:Y:S01]  /*2d20*/  IMAD.MOV.U32 R12, RZ, RZ, 0x1 ;  /* 0x00000001ff0c7424 */ /* 0x000fe200078e00ff */
[----:B------:R-:W-:Y:S02]  /*2d30*/  CS2R R10, SRZ ;  /* 0x00000000000a7805 */ /* 0x000fe4000001ff00 */
[----:B------:R-:W-:Y:S01]  /*2d40*/  CS2R R8, SRZ ;  /* 0x0000000000087805 */ /* 0x000fe2000001ff00 */
[----:B--2---:R-:W-:-:S03]  /*2d50*/  ULEA UR6, UR5, UR4, 0x18 ;  /* 0x0000000405067291 */ /* 0x004fc6000f8ec0ff */
[----:B------:R-:W-:-:S09]  /*2d60*/  UMOV UR5, URZ ;  /* 0x000000ff00057c82 */ /* 0x000fd20008000000 */
.L_x_54:
[----:B------:R-:W-:Y:S02]  /*2d70*/  LEA R2, R8, UR6, 0x3 ;  /* 0x0000000608027c11 */ /* 0x000fe4000f8e18ff */
[----:B------:R-:W-:-:S03]  /*2d80*/  SHF.L.U32 R5, R9, 0x1f, RZ ;  /* 0x0000001f09057819 */ /* 0x000fc600000006ff */
[----:B------:R-:W-:Y:S01]  /*2d90*/  VIADD R4, R2, 0xc0 ;  /* 0x000000c002047836 */ /* 0x000fe20000000000 */
[----:B------:R-:W2:Y:S02]  /*2da0*/  SYNCS.PHASECHK.TRANS64.TRYWAIT P0, [R2+URZ+0xb0], R5 ;  /* 0x0000b005020075a7 */ /* 0x000ea400080011ff */
[----:B--2---:R-:W-:Y:S05]  /*2db0*/  @!P0 BRA `(.L_x_51) ;  /* 0x000000fc00d88947 */ /* 0x004fea0003800000 */
.L_x_201:
[----:B------:R-:W-:Y:S01]  /*2dc0*/  ULEA UR4, UR5, UR6, 0x3 ;  /* 0x0000000605047291 */ /* 0x000fe2000f8e18ff */
[----:B------:R-:W-:Y:S02]  /*2dd0*/  PRMT R4, RZ, 0x654, R4 ;  /* 0x00000654ff047816 */ /* 0x000fe40000000004 */
[----:B--2---:R-:W-:Y:S01]  /*2de0*/  SHF.L.U32 R5, R12, 0x1f, RZ ;  /* 0x0000001f0c057819 */ /* 0x004fe200000006ff */
[----:B------:R-:W-:Y:S01]  /*2df0*/  UIADD3 UR7, UPT, UPT, UR4, 0x80, URZ ;  /* 0x0000008004077890 */ /* 0x000fe2000fffe0ff */
[----:B------:R2:W-:Y:S05]  /*2e00*/  SYNCS.ARRIVE.TRANS64.RED.A1T0 RZ, [R4+URZ], RZ ;  /* 0x000000ff04ff79a7 */ /* 0x0005ea00081004ff */
[----:B------:R-:W-:Y:S01]  /*2e10*/  IMAD.U32 R7, RZ, RZ, UR7 ;  /* 0x00000007ff077e24 */ /* 0x000fe2000f8e00ff */
[----:B------:R-:W3:Y:S04]  /*2e20*/  SYNCS.PHASECHK.TRANS64.TRYWAIT P0, [UR4+0x90], R5 ;  /* 0x00009005ff0075a7 */ /* 0x000ee80008001104 */
[----:B------:R-:W-:Y:S01]  /*2e30*/  PRMT R6, R0, 0x654, R7 ;  /* 0x0000065400067816 */ /* 0x000fe20000000007 */
[----:B--2---:R-:W-:Y:S01]  /*2e40*/  @!P2 IMAD.MOV.U32 R4, RZ, RZ, 0x10 ;  /* 0x00000010ff04a424 */ /* 0x004fe200078e00ff */
[----:B---3--:R-:W-:Y:S06]  /*2e50*/  @!P0 BRA `(.L_x_52) ;  /* 0x000000fc00c48947 */ /* 0x008fec0003800000 */
.L_x_203:
[----:B------:R-:W-:Y:S01]  /*2e60*/  ULEA UR8, UR5, UR6, 0x4 ;  /* 0x0000000605087291 */ /* 0x000fe2000f8e20ff */
[----:B------:R-:W-:Y:S01]  /*2e70*/  SEL R3, R6, R3, !P2 ;  /* 0x0000000306037207 */ /* 0x000fe20005000000 */
[----:B------:R-:W-:Y:S01]  /*2e80*/  UIADD3 UR9, UPT, UPT, UR4, 0x80, URZ ;  /* 0x0000008004097890 */ /* 0x000fe2000fffe0ff */
[----:B--2---:R-:W-:Y:S01]  /*2e90*/  LEA R2, R11, UR6, 0x3 ;  /* 0x000000060b027c11 */ /* 0x004fe2000f8e18ff */
[----:B------:R-:W-:Y:S01]  /*2ea0*/  UIADD3 UR8, UPT, UPT, UR8, 0xe0, URZ ;  /* 0x000000e008087890 */ /* 0x000fe2000fffe0ff */
[----:B------:R-:W-:Y:S01]  /*2eb0*/  SHF.L.U32 R5, R10, 0x1f, RZ ;  /* 0x0000001f0a057819 */ /* 0x000fe200000006ff */
[----:B------:R2:W-:Y:S01]  /*2ec0*/  @!P2 SYNCS.ARRIVE.TRANS64.RED RZ, [R3+URZ], R4 ;  /* 0x0000000403ffa9a7 */ /* 0x0005e200080004ff */
[----:B------:R-:W-:Y:S01]  /*2ed0*/  UIADD3 UR4, UPT, UPT, UR5, 0x1, URZ ;  /* 0x0000000105047890 */ /* 0x000fe2000fffe0ff */
[----:B------:R-:W-:-:S03]  /*2ee0*/  VIADD R8, R8, 0x1 ;  /* 0x0000000108087836 */ /* 0x000fc60000000000 */
[----:B------:R-:W-:Y:S02]  /*2ef0*/  UISETP.NE.AND UP0, UPT, UR4, 0x2, UPT ;  /* 0x000000020400788c */ /* 0x000fe4000bf05270 */
[----:B------:R-:W-:Y:S06]  /*2f00*/  UGETNEXTWORKID.BROADCAST [UR8], [UR9] ;  /* 0x00000000080073ca */ /* 0x000fec0008000100 */
[----:B------:R-:W-:Y:S01]  /*2f10*/  USEL UR7, URZ, 0x1, UP0 ;  /* 0x00000001ff077887 */ /* 0x000fe20008000000 */
[----:B------:R-:W-:Y:S01]  /*2f20*/  ISETP.NE.AND P0, PT, R8, 0x2, PT ;  /* 0x000000020800780c */ /* 0x000fe20003f05270 */
[----:B------:R-:W-:Y:S01]  /*2f30*/  USEL UR5, UR4, URZ, UP0 ;  /* 0x000000ff04057287 */ /* 0x000fe20008000000 */
[----:B------:R-:W3:Y:S03]  /*2f40*/  SYNCS.PHASECHK.TRANS64.TRYWAIT P1, [R2+URZ+0x80], R5 ;  /* 0x00008005020075a7 */ /* 0x000ee600080211ff */
[----:B------:R-:W-:Y:S01]  /*2f50*/  LOP3.LUT R12, R12, UR7, RZ, 0x3c, !PT ;  /* 0x000000070c0c7c12 */ /* 0x000fe2000f8e3cff */
[----:B--23--:R-:W-:Y:S07]  /*2f60*/  @!P1 BRA `(.L_x_53) ;  /* 0x000000fc00989947 */ /* 0x00cfee0003800000 */
.L_x_204:
[C---:B------:R-:W-:Y:S01]  /*2f70*/  LEA R4, R11.reuse, UR6, 0x4 ;  /* 0x000000060b047c11 */ /* 0x040fe2000f8e20ff */
[----:B--2---:R-:W-:Y:S01]  /*2f80*/  VIADD R2, R2, 0x90 ;  /* 0x0000009002027836 */ /* 0x004fe20000000000 */
[----:B------:R-:W-:Y:S01]  /*2f90*/  SEL R8, R8, RZ, P0 ;  /* 0x000000ff08087207 */ /* 0x000fe20000000000 */
[----:B------:R-:W-:-:S03]  /*2fa0*/  VIADD R11, R11, 0x1 ;  /* 0x000000010b0b7836 */ /* 0x000fc60000000000 */
[----:B------:R-:W2:Y:S01]  /*2fb0*/  LDS.128 R4, [R4+0xe0] ;  /* 0x0000e00004047984 */ /* 0x000ea20000000c00 */
[----:B------:R-:W-:Y:S02]  /*2fc0*/  PRMT R2, RZ, 0x654, R2 ;  /* 0x00000654ff027816 */ /* 0x000fe40000000002 */
[C---:B------:R-:W-:Y:S01]  /*2fd0*/  ISETP.NE.AND P1, PT, R11.reuse, 0x2, PT ;  /* 0x000000020b00780c */ /* 0x040fe20003f25270 */
[----:B------:R-:W-:Y:S01]  /*2fe0*/  @!PT LDS RZ, [RZ] ;  /* 0x00000000fffff984 */ /* 0x000fe20000000800 */
[----:B------:R-:W-:Y:S01]  /*2ff0*/  @!PT LDS RZ, [RZ] ;  /* 0x00000000fffff984 */ /* 0x000fe20000000800 */
[----:B------:R-:W-:Y:S01]  /*3000*/  @!PT LDS RZ, [RZ] ;  /* 0x00000000fffff984 */ /* 0x000fe20000000800 */
[----:B------:R-:W-:Y:S01]  /*3010*/  @!PT LDS RZ, [RZ] ;  /* 0x00000000fffff984 */ /* 0x000fe20000000800 */
[----:B------:R3:W-:Y:S06]  /*3020*/  MEMBAR.ALL.CTA ;  /* 0x0000000000007992 */ /* 0x0007ec0000008000 */
[----:B---3--:R-:W3:Y:S01]  /*3030*/  FENCE.VIEW.ASYNC.S ;  /* 0x00000000000073c6 */ /* 0x008ee20000000000 */
[----:B------:R-:W-:Y:S01]  /*3040*/  SEL R11, R11, RZ, P1 ;  /* 0x000000ff0b0b7207 */ /* 0x000fe20000800000 */
[----:B---3--:R3:W-:Y:S01]  /*3050*/  SYNCS.ARRIVE.TRANS64.RED.A1T0 RZ, [R2+URZ], RZ ;  /* 0x000000ff02ff79a7 */ /* 0x0087e200081004ff */
[----:B--2---:R-:W-:-:S02]  /*3060*/  LOP3.LUT P3, RZ, R6, 0x1, RZ, 0xc0, !PT ;  /* 0x0000000106ff7812 */ /* 0x004fc4000786c0ff */
[----:B------:R-:W-:-:S04]  /*3070*/  SEL R5, RZ, 0x1, P1 ;  /* 0x00000001ff057807 */ /* 0x000fc80000800000 */
[----:B------:R-:W-:Y:S02]  /*3080*/  LOP3.LUT R10, R10, R5, RZ, 0x3c, !PT ;  /* 0x000000050a0a7212 */ /* 0x000fe400078e3cff */
[----:B---3--:R-:W-:-:S04]  /*3090*/  SEL R2, RZ, 0x1, P0 ;  /* 0x00000001ff027807 */ /* 0x008fc80000000000 */
[----:B------:R-:W-:Y:S01]  /*30a0*/  LOP3.LUT R9, R9, R2, RZ, 0x3c, !PT ;  /* 0x0000000209097212 */ /* 0x000fe200078e3cff */
[----:B------:R-:W-:Y:S06]  /*30b0*/  @P3 BRA `(.L_x_54) ;  /* 0xfffffffc002c3947 */ /* 0x000fec000383ffff */
[----:B------:R-:W-:Y:S01]  /*30c0*/  ULEA UR4, UR5, UR6, 0x3 ;  /* 0x0000000605047291 */ /* 0x000fe2000f8e18ff */
[----:B------:R-:W-:-:S08]  /*30d0*/  SHF.L.U32 R3, R12, 0x1f, RZ ;  /* 0x0000001f0c037819 */ /* 0x000fd000000006ff */
[----:B------:R-:W2:Y:S02]  /*30e0*/  SYNCS.PHASECHK.TRANS64 P0, [UR4+0x90], R3 ;  /* 0x00009003ff0075a7 */ /* 0x000ea40008001004 */
[----:B--2---:R-:W-:Y:S05]  /*30f0*/  @P0 BRA `(.L_x_55) ;  /* 0x0000000000080947 */ /* 0x004fea0003800000 */
[----:B------:R-:W2:Y:S02]  /*3100*/  SYNCS.PHASECHK.TRANS64.TRYWAIT P0, [UR4+0x90], R3 ;  /* 0x00009003ff0075a7 */ /* 0x000ea40008001104 */
[----:B--2---:R-:W-:Y:S05]  /*3110*/  @!P0 BRA `(.L_x_56) ;  /* 0x000000fc00408947 */ /* 0x004fea0003800000 */
.L_x_55:
[----:B------:R-:W-:-:S04]  /*3120*/  UIADD3 UR7, UPT, UPT, UR5, 0x1, URZ ;  /* 0x0000000105077890 */ /* 0x000fc8000fffe0ff */
[----:B------:R-:W-:-:S04]  /*3130*/  UISETP.NE.AND UP0, UPT, UR7, 0x2, UPT ;  /* 0x000000020700788c */ /* 0x000fc8000bf05270 */
[----:B------:R-:W-:Y:S02]  /*3140*/  USEL UR8, URZ, 0x1, UP0 ;  /* 0x00000001ff087887 */ /* 0x000fe40008000000 */
[----:B------:R-:W-:-:S04]  /*3150*/  USEL UR7, UR7, URZ, UP0 ;  /* 0x000000ff07077287 */ /* 0x000fc80008000000 */
[----:B------:R-:W-:Y:S01]  /*3160*/  ULEA UR7, UR7, UR6, 0x3 ;  /* 0x0000000607077291 */ /* 0x000fe2000f8e18ff */
[----:B--2---:R-:W-:-:S04]  /*3170*/  LOP3.LUT R3, R12, UR8, RZ, 0x3c, !PT ;  /* 0x000000080c037c12 */ /* 0x004fc8000f8e3cff */
[----:B------:R-:W-:-:S04]  /*3180*/  SHF.L.U32 R0, R3, 0x1f, RZ ;  /* 0x0000001f03007819 */ /* 0x000fc800000006ff */
[----:B------:R-:W2:Y:S02]  /*3190*/  SYNCS.PHASECHK.TRANS64 P0, [UR7+0x90], R0 ;  /* 0x00009000ff0075a7 */ /* 0x000ea40008001007 */
[----:B-12---:R-:W-:Y:S05]  /*31a0*/  @P0 EXIT ;  /* 0x000000000000094d */ /* 0x006fea0003800000 */
[----:B------:R-:W-:Y:S02]  /*31b0*/  SHF.L.U32 R3, R3, 0x1f, RZ ;  /* 0x0000001f03037819 */ /* 0x000fe400000006ff */
[----:B------:R-:W-:-:S07]  /*31c0*/  MOV R0, UR7 ;  /* 0x0000000700007c02 */ /* 0x000fce0008000f00 */
.L_x_57:
[----:B-1----:R1:W2:Y:S02]  /*31d0*/  SYNCS.PHASECHK.TRANS64.TRYWAIT P0, [R0+URZ+0x90], R3 ;  /* 0x00009003000075a7 */ /* 0x0022a400080011ff */
[----:B--2---:R-:W-:Y:S05]  /*31e0*/  @!P0 NANOSLEEP.SYNCS 0x989680 ;  /* 0x009896800000895d */ /* 0x004fea0003900000 */
[----:B------:R-:W2:Y:S02]  /*31f0*/  @!P0 SYNCS.PHASECHK.TRANS64 P0, [R0+URZ+0x90], R3 ;  /* 0x00009003000085a7 */ /* 0x000ea400080010ff */
[----:B--2---:R-:W-:Y:S05]  /*3200*/  @P0 EXIT ;  /* 0x000000000000094d */ /* 0x004fea0003800000 */
[----:B------:R-:W-:Y:S05]  /*3210*/  BRA `(.L_x_57) ;  /* 0xfffffffc00ec7947 */ /* 0x000fea000383ffff */
.L_x_50:
[----:B------:R-:W-:Y:S05]  /*3220*/  BRA.U UP4, `(.L_x_58) ;  /* 0x0000001504047547 */ /* 0x000fea000b800000 */
[----:B------:R-:W2:Y:S01]  /*3230*/  S2UR UR7, SR_CgaCtaId ;  /* 0x00000000000779c3 */ /* 0x000ea20000008800 */
[----:B------:R-:W-:Y:S01]  /*3240*/  UMOV UR4, 0x40 ;  /* 0x0000004000047882 */ /* 0x000fe20000000000 */
[----:B------:R-:W-:Y:S01]  /*3250*/  NOP ;  /* 0x0000000000007918 */ /* 0x000fe20000000000 */
[----:B------:R-:W-:Y:S01]  /*3260*/  UMOV UR6, 0x400 ;  /* 0x0000040000067882 */ /* 0x000fe20000000000 */
[----:B--2---:R-:W-:Y:S02]  /*3270*/  ULEA UR5, UR7, UR4, 0x18 ;  /* 0x0000000407057291 */ /* 0x004fe4000f8ec0ff */
[----:B------:R-:W-:-:S07]  /*3280*/  ULEA UR6, UR7, UR6, 0x18 ;  /* 0x0000000607067291 */ /* 0x000fce000f8ec0ff */
[----:B------:R-:W2:Y:S02]  /*3290*/  LDS.U8 R0, [UR5+0x1c] ;  /* 0x00001c05ff007984 */ /* 0x000ea40008000000 */
[----:B--2---:R-:W-:-:S13]  /*32a0*/  ISETP.NE.AND P0, PT, R0, RZ, PT ;  /* 0x000000ff0000720c */ /* 0x004fda0003f05270 */
[----:B------:R-:W-:Y:S05]  /*32b0*/  @P0 BRA `(.L_x_59) ;  /* 0x0000000000580947 */ /* 0x000fea0003800000 */
[----:B------:R-:W-:-:S13]  /*32c0*/  ELECT P0, URZ, PT ;  /* 0x0000000000ff782f */ /* 0x000fda0003800000 */
[----:B------:R-:W-:Y:S05]  /*32d0*/  @!P0 BRA `(.L_x_60) ;  /* 0x0000000000608947 */ /* 0x000fea0003800000 */
[----:B------:R-:W-:Y:S01]  /*32e0*/  UMOV UR4, 0x10 ;  /* 0x0000001000047882 */ /* 0x000fe20000000000 */
[----:B------:R-:W-:Y:S01]  /*32f0*/  HFMA2 R0, -RZ, RZ, 0, 5.9604644775390625e-08 ;  /* 0x00000001ff007431 */ /* 0x000fe200000001ff */
[----:B------:R-:W-:-:S03]  /*3300*/  MOV R3, 0xffff ;  /* 0x0000ffff00037802 */ /* 0x000fc60000000f00 */
[----:B------:R-:W-:Y:S04]  /*3310*/  DEPBAR.LE SB2, 0x36 ;  /* 0x0000ad800000791a */ /* 0x000fe80000000000 */
[----:B------:R-:W2:Y:S02]  /*3320*/  UTCATOMSWS.FIND_AND_SET.ALIGN UP0, UR4, UR4 ;  /* 0x00000004000475e3 */ /* 0x000ea40008000800 */
[----:B--2---:R-:W-:Y:S01]  /*3330*/  MOV R4, UR4 ;  /* 0x0000000400047c02 */ /* 0x004fe20008000f00 */
[----:B------:R-:W-:Y:S06]  /*3340*/  BRA.U UP0, `(.L_x_61) ;  /* 0x0000000100187547 */ /* 0x000fec000b800000 */
.L_x_62:
[----:B------:R-:W-:Y:S05]  /*3350*/  NANOSLEEP 0x64 ;  /* 0x000000640000795d */ /* 0x000fea0003800000 */
[----:B------:R-:W-:-:S05]  /*3360*/  UMOV UR4, 0x10 ;  /* 0x0000001000047882 */ /* 0x000fca0000000000 */
[----:B------:R-:W-:Y:S04]  /*3370*/  DEPBAR.LE SB2, 0x36 ;  /* 0x0000ad800000791a */ /* 0x000fe80000000000 */
[----:B------:R-:W2:Y:S02]  /*3380*/  UTCATOMSWS.FIND_AND_SET.ALIGN UP0, UR4, UR4 ;  /* 0x00000004000475e3 */ /* 0x000ea40008000800 */
[----:B--2---:R-:W-:Y:S01]  /*3390*/  MOV R4, UR4 ;  /* 0x0000000400047c02 */ /* 0x004fe20008000f00 */
[----:B------:R-:W-:Y:S05]  /*33a0*/  BRA.U !UP0, `(.L_x_62) ;  /* 0xfffffffd08e87547 */ /* 0x000fea000b83ffff */
.L_x_61:
[-C--:B------:R-:W-:Y:S02]  /*33b0*/  SHF.L.U32 R3, R3, R4.reuse, RZ ;  /* 0x0000000403037219 */ /* 0x080fe400000006ff */
[----:B------:R-:W-:Y:S01]  /*33c0*/  SHF.L.U32 R0, R0, R4, RZ ;  /* 0x0000000400007219 */ /* 0x000fe200000006ff */
[----:B------:R-:W-:Y:S02]  /*33d0*/  IMAD.SHL.U32 R4, R4, 0x20, RZ ;  /* 0x0000002004047824 */ /* 0x000fe400078e00ff */
[----:B------:R2:W-:Y:S04]  /*33e0*/  ATOMS.OR RZ, [UR5+0x14], R3 ;  /* 0x00001403ffff798c */ /* 0x0005e8000b000005 */
[----:B------:R2:W-:Y:S04]  /*33f0*/  ATOMS.OR RZ, [UR5+0x18], R0 ;  /* 0x00001800ffff798c */ /* 0x0005e8000b000005 */
[----:B------:R2:W-:Y:S01]  /*3400*/  STS [UR6+0x100], R4 ;  /* 0x00010004ff007988 */ /* 0x0005e20008000806 */
[----:B------:R-:W-:Y:S05]  /*3410*/  BRA `(.L_x_60) ;  /* 0x0000000000107947 */ /* 0x000fea0003800000 */
.L_x_59:
[----:B------:R-:W-:Y:S02]  /*3420*/  MOV R0, 0xffffffff ;  /* 0xffffffff00007802 */ /* 0x000fe40000000f00 */
[----:B------:R-:W-:-:S03]  /*3430*/  MOV R4, 0x3460 ;  /* 0x0000346000047802 */ /* 0x000fc60000000f00 */
[----:B------:R2:W-:Y:S04]  /*3440*/  STS [UR6+0x100], R0 ;  /* 0x00010000ff007988 */ /* 0x0005e80008000806 */
[----:B-12--5:R-:W-:Y:S05]  /*3450*/  CALL.REL.NOINC `($__internal_1_$__cuda_sm10x_tcgen05_guardrail_trap_phase_invalid_during_alloc) ;  /* 0x00000104000c7944 */ /* 0x026fea0003c00000 */
.L_x_60:
[----:B------:R-:W-:Y:S05]  /*3460*/  WARPSYNC.ALL ;  /* 0x0000000000007948 */ /* 0x000fea0003800000 */
[----:B------:R-:W3:Y:S01]  /*3470*/  S2UR UR4, SR_CgaCtaId ;  /* 0x00000000000479c3 */ /* 0x000ee20000008800 */
[----:B------:R-:W-:Y:S01]  /*3480*/  UMOV UR34, 0x400 ;  /* 0x0000040000227882 */ /* 0x000fe20000000000 */
[----:B------:R-:W-:-:S06]  /*3490*/  NOP ;  /* 0x0000000000007918 */ /* 0x000fcc0000000000 */
[----:B------:R-:W-:Y:S06]  /*34a0*/  BAR.ARV 0x6, 0xa0 ;  /* 0x0182800000007b1d */ /* 0x000fec0000002000 */
[----:B------:R-:W4:Y:S01]  /*34b0*/  LDCU UR12, c[0x0][0x38c] ;  /* 0x00007180ff0c77ac */ /* 0x000f220008000800 */
[----:B------:R-:W-:Y:S01]  /*34c0*/  CS2R R8, SRZ ;  /* 0x0000000000087805 */ /* 0x000fe2000001ff00 */
[----:B--2---:R-:W-:Y:S01]  /*34d0*/  IMAD.MOV.U32 R3, RZ, RZ, RZ ;  /* 0x000000ffff037224 */ /* 0x004fe200078e00ff */
[----:B------:R-:W-:Y:S01]  /*34e0*/  UMOV UR5, 0x1 ;  /* 0x0000000100057882 */ /* 0x000fe20000000000 */
[----:B------:R-:W-:Y:S01]  /*34f0*/  UMOV UR30, URZ ;  /* 0x000000ff001e7c82 */ /* 0x000fe20008000000 */
[----:B------:R-:W-:Y:S01]  /*3500*/  UMOV UR60, URZ ;  /* 0x000000ff003c7c82 */ /* 0x000fe20008000000 */
[----:B------:R-:W-:Y:S01]  /*3510*/  UMOV UR58, URZ ;  /* 0x000000ff003a7c82 */ /* 0x000fe20008000000 */
[----:B------:R-:W-:Y:S01]  /*3520*/  UMOV UR56, URZ ;  /* 0x000000ff00387c82 */ /* 0x000fe20008000000 */
[----:B------:R-:W-:Y:S01]  /*3530*/  UMOV UR42, URZ ;  /* 0x000000ff002a7c82 */ /* 0x000fe20008000000 */
[----:B---3--:R-:W-:Y:S01]  /*3540*/  ULEA UR34, UR4, UR34, 0x18 ;  /* 0x0000002204227291 */ /* 0x008fe2000f8ec0ff */
[----:B------:R-:W2:Y:S03]  /*3550*/  LDCU UR4, c[0x0][0x38c] ;  /* 0x00007180ff0477ac */ /* 0x000ea60008000800 */
[----:B------:R-:W-:-:S02]  /*3560*/  UIADD3 UR7, UPT, UPT, UR34, 0x8400, URZ ;  /* 0x0000840022077890 */ /* 0x000fc4000fffe0ff */
[----:B------:R-:W-:-:S03]  /*3570*/  UIADD3 UR6, UPT, UPT, UR34, 0x14400, URZ ;  /* 0x0001440022067890 */ /* 0x000fc6000fffe0ff */
[----:B------:R-:W3:Y:S01]  /*3580*/  LDS R0, [UR34+0x100] ;  /* 0x00010022ff007984 */ /* 0x000ee20008000800 */
[----:B----4-:R-:W-:Y:S02]  /*3590*/  UIADD3 UR12, UPT, UPT, UR12, 0x7f, URZ ;  /* 0x0000007f0c0c7890 */ /* 0x010fe4000fffe0ff */
[----:B------:R-:W-:Y:S02]  /*35a0*/  UIADD3 UR8, UPT, UPT, UR34, 0x2ca00, URZ ;  /* 0x0002ca0022087890 */ /* 0x000fe4000fffe0ff */
[----:B------:R-:W-:Y:S02]  /*35b0*/  USHF.R.U32.HI UR11, URZ, 0x4, UR7 ;  /* 0x00000004ff0b7899 */ /* 0x000fe40008011607 */
[----:B------:R-:W-:Y:S02]  /*35c0*/  USHF.R.U32.HI UR9, URZ, 0x4, UR6 ;  /* 0x00000004ff097899 */ /* 0x000fe40008011606 */
[----:B------:R-:W-:Y:S02]  /*35d0*/  USHF.R.S32.HI UR10, URZ, 0x1f, UR12 ;  /* 0x0000001fff0a7899 */ /* 0x000fe4000801140c */
[----:B--2---:R-:W-:-:S02]  /*35e0*/  UISETP.GE.AND UP3, UPT, UR4, 0x1, UPT ;  /* 0x000000010400788c */ /* 0x004fc4000bf66270 */
[----:B------:R-:W-:Y:S02]  /*35f0*/  UISETP.GE.U32.AND UP2, UPT, UR4, 0x81, UPT ;  /* 0x000000810400788c */ /* 0x000fe4000bf46070 */
[----:B------:R-:W-:Y:S02]  /*3600*/  UIADD3 UR4, UPT, UPT, UR34, 0x2c400, URZ ;  /* 0x0002c40022047890 */ /* 0x000fe4000fffe0ff */
[----:B------:R-:W-:Y:S02]  /*3610*/  USHF.R.U32.HI UR6, URZ, 0x4, UR8 ;  /* 0x00000004ff067899 */ /* 0x000fe40008011608 */
[----:B------:R-:W-:Y:S02]  /*3620*/  USHF.R.U32.HI UR7, URZ, 0x4, UR4 ;  /* 0x00000004ff077899 */ /* 0x000fe40008011604 */
[----:B------:R-:W-:Y:S02]  /*3630*/  ULOP3.LUT UR9, UR9, 0x3fff, URZ, 0xc0, !UPT ;  /* 0x00003fff09097892 */ /* 0x000fe4000f8ec0ff */
[----:B------:R-:W-:-:S02]  /*3640*/  ULEA.HI UR4, UR10, UR12, URZ, 0x7 ;  /* 0x0000000c0a047291 */ /* 0x000fc4000f8f38ff */
[----:B------:R-:W-:Y:S02]  /*3650*/  ULOP3.LUT UR7, UR7, 0x3fff, URZ, 0xc0, !UPT ;  /* 0x00003fff07077892 */ /* 0x000fe4000f8ec0ff */
[----:B------:R-:W-:Y:S02]  /*3660*/  ULOP3.LUT UR6, UR6, 0x3fff, URZ, 0xc0, !UPT ;  /* 0x00003fff06067892 */ /* 0x000fe4000f8ec0ff */
[----:B------:R-:W-:Y:S02]  /*3670*/  ULOP3.LUT UR52, UR9, 0x10000, URZ, 0xfc, !UPT ;  /* 0x0001000009347892 */ /* 0x000fe4000f8efcff */
[----:B------:R-:W-:Y:S02]  /*3680*/  ULOP3.LUT UR11, UR11, 0x3fff, URZ, 0xc0, !UPT ;  /* 0x00003fff0b0b7892 */ /* 0x000fe4000f8ec0ff */
[----:B------:R-:W-:Y:S02]  /*3690*/  USHF.R.S32.HI UR64, URZ, 0x7, UR4 ;  /* 0x00000007ff407899 */ /* 0x000fe40008011404 */
[----:B------:R-:W-:-:S02]  /*36a0*/  ULOP3.LUT UR53, UR7, 0x10000, URZ, 0xfc, !UPT ;  /* 0x0001000007357892 */ /* 0x000fc4000f8efcff */
[----:B------:R-:W-:Y:S02]  /*36b0*/  ULOP3.LUT UR54, UR6, 0x10000, URZ, 0xfc, !UPT ;  /* 0x0001000006367892 */ /* 0x000fe4000f8efcff */
[----:B------:R-:W-:Y:S01]  /*36c0*/  ULOP3.LUT UR35, UR11, 0x10000, URZ, 0xfc, !UPT ;  /* 0x000100000b237892 */ /* 0x000fe2000f8efcff */
[----:B---3--:R-:W-:Y:S01]  /*36d0*/  R2UR UR31, R0 ;  /* 0x00000000001f72ca */ /* 0x008fe200000e0000 */
[----:B------:R-:W-:Y:S02]  /*36e0*/  UIADD3 UR66, UPT, UPT, UR34, 0xa0, URZ ;  /* 0x000000a022427890 */ /* 0x000fe4000fffe0ff */
[----:B------:R-:W-:Y:S01]  /*36f0*/  UIADD3 UR65, UPT, UPT, UR64, -0x1, URZ ;  /* 0xffffffff40417890 */ /* 0x000fe2000fffe0ff */
[----:B------:R-:W-:Y:S01]  /*3700*/  UMOV UR40, URZ ;  /* 0x000000ff00287c82 */ /* 0x000fe20008000000 */
[----:B------:R-:W-:Y:S01]  /*3710*/  UMOV UR38, URZ ;  /* 0x000000ff00267c82 */ /* 0x000fe20008000000 */
[----:B-1----:R-:W-:-:S07]  /*3720*/  UMOV UR36, URZ ;  /* 0x000000ff00247c82 */ /* 0x002fce0008000000 */
[----:B------:R-:W-:Y:S02]  /*3730*/  UIADD3 UR50, UPT, UPT, UR31, 0x1c0, URZ ;  /* 0x000001c01f327890 */ /* 0x000fe4000fffe0ff */
[----:B------:R-:W-:Y:S02]  /*3740*/  UIADD3 UR51, UPT, UPT, UR31, 0x1c4, URZ ;  /* 0x000001c41f337890 */ /* 0x000fe4000fffe0ff */
[----:B------:R-:W-:Y:S02]  /*3750*/  UIADD3 UR48, UPT, UPT, UR31, 0x400001c0, URZ ;  /* 0x400001c01f307890 */ /* 0x000fe4000fffe0ff */
[----:B------:R-:W-:Y:S02]  /*3760*/  UIADD3 UR49, UPT, UPT, UR31, 0x400001c4, URZ ;  /* 0x400001c41f317890 */ /* 0x000fe4000fffe0ff */
[----:B------:R-:W-:Y:S02]  /*3770*/  UIADD3 UR46, UPT, UPT, UR31, -0x7ffffe40, URZ ;  /* 0x800001c01f2e7890 */ /* 0x000fe4000fffe0ff */
[----:B------:R-:W-:-:S02]  /*3780*/  UIADD3 UR47, UPT, UPT, UR31, -0x7ffffe3c, URZ ;  /* 0x800001c41f2f7890 */ /* 0x000fc4000fffe0ff */
[----:B------:R-:W-:Y:S02]  /*3790*/  UIADD3 UR44, UPT, UPT, UR31, -0x3ffffe40, URZ ;  /* 0xc00001c01f2c7890 */ /* 0x000fe4000fffe0ff */
[----:B------:R-:W-:Y:S02]  /*37a0*/  UIADD3 UR45, UPT, UPT, UR31, -0x3ffffe3c, URZ ;  /* 0xc00001c41f2d7890 */ /* 0x000fe4000fffe0ff */
[----:B------:R-:W-:Y:S02]  /*37b0*/  USHF.R.U32.HI UR9, URZ, 0x11, UR50 ;  /* 0x00000011ff097899 */ /* 0x000fe40008011632 */
[----:B------:R-:W-:Y:S02]  /*37c0*/  USHF.R.U32.HI UR8, URZ, 0x1a, UR51 ;  /* 0x0000001aff087899 */ /* 0x000fe40008011633 */
[----:B------:R-:W-:Y:S02]  /*37d0*/  USHF.R.U32.HI UR7, URZ, 0x11, UR48 ;  /* 0x00000011ff077899 */ /* 0x000fe40008011630 */
[----:B------:R-:W-:-:S02]  /*37e0*/  USHF.R.U32.HI UR6, URZ, 0x1a, UR49 ;  /* 0x0000001aff067899 */ /* 0x000fc40008011631 */
[----:B------:R-:W-:Y:S02]  /*37f0*/  USHF.R.U32.HI UR4, URZ, 0x11, UR46 ;  /* 0x00000011ff047899 */ /* 0x000fe4000801162e */
[----:B------:R-:W-:Y:S02]  /*3800*/  USHF.R.U32.HI UR10, URZ, 0x1a, UR47 ;  /* 0x0000001aff0a7899 */ /* 0x000fe4000801162f */
[----:B------:R-:W-:Y:S02]  /*3810*/  USHF.R.U32.HI UR12, URZ, 0x11, UR44 ;  /* 0x00000011ff0c7899 */ /* 0x000fe4000801162c */
[----:B------:R-:W-:Y:S02]  /*3820*/  USHF.R.U32.HI UR13, URZ, 0x1a, UR45 ;  /* 0x0000001aff0d7899 */ /* 0x000fe4000801162d */
[----:B------:R-:W-:Y:S02]  /*3830*/  ULOP3.LUT UR14, UR9, 0x6000, URZ, 0xc0, !UPT ;  /* 0x00006000090e7892 */ /* 0x000fe4000f8ec0ff */
[----:B------:R-:W-:-:S02]  /*3840*/  ULOP3.LUT UR62, UR8, 0x30, URZ, 0xc0, !UPT ;  /* 0x00000030083e7892 */ /* 0x000fc4000f8ec0ff */
[----:B------:R-:W-:Y:S02]  /*3850*/  ULOP3.LUT UR11, UR7, 0x6000, URZ, 0xc0, !UPT ;  /* 0x00006000070b7892 */ /* 0x000fe4000f8ec0ff */
[----:B------:R-:W-:Y:S02]  /*3860*/  ULOP3.LUT UR9, UR6, 0x30, URZ, 0xc0, !UPT ;  /* 0x0000003006097892 */ /* 0x000fe4000f8ec0ff */
[----:B------:R-:W-:Y:S02]  /*3870*/  ULOP3.LUT UR8, UR4, 0x6000, URZ, 0xc0, !UPT ;  /* 0x0000600004087892 */ /* 0x000fe4000f8ec0ff */
[----:B------:R-:W-:Y:S02]  /*3880*/  ULOP3.LUT UR7, UR10, 0x30, URZ, 0xc0, !UPT ;  /* 0x000000300a077892 */ /* 0x000fe4000f8ec0ff */
        /* <DEDUP_REMOVED lines=10> */
[----:B------:R-:W-:Y:S02]  /*3930*/  UPRMT UR63, UR62, 0x5410, UR14 ;  /* 0x000054103e3f7896 */ /* 0x000fe4000800000e */
[----:B------:R-:W-:Y:S02]  /*3940*/  UPRMT UR61, UR9, 0x5410, UR11 ;  /* 0x00005410093d7896 */ /* 0x000fe4000800000b */
[----:B------:R-:W-:Y:S02]  /*3950*/  UPRMT UR59, UR7, 0x5410, UR8 ;  /* 0x00005410073b7896 */ /* 0x000fe40008000008 */
[----:B------:R-:W-:Y:S01]  /*3960*/  UPRMT UR57, UR4, 0x5410, UR6 ;  /* 0x0000541004397896 */ /* 0x000fe20008000006 */
[----:B------:R-:W-:Y:S01]  /*3970*/  UMOV UR62, URZ ;  /* 0x000000ff003e7c82 */ /* 0x000fe20008000000 */
[----:B------:R-:W-:Y:S01]  /*3980*/  UMOV UR43, UR63 ;  /* 0x0000003f002b7c82 */ /* 0x000fe20008000000 */
[----:B------:R-:W-:-:S02]  /*3990*/  UMOV UR41, UR61 ;  /* 0x0000003d00297c82 */ /* 0x000fc40008000000 */
[----:B------:R-:W-:Y:S02]  /*39a0*/  UMOV UR39, UR59 ;  /* 0x0000003b00277c82 */ /* 0x000fe40008000000 */
[----:B------:R-:W-:-:S05]  /*39b0*/  UMOV UR37, UR57 ;  /* 0x0000003900257c82 */ /* 0x000fca0008000000 */
.L_x_72:
[C---:B------:R-:W-:Y:S02]  /*39c0*/  LEA R0, R9.reuse, UR34, 0x3 ;  /* 0x0000002209007c11 */ /* 0x040fe4000f8e18ff */
[----:B------:R-:W-:Y:S02]  /*39d0*/  SHF.L.U32 R5, R8, 0x1f, RZ ;  /* 0x0000001f08057819 */ /* 0x000fe400000006ff */
[----:B------:R-:W-:Y:S02]  /*39e0*/  LEA R4, R9, UR34, 0x4 ;  /* 0x0000002209047c11 */ /* 0x000fe4000f8e20ff */
[----:B-1----:R-:W1:Y:S02]  /*39f0*/  SYNCS.PHASECHK.TRANS64.TRYWAIT P0, [R0+URZ+0x80], R5 ;  /* 0x00008005000075a7 */ /* 0x002e6400080011ff */
[----:B-12---:R-:W-:Y:S05]  /*3a00*/  @!P0 BRA `(.L_x_63) ;  /* 0x000000f4001c8947 */ /* 0x006fea0003800000 */
.L_x_206:
[----:B-1----:R-:W1:Y:S01]  /*3a10*/  LDS.128 R4, [R4+0xe0] ;  /* 0x0000e00004047984 */ /* 0x002e620000000c00 */
[----:B------:R-:W-:Y:S01]  /*3a20*/  VIADD R0, R0, 0x90 ;  /* 0x0000009000007836 */ /* 0x000fe20000000000 */
[----:B------:R-:W-:Y:S01]  /*3a30*/  ULOP3.LUT UR55, UR5, 0x1, URZ, 0x3c, !UPT ;  /* 0x0000000105377892 */ /* 0x000fe2000f8e3cff */
[----:B------:R-:W-:Y:S01]  /*3a40*/  VIADD R9, R9, 0x1 ;  /* 0x0000000109097836 */ /* 0x000fe20000000000 */
[----:B------:R-:W-:Y:S01]  /*3a50*/  @!PT LDS RZ, [RZ] ;  /* 0x00000000fffff984 */ /* 0x000fe20000000800 */
[----:B------:R-:W-:Y:S01]  /*3a60*/  @!PT LDS RZ, [RZ] ;  /* 0x00000000fffff984 */ /* 0x000fe20000000800 */
[----:B------:R-:W-:Y:S01]  /*3a70*/  @!PT LDS RZ, [RZ] ;  /* 0x00000000fffff984 */ /* 0x000fe20000000800 */
[----:B------:R-:W-:Y:S01]  /*3a80*/  @!PT LDS RZ, [RZ] ;  /* 0x00000000fffff984 */ /* 0x000fe20000000800 */
[----:B------:R2:W-:Y:S06]  /*3a90*/  MEMBAR.ALL.CTA ;  /* 0x0000000000007992 */ /* 0x0005ec0000008000 */
[----:B--2---:R-:W2:Y:S01]  /*3aa0*/  FENCE.VIEW.ASYNC.S ;  /* 0x00000000000073c6 */ /* 0x004ea20000000000 */
[----:B------:R-:W-:Y:S01]  /*3ab0*/  UMOV UR6, 0x1 ;  /* 0x0000000100067882 */ /* 0x000fe20000000000 */
[----:B------:R-:W-:Y:S01]  /*3ac0*/  PRMT R0, RZ, 0x654, R0 ;  /* 0x00000654ff007816 */ /* 0x000fe20000000000 */
[----:B------:R-:W-:Y:S01]  /*3ad0*/  UIMAD UR15, UR55, 0xc0, UR31 ;  /* 0x000000c0370f78a4 */ /* 0x000fe2000f8e021f */
[----:B------:R-:W-:Y:S01]  /*3ae0*/  UMOV UR4, UR64 ;  /* 0x0000004000047c82 */ /* 0x000fe20008000000 */
[----:B------:R-:W-:Y:S01]  /*3af0*/  UMOV UR9, URZ ;  /* 0x000000ff00097c82 */ /* 0x000fe20008000000 */
[----:B--2---:R2:W-:Y:S01]  /*3b00*/  SYNCS.ARRIVE.TRANS64.RED.A1T0 RZ, [R0+URZ], RZ ;  /* 0x000000ff00ff79a7 */ /* 0x0045e200081004ff */
[----:B-1----:R-:W-:Y:S01]  /*3b10*/  LOP3.LUT P2, RZ, R6, 0x1, RZ, 0xc0, !PT ;  /* 0x0000000106ff7812 */ /* 0x002fe2000784c0ff */
[----:B--2---:R-:W-:-:S12]  /*3b20*/  BRA.U !UP3, `(.L_x_64) ;  /* 0x000000010bec7547 */ /* 0x004fd8000b800000 */
[----:B------:R-:W-:Y:S01]  /*3b30*/  ULEA UR7, UR30, UR34, 0x3 ;  /* 0x000000221e077291 */ /* 0x000fe2000f8e18ff */
[----:B------:R-:W-:-:S08]  /*3b40*/  SHF.L.U32 R5, R3, 0x1f, RZ ;  /* 0x0000001f03057819 */ /* 0x000fd000000006ff */
[----:B------:R-:W1:Y:S02]  /*3b50*/  SYNCS.PHASECHK.TRANS64.TRYWAIT P0, [UR7], R5 ;  /* 0x00000005ff0075a7 */ /* 0x000e640008001107 */
[----:B-1----:R-:W-:Y:S05]  /*3b60*/  @P0 BRA `(.L_x_65) ;  /* 0x0000000000080947 */ /* 0x002fea0003800000 */
[----:B------:R-:W1:Y:S02]  /*3b70*/  SYNCS.PHASECHK.TRANS64.TRYWAIT P0, [UR7], R5 ;  /* 0x00000005ff0075a7 */ /* 0x000e640008001107 */
[----:B-1----:R-:W-:Y:S05]  /*3b80*/  @!P0 BRA `(.L_x_66) ;  /* 0x000000f000d08947 */ /* 0x002fea0003800000 */
.L_x_65:
[----:B------:R-:W-:Y:S01]  /*3b90*/  UIADD3 UR4, UPT, UPT, UR30, 0x1, URZ ;  /* 0x000000011e047890 */ /* 0x000fe2000fffe0ff */
[----:B------:R-:W-:Y:S01]  /*3ba0*/  PLOP3.LUT P1, PT, PT, PT, UP2, 0x80, 0x8 ;  /* 0x000000000008781c */ /* 0x000fe20003f2f028 */
[----:B------:R-:W-:Y:S01]  /*3bb0*/  ULEA UR10, UR30, UR53, 0x5 ;  /* 0x000000351e0a7291 */ /* 0x000fe2000f8e28ff */
[----:B-1----:R-:W-:Y:S01]  /*3bc0*/  IMAD.U32 R0, RZ, RZ, UR5 ;  /* 0x00000005ff007e24 */ /* 0x002fe2000f8e00ff */
[----:B------:R-:W-:Y:S01]  /*3bd0*/  UISETP.NE.AND UP0, UPT, UR4, 0x3, UPT ;  /* 0x000000030400788c */ /* 0x000fe2000bf05270 */
[----:B------:R-:W-:Y:S01]  /*3be0*/  UMOV UR11, 0x4008 ;  /* 0x00004008000b7882 */ /* 0x000fe20000000000 */
[----:B------:R-:W-:Y:S02]  /*3bf0*/  UMOV UR5, 0x4008 ;  /* 0x0000400800057882 */ /* 0x000fe40000000000 */
[----:B------:R-:W-:Y:S01]  /*3c00*/  USEL UR6, URZ, 0x1, UP0 ;  /* 0x00000001ff067887 */ /* 0x000fe20008000000 */
[----:B------:R-:W-:Y:S01]  /*3c10*/  SHF.L.U32 R5, R0, 0x1f, RZ ;  /* 0x0000001f00057819 */ /* 0x000fe200000006ff */
[----:B------:R-:W-:-:S02]  /*3c20*/  USEL UR14, UR4, URZ, UP0 ;  /* 0x000000ff040e7287 */ /* 0x000fc40008000000 */
[----:B------:R-:W-:Y:S02]  /*3c30*/  ULEA UR4, UR30, UR54, 0x6 ;  /* 0x000000361e047291 */ /* 0x000fe4000f8e30ff */
[----:B------:R-:W-:Y:S01]  /*3c40*/  @UP2 ULEA UR9, UR14, UR34, 0x3 ;  /* 0x000000220e092291 */ /* 0x000fe2000f8e18ff */
[----:B------:R-:W-:Y:S01]  /*3c50*/  LOP3.LUT R3, R3, UR6, RZ, 0x3c, !PT ;  /* 0x0000000603037c12 */ /* 0x000fe2000f8e3cff */
[----:B------:R-:W-:Y:S01]  /*3c60*/  UIADD3 UR8, UPT, UPT, UR4, 0x20, URZ ;  /* 0x0000002004087890 */ /* 0x000fe2000fffe0ff */
[----:B------:R-:W-:Y:S02]  /*3c70*/  UMOV UR6, 0x1 ;  /* 0x0000000100067882 */ /* 0x000fe40000000000 */
[----:B------:R-:W-:-:S04]  /*3c80*/  @P1 SHF.L.U32 R4, R3, 0x1f, RZ ;  /* 0x0000001f03041819 */ /* 0x000fc800000006ff */
[----:B------:R-:W1:Y:S01]  /*3c90*/  @P1 SYNCS.PHASECHK.TRANS64.TRYWAIT P0, [UR9], R4 ;  /* 0x00000004ff0015a7 */ /* 0x000e620008001109 */
[----:B------:R-:W-:Y:S01]  /*3ca0*/  UMOV UR9, 0x4008 ;  /* 0x0000400800097882 */ /* 0x000fe20000000000 */
[----:B------:R2:W-:Y:S01]  /*3cb0*/  UTCCP.T.S.4x32dp128bit tmem[UR31+0x1c0], gdesc[UR10] ;  /* 0x0001c00a1f0079e7 */ /* 0x0005e20009100000 */
[----:B------:R2:W-:Y:S01]  /*3cc0*/  UTCCP.T.S.4x32dp128bit tmem[UR31+0x1c4], gdesc[UR4] ;  /* 0x0001c4041f0079e7 */ /* 0x0005e20009100000 */
[----:B------:R2:W-:Y:S01]  /*3cd0*/  UTCCP.T.S.4x32dp128bit tmem[UR31+0x1c8], gdesc[UR8] ;  /* 0x0001c8081f0079e7 */ /* 0x0005e20009100000 */
[----:B------:R-:W3:Y:S01]  /*3ce0*/  SYNCS.PHASECHK.TRANS64.TRYWAIT P3, [UR34+0xa8], R5 ;  /* 0x0000a805ff0075a7 */ /* 0x000ee20008061122 */
[----:B-1----:R-:W-:Y:S01]  /*3cf0*/  @P1 VOTEU.ANY UP0, P0 ;  /* 0x0000000000ff1886 */ /* 0x002fe20000000100 */
[----:B------:R-:W-:Y:S01]  /*3d00*/  @UP2 USEL UR6, URZ, 0x1, !UP0 ;  /* 0x00000001ff062887 */ /* 0x000fe2000c000000 */
[----:B--23--:R-:W-:Y:S11]  /*3d10*/  @!P3 BRA `(.L_x_67) ;  /* 0x000000f00084b947 */ /* 0x00cff60003800000 */
.L_x_209:
[----:B------:R-:W-:Y:S01]  /*3d20*/  ELECT P0, URZ, PT ;  /* 0x0000000000ff782f */ /* 0x000fe20003800000 */
[----:B------:R-:W-:Y:S02]  /*3d30*/  ULEA UR8, UR30, UR52, 0xb ;  /* 0x000000341e087291 */ /* 0x000fe4000f8e58ff */
[----:B------:R-:W-:Y:S02]  /*3d40*/  ULEA UR4, UR30, UR35, 0xa ;  /* 0x000000231e047291 */ /* 0x000fe4000f8e50ff */
[----:B------:R-:W-:Y:S02]  /*3d50*/  UIADD3 UR24, UPT, UPT, UR7, 0x18, URZ ;  /* 0x0000001807187890 */ /* 0x000fe4000fffe0ff */
[----:B------:R-:W-:Y:S02]  /*3d60*/  UIADD3 UR22, UPT, UPT, UR8, 0x2, URZ ;  /* 0x0000000208167890 */ /* 0x000fe4000fffe0ff */
[----:B------:R-:W-:Y:S02]  /*3d70*/  UIADD3 UR20, UPT, UPT, UR4, 0x2, URZ ;  /* 0x0000000204147890 */ /* 0x000fe4000fffe0ff */
[----:B------:R-:W-:-:S02]  /*3d80*/  UIADD3 UR18, UPT, UPT, UR8, 0x4, URZ ;  /* 0x0000000408127890 */ /* 0x000fc4000fffe0ff */
[----:B-1----:R-:W-:Y:S01]  /*3d90*/  @P0 LOP3.LUT R0, R2, 0xffff, RZ, 0xc0, !PT ;  /* 0x0000ffff02000812 */ /* 0x002fe200078ec0ff */
[----:B------:R-:W-:Y:S02]  /*3da0*/  UIADD3 UR16, UPT, UPT, UR4, 0x4, URZ ;  /* 0x0000000404107890 */ /* 0x000fe4000fffe0ff */
[----:B------:R-:W-:Y:S01]  /*3db0*/  UIADD3 UR10, UPT, UPT, UR4, 0x6, URZ ;  /* 0x00000006040a7890 */ /* 0x000fe2000fffe0ff */
[----:B------:R-:W-:Y:S01]  /*3dc0*/  @P0 R2UR UR7, R0 ;  /* 0x00000000000702ca */ /* 0x000fe200000e0000 */
[----:B------:R-:W-:Y:S01]  /*3dd0*/  UIADD3 UR12, UPT, UPT, UR8, 0x6, URZ ;  /* 0x00000006080c7890 */ /* 0x000fe2000fffe0ff */
[----:B------:R-:W-:Y:S01]  /*3de0*/  UMOV UR9, 0x40004040 ;  /* 0x4000404000097882 */ /* 0x000fe20000000000 */
[----:B------:R-:W-:Y:S01]  /*3df0*/  UMOV UR5, 0x40004040 ;  /* 0x4000404000057882 */ /* 0x000fe20000000000 */
[----:B------:R-:W-:Y:S01]  /*3e00*/  UMOV UR23, 0x40004040 ;  /* 0x4000404000177882 */ /* 0x000fe20000000000 */
[----:B------:R-:W-:Y:S01]  /*3e10*/  UMOV UR21, 0x40004040 ;  /* 0x4000404000157882 */ /* 0x000fe20000000000 */
[----:B------:R1:W-:Y:S01]  /*3e20*/  UTCQMMA gdesc[UR4], gdesc[UR8], tmem[UR15], tmem[UR62], idesc[UR63], tmem[UR50], !UPT ;  /* 0x00323e0804007dea */ /* 0x0003e2000f80030f */
[----:B------:R-:W-:Y:S01]  /*3e30*/  UMOV UR19, 0x40004040 ;  /* 0x4000404000137882 */ /* 0x000fe20000000000 */
[----:B------:R-:W-:Y:S01]  /*3e40*/  UMOV UR17, 0x40004040 ;  /* 0x4000404000117882 */ /* 0x000fe20000000000 */
[----:B------:R-:W-:Y:S01]  /*3e50*/  UMOV UR13, 0x40004040 ;  /* 0x40004040000d7882 */ /* 0x000fe20000000000 */
[----:B------:R-:W-:Y:S01]  /*3e60*/  UMOV UR11, 0x40004040 ;  /* 0x40004040000b7882 */ /* 0x000fe20000000000 */
[----:B------:R2:W-:Y:S01]  /*3e70*/  UTCQMMA gdesc[UR20], gdesc[UR22], tmem[UR15], tmem[UR60], idesc[UR61], tmem[UR48], UPT ;  /* 0x00303c1614007dea */ /* 0x0005e2000b80030f */
[----:B------:R2:W-:Y:S01]  /*3e80*/  UTCQMMA gdesc[UR16], gdesc[UR18], tmem[UR15], tmem[UR58], idesc[UR59], tmem[UR46], UPT ;  /* 0x002e3a1210007dea */ /* 0x0005e2000b80030f */
[----:B------:R2:W-:Y:S01]  /*3e90*/  UTCQMMA gdesc[UR10], gdesc[UR12], tmem[UR15], tmem[UR56], idesc[UR57], tmem[UR44], UPT ;  /* 0x002c380c0a007dea */ /* 0x0005e2000b80030f */
[----:B------:R2:W-:Y:S01]  /*3ea0*/  UTCBAR.MULTICAST [UR24], URZ, UR7 ;  /* 0x000000ff180073e9 */ /* 0x0005e20008000807 */
[----:B------:R-:W-:Y:S01]  /*3eb0*/  UMOV UR30, UR14 ;  /* 0x0000000e001e7c82 */ /* 0x000fe20008000000 */
[----:B-1----:R-:W-:Y:S01]  /*3ec0*/  UMOV UR9, 0x1 ;  /* 0x0000000100097882 */ /* 0x002fe20000000000 */
[----:B------:R-:W-:-:S05]  /*3ed0*/  UMOV UR4, UR65 ;  /* 0x0000004100047c82 */ /* 0x000fca0008000000 */
.L_x_64:
[----:B------:R-:W-:-:S09]  /*3ee0*/  UISETP.GE.AND UP0, UPT, UR4, 0x1, UPT ;  /* 0x000000010400788c */ /* 0x000fd2000bf06270 */
[----:B------:R-:W-:Y:S05]  /*3ef0*/  BRA.U !UP0, `(.L_x_68) ;  /* 0x0000000108f87547 */ /* 0x000fea000b800000 */
[----:B------:R-:W-:Y:S01]  /*3f00*/  UIADD3 UR14, UPT, UPT, UR4, -0x1, URZ ;  /* 0xffffffff040e7890 */ /* 0x000fe2000fffe0ff */
[----:B------:R-:W-:-:S11]  /*3f10*/  UMOV UR5, UR30 ;  /* 0x0000001e00057c82 */ /* 0x000fd60008000000 */
.L_x_71:
[----:B------:R-:W-:Y:S02]  /*3f20*/  UISETP.NE.AND UP0, UPT, UR6, URZ, UPT ;  /* 0x000000ff0600728c */ /* 0x000fe4000bf05270 */
[----:B--2---:R-:W-:Y:S07]  /*3f30*/  ULEA UR7, UR5, UR34, 0x3 ;  /* 0x0000002205077291 */ /* 0x004fee000f8e18ff */
[----:B------:R-:W-:Y:S05]  /*3f40*/  BRA.U UP0, `(.L_x_69) ;  /* 0x00000001000c7547 */ /* 0x000fea000b800000 */
[----:B------:R-:W-:Y:S04]  /*3f50*/  SHF.L.U32 R5, R3, 0x1f, RZ ;  /* 0x0000001f03057819 */ /* 0x000fe800000006ff */
[----:B------:R-:W1:Y:S02]  /*3f60*/  SYNCS.PHASECHK.TRANS64.TRYWAIT P0, [UR7], R5 ;  /* 0x00000005ff0075a7 */ /* 0x000e640008001107 */
[----:B-1----:R-:W-:Y:S05]  /*3f70*/  @!P0 BRA `(.L_x_70) ;  /* 0x000000f000048947 */ /* 0x002fea0003800000 */
.L_x_69:
[----:B------:R-:W-:Y:S02]  /*3f80*/  UISETP.NE.AND UP1, UPT, UR14, URZ, UPT ;  /* 0x000000ff0e00728c */ /* 0x000fe4000bf25270 */
[----:B------:R-:W-:Y:S01]  /*3f90*/  UIADD3 UR4, UPT, UPT, UR5, 0x1, URZ ;  /* 0x0000000105047890 */ /* 0x000fe2000fffe0ff */
[----:B------:R-:W-:Y:S03]  /*3fa0*/  ELECT P3, URZ, PT ;  /* 0x0000000000ff782f */ /* 0x000fe60003860000 */
[----:B------:R-:W-:Y:S01]  /*3fb0*/  UISETP.NE.AND UP0, UPT, UR4, 0x3, UPT ;  /* 0x000000030400788c */ /* 0x000fe2000bf05270 */
[----:B------:R-:W-:Y:S01]  /*3fc0*/  PLOP3.LUT P1, PT, PT, PT, UP1, 0x80, 0x8 ;  /* 0x000000000008781c */ /* 0x000fe20003f2f018 */
[----:B------:R-:W-:Y:S02]  /*3fd0*/  ULEA UR10, UR5, UR54, 0x6 ;  /* 0x00000036050a7291 */ /* 0x000fe4000f8e30ff */
[----:B------:R-:W-:Y:S02]  /*3fe0*/  USEL UR6, URZ, 0x1, UP0 ;  /* 0x00000001ff067887 */ /* 0x000fe40008000000 */
[----:B------:R-:W-:Y:S02]  /*3ff0*/  USEL UR30, UR4, URZ, UP0 ;  /* 0x000000ff041e7287 */ /* 0x000fe40008000000 */
[----:B------:R-:W-:Y:S02]  /*4000*/  ULEA UR8, UR5, UR52, 0xb ;  /* 0x0000003405087291 */ /* 0x000fe4000f8e58ff */
[----:B------:R-:W-:Y:S01]  /*4010*/  @UP1 ULEA UR4, UR30, UR34, 0x3 ;  /* 0x000000221e041291 */ /* 0x000fe2000f8e18ff */
[----:B------:R-:W-:Y:S01]  /*4020*/  LOP3.LUT R3, R3, UR6, RZ, 0x3c, !PT ;  /* 0x0000000603037c12 */ /* 0x000fe2000f8e3cff */
[----:B------:R-:W-:Y:S01]  /*4030*/  ULEA UR28, UR5, UR53, 0x5 ;  /* 0x00000035051c7291 */ /* 0x000fe2000f8e28ff */
[----:B-1----:R-:W-:Y:S01]  /*4040*/  @P3 LOP3.LUT R0, R2, 0xffff, RZ, 0xc0, !PT ;  /* 0x0000ffff02003812 */ /* 0x002fe200078ec0ff */
[----:B------:R-:W-:Y:S01]  /*4050*/  UISETP.NE.U32.AND UP0, UPT, UR9, URZ, UPT ;  /* 0x000000ff0900728c */ /* 0x000fe2000bf05070 */
[----:B------:R-:W-:Y:S01]  /*4060*/  @P1 SHF.L.U32 R4, R3, 0x1f, RZ ;  /* 0x0000001f03041819 */ /* 0x000fe200000006ff */
[----:B------:R-:W-:Y:S01]  /*4070*/  UIADD3 UR26, UPT, UPT, UR10, 0x20, URZ ;  /* 0x000000200a1a7890 */ /* 0x000fe2000fffe0ff */
[----:B------:R-:W-:Y:S01]  /*4080*/  @P3 R2UR UR32, R0 ;  /* 0x00000000002032ca */ /* 0x000fe200000e0000 */
[----:B------:R-:W-:Y:S01]  /*4090*/  UIADD3 UR24, UPT, UPT, UR8, 0x2, URZ ;  /* 0x0000000208187890 */ /* 0x000fe2000fffe0ff */
[----:B------:R-:W1:Y:S01]  /*40a0*/  @P1 SYNCS.PHASECHK.TRANS64.TRYWAIT P0, [UR4], R4 ;  /* 0x00000004ff0015a7 */ /* 0x000e620008001104 */
[----:B------:R-:W-:Y:S02]  /*40b0*/  ULEA UR4, UR5, UR35, 0xa ;  /* 0x0000002305047291 */ /* 0x000fe4000f8e50ff */
[----:B------:R-:W-:Y:S02]  /*40c0*/  UIADD3 UR20, UPT, UPT, UR8, 0x4, URZ ;  /* 0x0000000408147890 */ /* 0x000fe4000fffe0ff */
[----:B------:R-:W-:Y:S02]  /*40d0*/  UIADD3 UR22, UPT, UPT, UR4, 0x2, URZ ;  /* 0x0000000204167890 */ /* 0x000fe4000fffe0ff */
[----:B------:R-:W-:Y:S02]  /*40e0*/  UIADD3 UR18, UPT, UPT, UR4, 0x4, URZ ;  /* 0x0000000404127890 */ /* 0x000fe4000fffe0ff */
[----:B------:R-:W-:Y:S02]  /*40f0*/  UIADD3 UR16, UPT, UPT, UR8, 0x6, URZ ;  /* 0x0000000608107890 */ /* 0x000fe4000fffe0ff */
[----:B------:R-:W-:Y:S02]  /*4100*/  UIADD3 UR12, UPT, UPT, UR4, 0x6, URZ ;  /* 0x00000006040c7890 */ /* 0x000fe4000fffe0ff */
[----:B------:R-:W-:Y:S02]  /*4110*/  UIADD3 UR33, UPT, UPT, UR7, 0x18, URZ ;  /* 0x0000001807217890 */ /* 0x000fe4000fffe0ff */
[----:B------:R-:W-:Y:S02]  /*4120*/  UIADD3 UR7, UPT, UPT, UR14, 0x1, URZ ;  /* 0x000000010e077890 */ /* 0x000fe4000fffe0ff */
[----:B------:R-:W-:Y:S01]  /*4130*/  UIADD3 UR14, UPT, UPT, UR14, -0x1, URZ ;  /* 0xffffffff0e0e7890 */ /* 0x000fe2000fffe0ff */
[----:B------:R-:W-:Y:S01]  /*4140*/  UMOV UR29, 0x4008 ;  /* 0x00004008001d7882 */ /* 0x000fe20000000000 */
[----:B------:R-:W-:Y:S01]  /*4150*/  UMOV UR11, 0x4008 ;  /* 0x00004008000b7882 */ /* 0x000fe20000000000 */
[----:B------:R-:W-:Y:S01]  /*4160*/  UTCCP.T.S.4x32dp128bit tmem[UR31+0x1c0], gdesc[UR28] ;  /* 0x0001c01c1f0079e7 */ /* 0x000fe20009100000 */
[----:B------:R-:W-:Y:S01]  /*4170*/  UTCCP.T.S.4x32dp128bit tmem[UR31+0x1c4], gdesc[UR10] ;  /* 0x0001c40a1f0079e7 */ /* 0x000fe20009100000 */
[----:B------:R-:W-:Y:S01]  /*4180*/  UMOV UR27, 0x4008 ;  /* 0x00004008001b7882 */ /* 0x000fe20000000000 */
[----:B------:R-:W-:Y:S01]  /*4190*/  UMOV UR9, 0x40004040 ;  /* 0x4000404000097882 */ /* 0x000fe20000000000 */
[----:B------:R-:W-:Y:S01]  /*41a0*/  UTCCP.T.S.4x32dp128bit tmem[UR31+0x1c8], gdesc[UR26] ;  /* 0x0001c81a1f0079e7 */ /* 0x000fe20009100000 */
[----:B------:R-:W-:Y:S01]  /*41b0*/  UMOV UR5, 0x40004040 ;  /* 0x4000404000057882 */ /* 0x000fe20000000000 */
[----:B------:R-:W-:Y:S01]  /*41c0*/  UMOV UR25, 0x40004040 ;  /* 0x4000404000197882 */ /* 0x000fe20000000000 */
[----:B------:R2:W-:Y:S01]  /*41d0*/  UTCQMMA gdesc[UR4], gdesc[UR8], tmem[UR15], tmem[UR42], idesc[UR43], tmem[UR50], UP0 ;  /* 0x00322a0804007dea */ /* 0x0005e2000800030f */
[----:B------:R-:W-:Y:S01]  /*41e0*/  UMOV UR23, 0x40004040 ;  /* 0x4000404000177882 */ /* 0x000fe20000000000 */
[----:B------:R-:W-:Y:S01]  /*41f0*/  UMOV UR21, 0x40004040 ;  /* 0x4000404000157882 */ /* 0x000fe20000000000 */
[----:B------:R3:W-:Y:S01]  /*4200*/  UTCQMMA gdesc[UR22], gdesc[UR24], tmem[UR15], tmem[UR40], idesc[UR41], tmem[UR48], UPT ;  /* 0x0030281816007dea */ /* 0x0007e2000b80030f */
[----:B------:R-:W-:Y:S01]  /*4210*/  UMOV UR19, 0x40004040 ;  /* 0x4000404000137882 */ /* 0x000fe20000000000 */
[----:B------:R-:W-:Y:S01]  /*4220*/  UMOV UR17, 0x40004040 ;  /* 0x4000404000117882 */ /* 0x000fe20000000000 */
[----:B------:R3:W-:Y:S01]  /*4230*/  UTCQMMA gdesc[UR18], gdesc[UR20], tmem[UR15], tmem[UR38], idesc[UR39], tmem[UR46], UPT ;  /* 0x002e261412007dea */ /* 0x0007e2000b80030f */
[----:B------:R-:W-:Y:S01]  /*4240*/  UMOV UR13, 0x40004040 ;  /* 0x40004040000d7882 */ /* 0x000fe20000000000 */
[----:B------:R-:W-:Y:S01]  /*4250*/  UMOV UR6, 0x1 ;  /* 0x0000000100067882 */ /* 0x000fe20000000000 */
[----:B------:R3:W-:Y:S01]  /*4260*/  UTCQMMA gdesc[UR12], gdesc[UR16], tmem[UR15], tmem[UR36], idesc[UR37], tmem[UR44], UPT ;  /* 0x002c24100c007dea */ /* 0x0007e2000b80030f */
[----:B------:R3:W-:Y:S01]  /*4270*/  UTCBAR.MULTICAST [UR33], URZ, UR32 ;  /* 0x000000ff210073e9 */ /* 0x0007e20008000820 */
[----:B--2---:R-:W-:Y:S01]  /*4280*/  UMOV UR9, 0x1 ;  /* 0x0000000100097882 */ /* 0x004fe20000000000 */
[----:B------:R-:W-:Y:S01]  /*4290*/  UMOV UR5, UR30 ;  /* 0x0000001e00057c82 */ /* 0x000fe20008000000 */
[----:B-1----:R-:W-:Y:S01]  /*42a0*/  @P1 VOTEU.ANY UP0, P0 ;  /* 0x0000000000ff1886 */ /* 0x002fe20000000100 */
[----:B------:R-:W-:Y:S02]  /*42b0*/  @UP1 USEL UR6, URZ, 0x1, !UP0 ;  /* 0x00000001ff061887 */ /* 0x000fe4000c000000 */
[----:B------:R-:W-:Y:S09]  /*42c0*/  UISETP.GT.U32.AND UP0, UPT, UR7, 0x1, UPT ;  /* 0x000000010700788c */ /* 0x000ff2000bf04070 */
[----:B---3--:R-:W-:Y:S05]  /*42d0*/  BRA.U UP0, `(.L_x_71) ;  /* 0xfffffffd00107547 */ /* 0x008fea000b83ffff */
.L_x_68:
[C---:B------:R-:W-:Y:S01]  /*42e0*/  ISETP.NE.AND P0, PT, R9.reuse, 0x2, PT ;  /* 0x000000020900780c */ /* 0x040fe20003f05270 */
[----:B------:R1:W-:Y:S01]  /*42f0*/  UTCBAR [UR66], URZ ;  /* 0x000000ff420073e9 */ /* 0x0003e200080000ff */
[----:B------:R-:W-:Y:S02]  /*4300*/  UMOV UR5, UR55 ;  /* 0x0000003700057c82 */ /* 0x000fe40008000000 */
[----:B------:R-:W-:Y:S02]  /*4310*/  SEL R5, RZ, 0x1, P0 ;  /* 0x00000001ff057807 */ /* 0x000fe40000000000 */
[----:B------:R-:W-:Y:S02]  /*4320*/  SEL R9, R9, RZ, P0 ;  /* 0x000000ff09097207 */ /* 0x000fe40000000000 */
[----:B------:R-:W-:Y:S01]  /*4330*/  LOP3.LUT R8, R8, R5, RZ, 0x3c, !PT ;  /* 0x0000000508087212 */ /* 0x000fe200078e3cff */
[----:B------:R-:W-:Y:S06]  /*4340*/  @P2 BRA `(.L_x_72) ;  /* 0xfffffff4009c2947 */ /* 0x000fec000383ffff */
[----:B------:R-:W3:Y:S01]  /*4350*/  S2UR UR6, SR_CgaCtaId ;  /* 0x00000000000679c3 */ /* 0x000ee20000008800 */
[----:B------:R-:W-:Y:S01]  /*4360*/  ELECT P0, URZ, PT ;  /* 0x0000000000ff782f */ /* 0x000fe20003800000 */
[----:B------:R-:W-:Y:S01]  /*4370*/  IMAD.MOV.U32 R0, RZ, RZ, 0x1 ;  /* 0x00000001ff007424 */ /* 0x000fe200078e00ff */
[----:B------:R-:W-:Y:S01]  /*4380*/  UMOV UR4, 0x40 ;  /* 0x0000004000047882 */ /* 0x000fe20000000000 */
[----:B------:R-:W-:-:S04]  /*4390*/  SHF.L.U32 R3, RZ, 0x1f, RZ ;  /* 0x0000001fff037819 */ /* 0x000fc800000006ff */
[----:B------:R-:W-:Y:S01]  /*43a0*/  UVIRTCOUNT.DEALLOC.SMPOOL 0x80 ;  /* 0x000000800000784c */ /* 0x000fe20000000000 */
[----:B---3--:R-:W-:-:S09]  /*43b0*/  ULEA UR6, UR6, UR4, 0x18 ;  /* 0x0000000406067291 */ /* 0x008fd2000f8ec0ff */
[----:B------:R3:W-:Y:S01]  /*43c0*/  @P0 STS.U8 [UR6+0x1c], R0 ;  /* 0x00001c00ff000988 */ /* 0x0007e20008000006 */
[----:B------:R-:W4:Y:S02]  /*43d0*/  SYNCS.PHASECHK.TRANS64.TRYWAIT P0, [UR34+0xd0], R3 ;  /* 0x0000d003ff0075a7 */ /* 0x000f240008001122 */
[----:B---34-:R-:W-:Y:S05]  /*43e0*/  @!P0 BRA `(.L_x_73) ;  /* 0x000000ec00008947 */ /* 0x018fea0003800000 */
.L_x_212:
[----:B------:R-:W-:Y:S01]  /*43f0*/  NOP ;  /* 0x0000000000007918 */ /* 0x000fe20000000000 */
[----:B---3--:R-:W3:Y:S01]  /*4400*/  LDS R0, [UR6+0x14] ;  /* 0x00001406ff007984 */ /* 0x008ee20008000800 */
[----:B------:R-:W-:Y:S01]  /*4410*/  ULOP3.LUT UR4, UR31, 0xffff, URZ, 0xc0, !UPT ;  /* 0x0000ffff1f047892 */ /* 0x000fe2000f8ec0ff */
[----:B------:R-:W-:Y:S01]  /*4420*/  UMOV UR5, 0xffff ;  /* 0x0000ffff00057882 */ /* 0x000fe20000000000 */
[----:B--2---:R-:W-:Y:S02]  /*4430*/  UMOV UR7, 0x1 ;  /* 0x0000000100077882 */ /* 0x004fe40000000000 */
[----:B------:R-:W-:-:S04]  /*4440*/  USHF.R.U32.HI UR4, URZ, 0x5, UR4 ;  /* 0x00000005ff047899 */ /* 0x000fc80008011604 */
[----:B------:R-:W-:Y:S02]  /*4450*/  USHF.L.U32 UR5, UR5, UR4, URZ ;  /* 0x0000000405057299 */ /* 0x000fe400080006ff */
[----:B------:R-:W-:-:S04]  /*4460*/  USHF.L.U32 UR4, UR7, UR4, URZ ;  /* 0x0000000407047299 */ /* 0x000fc800080006ff */
[----:B---3--:R-:W-:-:S04]  /*4470*/  LOP3.LUT R0, R0, UR5, RZ, 0xc0, !PT ;  /* 0x0000000500007c12 */ /* 0x008fc8000f8ec0ff */
[----:B------:R-:W-:-:S13]  /*4480*/  ISETP.NE.AND P0, PT, R0, UR5, PT ;  /* 0x0000000500007c0c */ /* 0x000fda000bf05270 */
[----:B------:R-:W-:Y:S05]  /*4490*/  @P0 BRA `(.L_x_74) ;  /* 0x0000000000580947 */ /* 0x000fea0003800000 */
[----:B------:R-:W2:Y:S02]  /*44a0*/  LDS R0, [UR6+0x18] ;  /* 0x00001806ff007984 */ /* 0x000ea40008000800 */
[----:B--2---:R-:W-:-:S04]  /*44b0*/  LOP3.LUT R0, R0, UR4, RZ, 0xc0, !PT ;  /* 0x0000000400007c12 */ /* 0x004fc8000f8ec0ff */
[----:B------:R-:W-:-:S13]  /*44c0*/  ISETP.NE.AND P0, PT, R0, UR4, PT ;  /* 0x0000000400007c0c */ /* 0x000fda000bf05270 */
[----:B------:R-:W-:Y:S05]  /*44d0*/  @P0 BRA `(.L_x_75) ;  /* 0x00000000003c0947 */ /* 0x000fea0003800000 */
[----:B------:R-:W2:Y:S01]  /*44e0*/  S2R R2, SR_LANEID ;  /* 0x0000000000027919 */ /* 0x000ea20000000000 */
[----:B------:R-:W-:Y:S01]  /*44f0*/  ULOP3.LUT UR5, URZ, UR5, URZ, 0x33, !UPT ;  /* 0x00000005ff057292 */ /* 0x000fe2000f8e33ff */
[----:B------:R-:W-:Y:S01]  /*4500*/  LOP3.LUT R4, RZ, UR4, RZ, 0x33, !PT ;  /* 0x00000004ff047c12 */ /* 0x000fe2000f8e33ff */
[----:B------:R-:W-:Y:S02]  /*4510*/  VOTEU.ANY UR4, UPT, PT ;  /* 0x0000000000047886 */ /* 0x000fe400038e0100 */
[----:B------:R-:W-:Y:S01]  /*4520*/  UFLO.U32 UR4, UR4 ;  /* 0x00000004000472bd */ /* 0x000fe200080e0000 */
[----:B------:R-:W3:Y:S01]  /*4530*/  REDUX UR7, R4 ;  /* 0x00000000040773c4 */ /* 0x000ee20000000000 */
[----:B------:R-:W-:-:S06]  /*4540*/  IMAD.U32 R0, RZ, RZ, UR5 ;  /* 0x00000005ff007e24 */ /* 0x000fcc000f8e00ff */
[----:B------:R4:W-:Y:S01]  /*4550*/  UTCATOMSWS.AND URZ, UR5 ;  /* 0x0000000500ff79e3 */ /* 0x0009e20008000000 */
[----:B------:R-:W1:Y:S01]  /*4560*/  REDUX UR8, R0 ;  /* 0x00000000000873c4 */ /* 0x000e620000000000 */
[----:B--2---:R-:W-:Y:S01]  /*4570*/  ISETP.EQ.U32.AND P0, PT, R2, UR4, PT ;  /* 0x0000000402007c0c */ /* 0x004fe2000bf02070 */
[----:B---3--:R-:W-:Y:S01]  /*4580*/  IMAD.U32 R2, RZ, RZ, UR7 ;  /* 0x00000007ff027e24 */ /* 0x008fe2000f8e00ff */
[----:B-1----:R-:W-:-:S11]  /*4590*/  MOV R3, UR8 ;  /* 0x0000000800037c02 */ /* 0x002fd60008000f00 */
[----:B------:R4:W-:Y:S04]  /*45a0*/  @P0 ATOMS.AND RZ, [UR6+0x14], R3 ;  /* 0x00001403ffff098c */ /* 0x0009e8000a800006 */
[----:B------:R4:W-:Y:S01]  /*45b0*/  @P0 ATOMS.AND RZ, [UR6+0x18], R2 ;  /* 0x00001802ffff098c */ /* 0x0009e2000a800006 */
[----:B------:R-:W-:Y:S05]  /*45c0*/  BRA `(.L_x_76) ;  /* 0x0000000000147947 */ /* 0x000fea0003800000 */
.L_x_75:
[----:B------:R-:W-:Y:S02]  /*45d0*/  MOV R2, 0x45f0 ;  /* 0x000045f000027802 */ /* 0x000fe40000000f00 */
[----:B-1---5:R-:W-:Y:S05]  /*45e0*/  CALL.REL.NOINC `($__internal_0_$__cuda_sm10x_tcgen05_guardrail_trap_col_being_dealloced_not_returned_by_alloc) ;  /* 0x000000f0009c7944 */ /* 0x022fea0003c00000 */
[----:B------:R-:W-:Y:S05]  /*45f0*/  BRA `(.L_x_76) ;  /* 0x0000000000087947 */ /* 0x000fea0003800000 */
.L_x_74:
[----:B------:R-:W-:Y:S02]  /*4600*/  MOV R2, 0x4620 ;  /* 0x0000462000027802 */ /* 0x000fe40000000f00 */
[----:B-1---5:R-:W-:Y:S05]  /*4610*/  CALL.REL.NOINC `($__internal_2_$__cuda_sm10x_tcgen05_guardrail_trap_unallocated_columns_being_dealloced) ;  /* 0x000000f000a87944 */ /* 0x022fea0003c00000 */
.L_x_76:
[----:B------:R-:W-:Y:S01]  /*4620*/  NOP ;  /* 0x0000000000007918 */ /* 0x000fe20000000000 */
[----:B----4-:R-:W-:Y:S05]  /*4630*/  EXIT ;  /* 0x000000000000794d */ /* 0x010fea0003800000 */
.L_x_58:
[----:B------:R-:W-:-:S09]  /*4640*/  UISETP.NE.OR UP0, UPT, UR19, 0x3, !UP3 ;  /* 0x000000031300788c */ /* 0x000fd2000df05670 */
[----:B------:R-:W-:Y:S05]  /*4650*/  BRA.U UP0, `(.L_x_77) ;  /* 0x0000001900f87547 */ /* 0x000fea000b800000 */
[----:B------:R-:W2:Y:S01]  /*4660*/  LDCU.64 UR4, c[0x0][0xc88] ;  /* 0x00019100ff0477ac */ /* 0x000ea20008000a00 */
[----:B------:R-:W3:Y:S01]  /*4670*/  S2UR UR10, SR_CgaCtaId ;  /* 0x00000000000a79c3 */ /* 0x000ee20000008800 */
[----:B------:R-:W-:Y:S01]  /*4680*/  HFMA2 R10, -RZ, RZ, 0, 0 ;  /* 0x00000000ff0a7431 */ /* 0x000fe200000001ff */
[----:B------:R-:W-:Y:S01]  /*4690*/  MOV R9, RZ ;  /* 0x000000ff00097202 */ /* 0x000fe20000000f00 */
[----:B------:R-:W4:Y:S01]  /*46a0*/  LDCU UR61, c[0x0][0x370] ;  /* 0x00006e00ff3d77ac */ /* 0x000f220008000800 */
[----:B------:R-:W-:Y:S01]  /*46b0*/  HFMA2 R3, -RZ, RZ, 0, 0.0078125 ;  /* 0x00002000ff037431 */ /* 0x000fe200000001ff */
[----:B------:R-:W4:Y:S03]  /*46c0*/  LDCU.128 UR64, c[0x0][0xf10] ;  /* 0x0001e200ff4077ac */ /* 0x000f260008000c00 */
[----:B------:R-:W1:Y:S01]  /*46d0*/  LDC.64 R12, c[0x0][0x348] ;  /* 0x0000d200ff0c7b82 */ /* 0x000e620000000a00 */
[----:B------:R-:W3:Y:S01]  /*46e0*/  LDCU UR53, c[0x0][0x374] ;  /* 0x00006e80ff3577ac */ /* 0x000ee20008000800 */
[----:B------:R-:W3:Y:S01]  /*46f0*/  LDCU.64 UR54, c[0x0][0xc90] ;  /* 0x00019200ff3677ac */ /* 0x000ee20008000a00 */
[----:B--2---:R-:W-:Y:S01]  /*4700*/  UISETP.NE.U32.AND UP0, UPT, UR4, URZ, UPT ;  /* 0x000000ff0400728c */ /* 0x004fe2000bf05070 */
[----:B------:R-:W2:Y:S01]  /*4710*/  LDCU UR15, c[0x0][0xf0c] ;  /* 0x0001e180ff0f77ac */ /* 0x000ea20008000800 */
[----:B------:R-:W2:Y:S01]  /*4720*/  LDCU UR69, c[0x0][0xf20] ;  /* 0x0001e400ff4577ac */ /* 0x000ea20008000800 */
[----:B------:R-:W2:Y:S01]  /*4730*/  LDCU UR4, c[0x0][0xf30] ;  /* 0x0001e600ff0477ac */ /* 0x000ea20008000800 */
[----:B------:R-:W-:Y:S01]  /*4740*/  UMOV UR21, 0x400 ;  /* 0x0000040000157882 */ /* 0x000fe20000000000 */
[----:B----4-:R-:W-:-:S02]  /*4750*/  UIMAD.WIDE.U32 UR6, UR61, UR64, URZ ;  /* 0x000000403d0672a5 */ /* 0x010fc4000f8e00ff */
[----:B---3--:R-:W-:Y:S02]  /*4760*/  UIMAD.WIDE.U32 UR8, UR53, UR67, URZ ;  /* 0x00000043350872a5 */ /* 0x008fe4000f8e00ff */
[----:B------:R-:W-:Y:S02]  /*4770*/  ULEA UR21, UR10, UR21, 0x18 ;  /* 0x000000150a157291 */ /* 0x000fe4000f8ec0ff */
[----:B------:R-:W-:Y:S02]  /*4780*/  UISETP.NE.AND.EX UP6, UPT, UR5, URZ, UPT, UP0 ;  /* 0x000000ff0500728c */ /* 0x000fe4000bfc5300 */
[----:B------:R-:W-:Y:S02]  /*4790*/  UISETP.NE.AND UP0, UPT, UR45, 0x1, UPT ;  /* 0x000000012d00788c */ /* 0x000fe4000bf05270 */
[----:B------:R-:W-:Y:S02]  /*47a0*/  UISETP.NE.U32.AND UP0, UPT, UR54, URZ, UPT ;  /* 0x000000ff3600728c */ /* 0x000fe4000bf05070 */
[----:B------:R-:W-:-:S02]  /*47b0*/  UIADD3 UR57, UPT, UPT, UR21, 0x30, URZ ;  /* 0x0000003015397890 */ /* 0x000fc4000fffe0ff */
[----:B------:R-:W-:Y:S02]  /*47c0*/  UIADD3 UR49, UPT, UPT, UR21, 0x38, URZ ;  /* 0x0000003815317890 */ /* 0x000fe4000fffe0ff */
[----:B------:R-:W-:Y:S02]  /*47d0*/  UIADD3 UR41, UPT, UPT, UR21, 0x40, URZ ;  /* 0x0000004015297890 */ /* 0x000fe4000fffe0ff */
[----:B------:R-:W-:Y:S02]  /*47e0*/  UIADD3 UR33, UPT, UPT, UR21, 0x48, URZ ;  /* 0x0000004815217890 */ /* 0x000fe4000fffe0ff */
[----:B------:R-:W-:Y:S01]  /*47f0*/  USEL UR68, URZ, 0x1, UP5 ;  /* 0x00000001ff447887 */ /* 0x000fe2000a800000 */
[----:B------:R-:W-:Y:S01]  /*4800*/  UMOV UR6, UR7 ;  /* 0x0000000700067c82 */ /* 0x000fe20008000000 */
[----:B------:R-:W-:Y:S01]  /*4810*/  UMOV UR62, UR9 ;  /* 0x00000009003e7c82 */ /* 0x000fe20008000000 */
[----:B------:R-:W-:Y:S02]  /*4820*/  UISETP.GE.AND UP3, UPT, UR45, 0x1, UPT ;  /* 0x000000012d00788c */ /* 0x000fe4000bf66270 */
[----:B------:R-:W-:Y:S01]  /*4830*/  UISETP.NE.AND.EX UP5, UPT, UR55, URZ, UPT, UP0 ;  /* 0x000000ff3700728c */ /* 0x000fe2000bfa5300 */
[----:B------:R-:W-:Y:S01]  /*4840*/  UMOV UR29, URZ ;  /* 0x000000ff001d7c82 */ /* 0x000fe20008000000 */
[----:B------:R-:W-:Y:S01]  /*4850*/  UPLOP3.LUT UP1, UPT, UPT, UPT, UPT, 0x40, 0x4 ;  /* 0x000000000004789c */ /* 0x000fe20003f2e870 */
[----:B------:R-:W3:Y:S01]  /*4860*/  LDCU.64 UR22, c[0x0][0xf28] ;  /* 0x0001e500ff1677ac */ /* 0x000ee20008000a00 */
[----:B--2---:R-:W-:-:S02]  /*4870*/  UISETP.NE.AND UP3, UPT, UR15, 0x1, UPT ;  /* 0x000000010f00788c */ /* 0x004fc4000bf65270 */
[----:B------:R-:W-:Y:S02]  /*4880*/  UPRMT UR46, UR10, 0x654, UR57 ;  /* 0x000006540a2e7896 */ /* 0x000fe40008000039 */
[----:B------:R-:W-:Y:S02]  /*4890*/  UPRMT UR39, UR10, 0x654, UR49 ;  /* 0x000006540a277896 */ /* 0x000fe40008000031 */
[----:B------:R-:W-:Y:S02]  /*48a0*/  UPRMT UR38, UR10, 0x654, UR41 ;  /* 0x000006540a267896 */ /* 0x000fe40008000029 */
[----:B------:R-:W-:Y:S02]  /*48b0*/  UPRMT UR37, UR10, 0x654, UR33 ;  /* 0x000006540a257896 */ /* 0x000fe40008000021 */
[----:B------:R-:W-:Y:S02]  /*48c0*/  USHF.R.U32.HI UR63, URZ, UR65, UR6 ;  /* 0x00000041ff3f7299 */ /* 0x000fe40008011606 */
[----:B------:R-:W-:-:S02]  /*48d0*/  USHF.R.U32.HI UR62, URZ, UR69, UR62 ;  /* 0x00000045ff3e7299 */ /* 0x000fc4000801163e */
[----:B------:R-:W-:Y:S02]  /*48e0*/  UISETP.NE.AND UP0, UPT, UR66, 0x1, UPT ;  /* 0x000000014200788c */ /* 0x000fe4000bf05270 */
[----:B-1----:R-:W-:-:S11]  /*48f0*/  UISETP.NE.AND UP4, UPT, UR4, 0x1, UPT ;  /* 0x000000010400788c */ /* 0x002fd6000bf85270 */
.L_x_92:
[C---:B------:R-:W-:Y:S02]  /*4900*/  LEA R8, R10.reuse, UR21, 0x3 ;  /* 0x000000150a087c11 */ /* 0x040fe4000f8e18ff */
[----:B------:R-:W-:Y:S02]  /*4910*/  SHF.L.U32 R5, R9, 0x1f, RZ ;  /* 0x0000001f09057819 */ /* 0x000fe400000006ff */
[----:B------:R-:W-:Y:S02]  /*4920*/  LEA R6, R10, UR21, 0x4 ;  /* 0x000000150a067c11 */ /* 0x000fe4000f8e20ff */
[----:B-1----:R-:W1:Y:S02]  /*4930*/  SYNCS.PHASECHK.TRANS64.TRYWAIT P0, [R8+URZ+0x80], R5 ;  /* 0x00008005080075a7 */ /* 0x002e6400080011ff */
[----:B-1----:R-:W-:Y:S05]  /*4940*/  @!P0 BRA `(.L_x_78) ;  /* 0x000000e400c08947 */ /* 0x002fea0003800000 */
.L_x_213:
[----:B-1----:R-:W1:Y:S01]  /*4950*/  LDS.128 R4, [R6+0xe0] ;  /* 0x0000e00006047984 */ /* 0x002e620000000c00 */
[----:B------:R-:W-:Y:S01]  /*4960*/  UISETP.GE.AND UP0, UPT, UR45, 0x1, UPT ;  /* 0x000000012d00788c */ /* 0x000fe2000bf06270 */
[----:B------:R-:W-:Y:S01]  /*4970*/  @!PT LDS RZ, [RZ] ;  /* 0x00000000fffff984 */ /* 0x000fe20000000800 */
[----:B------:R-:W-:Y:S01]  /*4980*/  @!PT LDS RZ, [RZ] ;  /* 0x00000000fffff984 */ /* 0x000fe20000000800 */
[----:B------:R-:W-:Y:S01]  /*4990*/  @!PT LDS RZ, [RZ] ;  /* 0x00000000fffff984 */ /* 0x000fe20000000800 */
[----:B------:R-:W-:Y:S01]  /*49a0*/  @!PT LDS RZ, [RZ] ;  /* 0x00000000fffff984 */ /* 0x000fe20000000800 */
[----:B------:R2:W-:Y:S06]  /*49b0*/  MEMBAR.ALL.CTA ;  /* 0x0000000000007992 */ /* 0x0005ec0000008000 */
[----:B--2---:R-:W2:Y:S01]  /*49c0*/  FENCE.VIEW.ASYNC.S ;  /* 0x00000000000073c6 */ /* 0x004ea20000000000 */
[----:B-1----:R-:W-:Y:S11]  /*49d0*/  LOP3.LUT P0, RZ, R6, 0x1, RZ, 0xc0, !PT ;  /* 0x0000000106ff7812 */ /* 0x002ff6000780c0ff */
[----:B------:R-:W-:Y:S02]  /*49e0*/  @!UPT UIADD3 URZ, UPT, UPT, URZ, URZ, URZ ;  /* 0x000000fffffff290 */ /* 0x000fe4000fffe0ff */
[----:B--2---:R-:W-:Y:S01]  /*49f0*/  VOTEU.ANY UP3, P0 ;  /* 0x0000000000ff7886 */ /* 0x004fe20000060100 */
[----:B------:R-:W-:Y:S11]  /*4a00*/  PLOP3.LUT P0, PT, PT, PT, UP3, 0x80, 0x8 ;  /* 0x000000000008781c */ /* 0x000ff60003f0f038 */
[----:B------:R-:W-:Y:S02]  /*4a10*/  @!UPT UIADD3 URZ, UPT, UPT, URZ, URZ, URZ ;  /* 0x000000fffffff290 */ /* 0x000fe4000fffe0ff */
[----:B------:R-:W-:Y:S02]  /*4a20*/  @P0 SHF.R.U32.HI R0, RZ, 0x10, R5 ;  /* 0x00000010ff000819 */ /* 0x000fe40000011605 */
[----:B------:R-:W-:Y:S02]  /*4a30*/  @P0 MOV R2, R4 ;  /* 0x0000000400020202 */ /* 0x000fe40000000f00 */
[----:B------:R-:W-:Y:S01]  /*4a40*/  @P0 R2UR UR4, R0 ;  /* 0x00000000000402ca */ /* 0x000fe200000e0000 */
[----:B------:R-:W-:Y:S01]  /*4a50*/  VIADD R0, R8, 0x90 ;  /* 0x0000009008007836 */ /* 0x000fe20000000000 */
[----:B------:R-:W-:Y:S02]  /*4a60*/  @P0 LOP3.LUT R4, R5, 0xffff, RZ, 0xc0, !PT ;  /* 0x0000ffff05040812 */ /* 0x000fe400078ec0ff */
[----:B------:R-:W-:Y:S02]  /*4a70*/  @P0 R2UR UR6, R2 ;  /* 0x00000000020602ca */ /* 0x000fe400000e0000 */
[----:B------:R-:W-:Y:S02]  /*4a80*/  PRMT R0, RZ, 0x654, R0 ;  /* 0x00000654ff007816 */ /* 0x000fe40000000000 */
[----:B------:R-:W-:Y:S02]  /*4a90*/  @P0 R2UR UR5, R4 ;  /* 0x00000000040502ca */ /* 0x000fe400000e0000 */
[----:B------:R1:W-:Y:S03]  /*4aa0*/  SYNCS.ARRIVE.TRANS64.RED.A1T0 RZ, [R0+URZ], RZ ;  /* 0x000000ff00ff79a7 */ /* 0x0003e600081004ff */
[----:B------:R-:W-:Y:S04]  /*4ab0*/  @UP3 UMOV UR47, UR4 ;  /* 0x00000004002f3c82 */ /* 0x000fe80008000000 */
[----:B------:R-:W-:Y:S04]  /*4ac0*/  @UP3 UMOV UR14, UR6 ;  /* 0x00000006000e3c82 */ /* 0x000fe80008000000 */
[----:B------:R-:W-:Y:S01]  /*4ad0*/  @UP3 UMOV UR13, UR5 ;  /* 0x00000005000d3c82 */ /* 0x000fe20008000000 */
[----:B------:R-:W-:Y:S05]  /*4ae0*/  BRA.U !UP0, `(.L_x_79) ;  /* 0x0000000108c07547 */ /* 0x000fea000b800000 */
[----:B------:R-:W-:Y:S02]  /*4af0*/  UIMAD.WIDE.U32 UR16, UR13, UR67, URZ ;  /* 0x000000430d1072a5 */ /* 0x000fe4000f8e00ff */
[----:B------:R-:W-:Y:S02]  /*4b00*/  UP2UR UR20, UPR, URZ, 0x4 ;  /* 0x00000004ff147883 */ /* 0x000fe40008000000 */
[----:B------:R-:W-:Y:S02]  /*4b10*/  UISETP.NE.AND UP2, UPT, UR66, 0x1, UPT ;  /* 0x000000014200788c */ /* 0x000fe4000bf45270 */
[----:B------:R-:W-:Y:S02]  /*4b20*/  UIMAD.WIDE.U32 UR18, UR14, UR64, URZ ;  /* 0x000000400e1272a5 */ /* 0x000fe4000f8e00ff */
[----:B------:R-:W-:Y:S02]  /*4b30*/  USEL UR4, UR53, UR62, !UP2 ;  /* 0x0000003e35047287 */ /* 0x000fe4000d000000 */
[----:B------:R-:W-:Y:S02]  /*4b40*/  UISETP.NE.AND UP0, UPT, UR15, 0x1, UPT ;  /* 0x000000010f00788c */ /* 0x000fe4000bf05270 */
[----:B------:R-:W-:Y:S02]  /*4b50*/  UP2UR UR25, UPR, URZ, 0x2 ;  /* 0x00000002ff197883 */ /* 0x000fe40008000000 */
[----:B------:R-:W-:Y:S02]  /*4b60*/  UISETP.NE.AND UP1, UPT, UR45, 0x1, UPT ;  /* 0x000000012d00788c */ /* 0x000fe4000bf25270 */
[----:B---3--:R-:W-:Y:S02]  /*4b70*/  UIMAD.WIDE.U32 UR8, UR4, UR22, URZ ;  /* 0x00000016040872a5 */ /* 0x008fe4000f8e00ff */
[----:B------:R-:W-:Y:S01]  /*4b80*/  USEL UR7, UR61, UR63, !UP0 ;  /* 0x0000003f3d077287 */ /* 0x000fe2000c000000 */
[----:B------:R-:W-:Y:S02]  /*4b90*/  UMOV UR5, UR17 ;  /* 0x0000001100057c82 */ /* 0x000fe40008000000 */
[----:B------:R-:W-:Y:S02]  /*4ba0*/  USHF.R.U32.HI UR6, URZ, UR69, UR5 ;  /* 0x00000045ff067299 */ /* 0x000fe40008011605 */
[----:B------:R-:W-:Y:S02]  /*4bb0*/  UIMAD.WIDE.U32 UR10, UR7, UR22, URZ ;  /* 0x00000016070a72a5 */ /* 0x000fe4000f8e00ff */
[----:B------:R-:W-:Y:S02]  /*4bc0*/  USEL UR6, UR13, UR6, !UP2 ;  /* 0x000000060d067287 */ /* 0x000fe4000d000000 */
[----:B------:R-:W-:Y:S01]  /*4bd0*/  UISETP.NE.AND UP2, UPT, UR20, URZ, UPT ;  /* 0x000000ff1400728c */ /* 0x000fe2000bf45270 */
[----:B------:R-:W-:Y:S02]  /*4be0*/  UMOV UR5, UR19 ;  /* 0x0000001300057c82 */ /* 0x000fe40008000000 */
[----:B------:R-:W-:Y:S03]  /*4bf0*/  USHF.R.U32.HI UR12, URZ, UR65, UR5 ;  /* 0x00000041ff0c7299 */ /* 0x000fe60008011605 */
[----:B------:R-:W-:Y:S02]  /*4c00*/  UMOV UR5, UR9 ;  /* 0x0000000900057c82 */ /* 0x000fe40008000000 */
[----:B------:R-:W-:Y:S03]  /*4c10*/  @UP1 USHF.R.U32.HI UR4, URZ, UR23, UR5 ;  /* 0x00000017ff041299 */ /* 0x000fe60008011605 */
[----:B------:R-:W-:Y:S01]  /*4c20*/  UMOV UR5, UR11 ;  /* 0x0000000b00057c82 */ /* 0x000fe20008000000 */
[----:B------:R-:W-:Y:S02]  /*4c30*/  UIMAD UR4, UR45, UR4, URZ ;  /* 0x000000042d0472a4 */ /* 0x000fe4000f8e02ff */
[----:B------:R-:W-:Y:S02]  /*4c40*/  @UP1 USHF.R.U32.HI UR7, URZ, UR23, UR5 ;  /* 0x00000017ff071299 */ /* 0x000fe40008011605 */
[----:B------:R-:W-:Y:S02]  /*4c50*/  USEL UR5, UR14, UR12, !UP0 ;  /* 0x0000000c0e057287 */ /* 0x000fe4000c000000 */
[----:B------:R-:W-:Y:S02]  /*4c60*/  UIMAD.WIDE.U32 UR10, UR6, UR22, URZ ;  /* 0x00000016060a72a5 */ /* 0x000fe4000f8e00ff */
[----:B------:R-:W-:Y:S02]  /*4c70*/  UIMAD UR8, UR45, UR7, URZ ;  /* 0x000000072d0872a4 */ /* 0x000fe4000f8e02ff */
[----:B------:R-:W-:Y:S03]  /*4c80*/  UISETP.GE.AND UP0, UPT, UR6, UR4, UPT ;  /* 0x000000040600728c */ /* 0x000fe6000bf06270 */
[----:B------:R-:W-:Y:S01]  /*4c90*/  UMOV UR4, UR11 ;  /* 0x0000000b00047c82 */ /* 0x000fe20008000000 */
[----:B------:R-:W-:Y:S02]  /*4ca0*/  UISETP.GE.OR UP0, UPT, UR5, UR8, UP0 ;  /* 0x000000080500728c */ /* 0x000fe40008706670 */
[----:B------:R-:W-:Y:S02]  /*4cb0*/  USHF.R.U32.HI UR4, URZ, UR23, UR4 ;  /* 0x00000017ff047299 */ /* 0x000fe40008011604 */
[----:B------:R-:W-:Y:S02]  /*4cc0*/  UIMAD.WIDE.U32 UR8, UR5, UR22, URZ ;  /* 0x00000016050872a5 */ /* 0x000fe4000f8e00ff */
[----:B------:R-:W-:Y:S04]  /*4cd0*/  USEL UR10, UR6, UR4, !UP1 ;  /* 0x00000004060a7287 */ /* 0x000fe8000c800000 */
[----:B------:R-:W-:Y:S01]  /*4ce0*/  UIADD3 UR11, UPT, UPT, -UR10, URZ, URZ ;  /* 0x000000ff0a0b7290 */ /* 0x000fe2000fffe1ff */
[----:B------:R-:W-:Y:S02]  /*4cf0*/  @!UP0 UMOV UR4, UR9 ;  /* 0x0000000900048c82 */ /* 0x000fe40008000000 */
[----:B------:R-:W-:Y:S02]  /*4d00*/  @!UP0 USHF.R.U32.HI UR4, URZ, UR23, UR4 ;  /* 0x00000017ff048299 */ /* 0x000fe40008011604 */
[----:B------:R-:W-:Y:S02]  /*4d10*/  UIMAD UR8, UR45, UR11, UR6 ;  /* 0x0000000b2d0872a4 */ /* 0x000fe4000f8e0206 */
[----:B------:R-:W-:Y:S02]  /*4d20*/  @!UP0 USEL UR4, UR5, UR4, !UP1 ;  /* 0x0000000405048287 */ /* 0x000fe4000c800000 */
[----:B------:R-:W-:Y:S02]  /*4d30*/  UISETP.NE.AND UP1, UPT, UR25, URZ, UPT ;  /* 0x000000ff1900728c */ /* 0x000fe4000bf25270 */
[----:B------:R-:W-:Y:S02]  /*4d40*/  @!UP0 UIMAD UR7, UR7, UR8, UR4 ;  /* 0x00000008070782a4 */ /* 0x000fe4000f8e0204 */
[----:B------:R-:W-:Y:S02]  /*4d50*/  @!UP0 UIADD3 UR9, UPT, UPT, UR10, -UR4, URZ ;  /* 0x800000040a098290 */ /* 0x000fe4000fffe0ff */
[----:B------:R-:W-:Y:S02]  /*4d60*/  UIADD3 UR8, UPT, UPT, -UR6, URZ, URZ ;  /* 0x000000ff06087290 */ /* 0x000fe4000fffe1ff */
[----:B------:R-:W-:Y:S02]  /*4d70*/  UIADD3 UR4, UPT, UPT, -UR5, URZ, URZ ;  /* 0x000000ff05047290 */ /* 0x000fe4000fffe1ff */
[----:B------:R-:W-:Y:S03]  /*4d80*/  @!UP0 UIMAD UR6, UR9, UR45, UR5 ;  /* 0x0000002d090682a4 */ /* 0x000fe6000f8e0205 */
[----:B------:R-:W-:Y:S01]  /*4d90*/  @!UP0 UMOV UR5, UR7 ;  /* 0x0000000700058c82 */ /* 0x000fe20008000000 */
[----:B------:R-:W-:Y:S02]  /*4da0*/  UIMAD UR7, UR15, UR4, UR14 ;  /* 0x000000040f0772a4 */ /* 0x000fe4000f8e020e */
[----:B------:R-:W-:Y:S02]  /*4db0*/  UIMAD UR4, UR66, UR8, UR13 ;  /* 0x00000008420472a4 */ /* 0x000fe4000f8e020d */
[----:B------:R-:W-:Y:S02]  /*4dc0*/  UIMAD UR14, UR5, UR15, UR7 ;  /* 0x0000000f050e72a4 */ /* 0x000fe4000f8e0207 */
[----:B------:R-:W-:Y:S11]  /*4dd0*/  UIMAD UR13, UR6, UR66, UR4 ;  /* 0x00000042060d72a4 */ /* 0x000ff6000f8e0204 */
[----:B------:R-:W-:Y:S01]  /*4de0*/  @!UPT UIADD3 URZ, UPT, UPT, URZ, URZ, URZ ;  /* 0x000000fffffff290 */ /* 0x000fe2000fffe0ff */
.L_x_79:
[----:B------:R-:W2:Y:S01]  /*4df0*/  @!UP4 LDCU.128 UR8, c[0x0][0xf10] ;  /* 0x0001e200ff08c7ac */ /* 0x000ea20008000c00 */
[----:B------:R-:W-:Y:S04]  /*4e00*/  ISETP.NE.U32.AND P0, PT, RZ, UR54, PT ;  /* 0x00000036ff007c0c */ /* 0x000fe8000bf05070 */
[----:B------:R-:W-:Y:S01]  /*4e10*/  ISETP.NE.AND.EX P0, PT, RZ, UR55, PT, P0 ;  /* 0x00000037ff007c0c */ /* 0x000fe2000bf05300 */
[----:B------:R-:W4:Y:S01]  /*4e20*/  @!UP4 LDCU UR5, c[0x0][0xf0c] ;  /* 0x0001e180ff05c7ac */ /* 0x000f220008000800 */
[----:B------:R-:W3:Y:S01]  /*4e30*/  @!UP4 LDCU UR4, c[0x0][0xf20] ;  /* 0x0001e400ff04c7ac */ /* 0x000ee20008000800 */
[----:B------:R-:W-:Y:S02]  /*4e40*/  USHF.L.U32 UR17, UR24, 0x8, URZ ;  /* 0x0000000818117899 */ /* 0x000fe400080006ff */
[----:B--2---:R-:W-:Y:S02]  /*4e50*/  UIMAD.WIDE.U32 UR6, UR14, UR8, URZ ;  /* 0x000000080e0672a5 */ /* 0x004fe4000f8e00ff */
[----:B------:R-:W-:Y:S02]  /*4e60*/  UIADD3 UR18, UPT, UPT, UR17, 0x60, URZ ;  /* 0x0000006011127890 */ /* 0x000fe4000fffe0ff */
[----:B------:R-:W-:Y:S02]  /*4e70*/  @!UP4 USHF.R.U32.HI UR7, URZ, UR9, UR7 ;  /* 0x00000009ff07c299 */ /* 0x000fe40008011607 */
[----:B------:R-:W-:Y:S02]  /*4e80*/  UIMAD.WIDE.U32 UR8, UR13, UR11, URZ ;  /* 0x0000000b0d0872a5 */ /* 0x000fe4000f8e00ff */
[----:B----4-:R-:W-:Y:S02]  /*4e90*/  @!UP4 UISETP.NE.AND UP0, UPT, UR5, 0x1, UPT ;  /* 0x000000010500c88c */ /* 0x010fe4000bf05270 */
[----:B------:R-:W-:Y:S02]  /*4ea0*/  USHF.L.U32 UR59, UR27, 0x7, URZ ;  /* 0x000000071b3b7899 */ /* 0x000fe400080006ff */
[----:B------:R-:W-:Y:S02]  /*4eb0*/  @!UP4 USEL UR7, UR14, UR7, !UP0 ;  /* 0x000000070e07c287 */ /* 0x000fe4000c000000 */
[----:B------:R-:W-:Y:S01]  /*4ec0*/  @!UP4 UISETP.NE.AND UP0, UPT, UR10, 0x1, UPT ;  /* 0x000000010a00c88c */ /* 0x000fe2000bf05270 */
[----:B------:R-:W-:Y:S01]  /*4ed0*/  @!UP4 UMOV UR6, UR9 ;  /* 0x000000090006cc82 */ /* 0x000fe20008000000 */
[----:B------:R-:W-:Y:S01]  /*4ee0*/  UMOV UR58, UR18 ;  /* 0x00000012003a7c82 */ /* 0x000fe20008000000 */
[----:B---3--:R-:W-:Y:S04]  /*4ef0*/  @!UP4 USHF.R.U32.HI UR6, URZ, UR4, UR6 ;  /* 0x00000004ff06c299 */ /* 0x008fe80008011606 */
[----:B------:R-:W-:Y:S04]  /*4f00*/  @!UP4 USEL UR6, UR13, UR6, !UP0 ;  /* 0x000000060d06c287 */ /* 0x000fe8000c000000 */
[----:B------:R-:W-:Y:S02]  /*4f10*/  @!UP4 UIADD3 UR4, UPT, UPT, -UR7, UR6, URZ ;  /* 0x000000060704c290 */ /* 0x000fe4000fffe1ff */
[----:B------:R-:W-:Y:S02]  /*4f20*/  @!UP4 UIADD3 UR6, UPT, UPT, UR7, -UR6, URZ ;  /* 0x800000060706c290 */ /* 0x000fe4000fffe0ff */
[----:B------:R-:W-:Y:S02]  /*4f30*/  @!UP4 UIMAD UR14, UR4, UR5, UR14 ;  /* 0x00000005040ec2a4 */ /* 0x000fe4000f8e020e */
[----:B------:R-:W-:Y:S01]  /*4f40*/  @!UP4 UIMAD UR13, UR6, UR10, UR13 ;  /* 0x0000000a060dc2a4 */ /* 0x000fe2000f8e020d */
[----:B------:R-:W-:Y:S11]  /*4f50*/  BRA.U UP1, `(.L_x_80) ;  /* 0x0000000101107547 */ /* 0x000ff6000b800000 */
[----:B-1----:R-:W-:Y:S04]  /*4f60*/  MOV R0, UR68 ;  /* 0x0000004400007c02 */ /* 0x002fe80008000f00 */
[----:B------:R-:W-:Y:S04]  /*4f70*/  SHF.L.U32 R5, R0, 0x1f, RZ ;  /* 0x0000001f00057819 */ /* 0x000fe800000006ff */
[----:B------:R-:W1:Y:S02]  /*4f80*/  SYNCS.PHASECHK.TRANS64.TRYWAIT P1, [UR21+0x78], R5 ;  /* 0x00007805ff0075a7 */ /* 0x000e640008021115 */
[----:B-1----:R-:W-:Y:S05]  /*4f90*/  @!P1 BRA `(.L_x_81) ;  /* 0x000000e000409947 */ /* 0x002fea0003800000 */
.L_x_80:
[----:B------:R-:W-:Y:S05]  /*4fa0*/  BRA.U !UP5, `(.L_x_82) ;  /* 0x000000010d387547 */ /* 0x000fea000b800000 */
[----:B------:R-:W-:Y:S01]  /*4fb0*/  UPLOP3.LUT UP2, UPT, UPT, UPT, UP6, 0x80, 0x8 ;  /* 0x000000000008789c */ /* 0x000fe20003f4f060 */
[----:B-1----:R-:W-:Y:S01]  /*4fc0*/  HFMA2 R0, -RZ, RZ, 0, 5.9604644775390625e-08 ;  /* 0x00000001ff007431 */ /* 0x002fe200000001ff */
[----:B------:R-:W1:Y:S01]  /*4fd0*/  LDCU.64 UR8, c[0x0][0x358] ;  /* 0x00006b00ff0877ac */ /* 0x000e620008000a00 */
[----:B------:R-:W-:Y:S03]  /*4fe0*/  IMAD.MOV.U32 R176, RZ, RZ, 0x1 ;  /* 0x00000001ffb07424 */ /* 0x000fe600078e00ff */
[----:B------:R-:W-:Y:S05]  /*4ff0*/  PLOP3.LUT P1, PT, PT, PT, UP2, 0x80, 0x8 ;  /* 0x000000000008781c */ /* 0x000fea0003f2f028 */
[----:B------:R-:W2:Y:S01]  /*5000*/  @UP2 LDCU.64 UR4, c[0x0][0xc88] ;  /* 0x00019100ff0427ac */ /* 0x000ea20008000a00 */
[----:B------:R-:W-:Y:S07]  /*5010*/  @UP2 UIMAD UR6, UR36, UR54, URZ ;  /* 0x00000036240622a4 */ /* 0x000fee000f8e02ff */
[----:B------:R-:W-:Y:S01]  /*5020*/  @!P1 PRMT R176, R0, 0x7610, R176 ;  /* 0x0000761000b09816 */ /* 0x000fe200000000b0 */
[----:B--2---:R-:W-:Y:S06]  /*5030*/  @UP2 UIMAD.WIDE UR4, UR6, 0x4, UR4 ;  /* 0x00000004060428a5 */ /* 0x004fec000f8e0204 */
[----:B------:R-:W-:Y:S01]  /*5040*/  IMAD.U32 R4, RZ, RZ, UR4 ;  /* 0x00000004ff047e24 */ /* 0x000fe2000f8e00ff */
[----:B------:R-:W-:Y:S04]  /*5050*/  MOV R5, UR5 ;  /* 0x0000000500057c02 */ /* 0x000fe80008000f00 */
[----:B------:R-:W2:Y:S01]  /*5060*/  @!UP2 LDCU UR4, c[0x0][0xc80] ;  /* 0x00019000ff04a7ac */ /* 0x000ea20008000800 */
[----:B-1---5:R3:W5:Y:S02]  /*5070*/  @P1 LDG.E R133, desc[UR8][R4.64] ;  /* 0x0000000804851981 */ /* 0x022764000c1e1900 */
[----:B--23--:R-:W-:Y:S07]  /*5080*/  @!P1 IMAD.U32 R133, RZ, RZ, UR4 ;  /* 0x00000004ff859e24 */ /* 0x00cfee000f8e00ff */
.L_x_82:
[----:B-----5:R-:W-:Y:S01]  /*5090*/  @!P0 FSETP.EQ.AND P2, PT, R133, RZ, PT ;  /* 0x000000ff8500820b */ /* 0x020fe20003f42000 */
[----:B------:R-:W-:Y:S01]  /*50a0*/  @!UPT UIADD3 URZ, UPT, UPT, URZ, URZ, URZ ;  /* 0x000000fffffff290 */ /* 0x000fe2000fffe0ff */
[----:B------:R-:W-:Y:S11]  /*50b0*/  @!P0 BRA `(.L_x_83) ;  /* 0x0000000000148947 */ /* 0x000ff60003800000 */
[----:B------:R-:W-:Y:S02]  /*50c0*/  LOP3.LUT P0, RZ, R176, 0xff, RZ, 0xc0, !PT ;  /* 0x000000ffb0ff7812 */ /* 0x000fe4000780c0ff */
[----:B------:R-:W-:Y:S04]  /*50d0*/  PLOP3.LUT P2, PT, PT, PT, UP2, 0x80, 0x8 ;  /* 0x000000000008781c */ /* 0x000fe80003f4f028 */
[----:B------:R-:W-:Y:S07]  /*50e0*/  PLOP3.LUT P2, PT, P2, PT, PT, 0x8, 0x80 ;  /* 0x000000000080781c */ /* 0x000fee000174e170 */
[----:B------:R-:W-:Y:S11]  /*50f0*/  @P0 FSETP.EQ.AND P2, PT, R133, RZ, PT ;  /* 0x000000ff8500020b */ /* 0x000ff60003f42000 */
[----:B------:R-:W-:Y:S02]  /*5100*/  @!UPT UIADD3 URZ, UPT, UPT, URZ, URZ, URZ ;  /* 0x000000fffffff290 */ /* 0x000fe4000fffe0ff */
.L_x_83:
[----:B-1----:R-:W-:Y:S01]  /*5110*/  IMAD.MOV.U32 R0, RZ, RZ, 0x1 ;  /* 0x00000001ff007424 */ /* 0x002fe200078e00ff */
[----:B------:R-:W-:Y:S01]  /*5120*/  ULOP3.LUT UP0, UR19, UR29, 0x1, URZ, 0xc0, !UPT ;  /* 0x000000011d137892 */ /* 0x000fe2000f80c0ff */
[----:B------:R-:W-:Y:S03]  /*5130*/  ELECT P1, URZ, PT ;  /* 0x0000000000ff782f */ /* 0x000fe60003820000 */
[----:B------:R-:W-:Y:S02]  /*5140*/  SHF.L.U32 R5, R0, 0x1f, RZ ;  /* 0x0000001f00057819 */ /* 0x000fe400000006ff */
[----:B------:R-:W-:Y:S02]  /*5150*/  PLOP3.LUT P1, PT, P2, P1, PT, 0xf2, 0x2f ;  /* 0x00000000002f781c */ /* 0x000fe40001723e72 */
[----:B------:R-:W1:Y:S03]  /*5160*/  SYNCS.PHASECHK.TRANS64.TRYWAIT P0, [UR21+0x50], R5 ;  /* 0x00005005ff0075a7 */ /* 0x000e660008001115 */
[----:B------:R-:W-:Y:S01]  /*5170*/  @UP0 UIADD3 UR58, UPT, UPT, UR17, URZ, URZ ;  /* 0x000000ff113a0290 */ /* 0x000fe2000fffe0ff */
[----:B-1----:R-:W-:Y:S11]  /*5180*/  @!P0 BRA `(.L_x_84) ;  /* 0x000000dc00dc8947 */ /* 0x002ff60003800000 */
.L_x_216:
[----:B------:R-:W-:Y:S01]  /*5190*/  @!P1 IADD3 R2, P0, PT, R12, 0x980, RZ ;  /* 0x000009800c029810 */ /* 0x000fe20007f1e0ff */
[----:B------:R-:W-:Y:S01]  /*51a0*/  VOTEU.ALL UP0, P1 ;  /* 0x0000000000ff7886 */ /* 0x000fe20000800000 */
[----:B------:R-:W-:Y:S01]  /*51b0*/  UMOV UR6, 0x0 ;  /* 0x0000000000067882 */ /* 0x000fe20000000000 */
[----:B------:R-:W-:Y:S01]  /*51c0*/  UMOV UR7, 0x10000000 ;  /* 0x1000000000077882 */ /* 0x000fe20000000000 */
[----:B------:R-:W-:Y:S01]  /*51d0*/  @!P1 R2UR UR5, R2 ;  /* 0x00000000020592ca */ /* 0x000fe200000e0000 */
[----:B-1----:R-:W-:Y:S01]  /*51e0*/  @!P1 IMAD.X R0, RZ, RZ, R13, P0 ;  /* 0x000000ffff009224 */ /* 0x002fe200000e060d */
[----:B------:R-:W-:Y:S02]  /*51f0*/  @!UP0 UIADD3 UR56, UPT, UPT, UR21, 0x200, URZ ;  /* 0x0000020015388890 */ /* 0x000fe4000fffe0ff */
[----:B------:R-:W-:Y:S02]  /*5200*/  @!UP0 UIADD3 UR10, UPT, UPT, UR58, 0x80, URZ ;  /* 0x000000803a0a8890 */ /* 0x000fe4000fffe0ff */
[----:B------:R-:W-:Y:S01]  /*5210*/  @!P1 R2UR UR4, R0 ;  /* 0x00000000000492ca */ /* 0x000fe200000e0000 */
[----:B------:R-:W-:Y:S01]  /*5220*/  @!UP0 UIADD3 UR8, UPT, UPT, UR21, 0x1200, URZ ;  /* 0x0000120015088890 */ /* 0x000fe2000fffe0ff */
[----:B------:R-:W-:Y:S01]  /*5230*/  @!P1 IMAD.MOV.U32 R0, RZ, RZ, 0x2000 ;  /* 0x00002000ff009424 */ /* 0x000fe200078e00ff */
[----:B------:R-:W-:Y:S01]  /*5240*/  VOTEU.ALL UP0, P1 ;  /* 0x0000000000ff7886 */ /* 0x000fe20000800000 */
[----:B------:R-:W-:Y:S01]  /*5250*/  UMOV UR60, UR36 ;  /* 0x00000024003c7c82 */ /* 0x000fe20008000000 */
[----:B------:R-:W-:Y:S01]  /*5260*/  UMOV UR9, UR57 ;  /* 0x0000003900097c82 */ /* 0x000fe20008000000 */
[----:B------:R-:W-:Y:S01]  /*5270*/  UMOV UR11, UR59 ;  /* 0x0000003b000b7c82 */ /* 0x000fe20008000000 */
[----:B------:R-:W-:Y:S01]  /*5280*/  IMAD.U32 R6, RZ, RZ, UR5 ;  /* 0x00000005ff067e24 */ /* 0x000fe2000f8e00ff */
[----:B------:R-:W-:Y:S05]  /*5290*/  UMOV UR12, UR36 ;  /* 0x00000024000c7c82 */ /* 0x000fea0008000000 */
[----:B------:R-:W-:Y:S01]  /*52a0*/  IMAD.U32 R7, RZ, RZ, UR4 ;  /* 0x00000004ff077e24 */ /* 0x000fe2000f8e00ff */
[----:B------:R-:W-:Y:S04]  /*52b0*/  @!P1 R2UR UR4, R6 ;  /* 0x00000000060492ca */ /* 0x000fe800000e0000 */
[----:B------:R-:W-:Y:S11]  /*52c0*/  @!P1 R2UR UR5, R7 ;  /* 0x00000000070592ca */ /* 0x000ff600000e0000 */
[----:B------:R-:W-:Y:S02]  /*52d0*/  @!UPT UIADD3 URZ, UPT, UPT, URZ, URZ, URZ ;  /* 0x000000fffffff290 */ /* 0x000fe4000fffe0ff */
[----:B------:R1:W-:Y:S01]  /*52e0*/  @!UP0 UTMALDG.3D [UR56], [UR4], desc[UR6] ;  /* 0x00000638040085b4 */ /* 0x0003e20008011000 */
[----:B------:R-:W-:Y:S05]  /*52f0*/  VOTEU.ALL UP0, P1 ;  /* 0x0000000000ff7886 */ /* 0x000fea0000800000 */
[----:B------:R1:W-:Y:S01]  /*5300*/  @!UP0 UTMALDG.3D [UR8], [UR4], desc[UR6] ;  /* 0x00000608040085b4 */ /* 0x0003e20008011000 */
[----:B------:R1:W-:Y:S01]  /*5310*/  @!P1 SYNCS.ARRIVE.TRANS64.RED.A0TR RZ, [UR21+0x30], R0 ;  /* 0x00003000ffff99a7 */ /* 0x0003e20008300415 */
[----:B------:R-:W-:Y:S01]  /*5320*/  SYNCS.ARRIVE.TRANS64.RED.A1T0 RZ, [UR46], RZ ;  /* 0x000000ffffff79a7 */ /* 0x000fe2000810042e */
[----:B------:R-:W2:Y:S02]  /*5330*/  SYNCS.PHASECHK.TRANS64.TRYWAIT P0, [UR21+0x58], R5 ;  /* 0x00005805ff0075a7 */ /* 0x000ea40008001115 */
[----:B-12---:R-:W-:Y:S05]  /*5340*/  @!P0 BRA `(.L_x_85) ;  /* 0x000000dc00848947 */ /* 0x006fea0003800000 */
.L_x_218:
        /* <DEDUP_REMOVED lines=11> */
[----:B------:R-:W-:Y:S01]  /*5400*/  @!UP0 UIADD3 UR8, UPT, UPT, UR21, 0x3200, URZ ;  /* 0x0000320015088890 */ /* 0x000fe2000fffe0ff */
[----:B------:R-:W-:Y:S01]  /*5410*/  VOTEU.ALL UP0, P1 ;  /* 0x0000000000ff7886 */ /* 0x000fe20000800000 */
[----:B------:R-:W-:Y:S02]  /*5420*/  UMOV UR50, UR58 ;  /* 0x0000003a00327c82 */ /* 0x000fe40008000000 */
[----:B------:R-:W-:Y:S01]  /*5430*/  IMAD.U32 R6, RZ, RZ, UR5 ;  /* 0x00000005ff067e24 */ /* 0x000fe2000f8e00ff */
[----:B------:R-:W-:Y:S01]  /*5440*/  UMOV UR52, UR36 ;  /* 0x0000002400347c82 */ /* 0x000fe20008000000 */
[----:B------:R-:W-:Y:S01]  /*5450*/  UMOV UR9, UR49 ;  /* 0x0000003100097c82 */ /* 0x000fe20008000000 */
[----:B------:R-:W-:Y:S01]  /*5460*/  UMOV UR12, UR36 ;  /* 0x00000024000c7c82 */ /* 0x000fe20008000000 */
[----:B------:R-:W-:Y:S01]  /*5470*/  UMOV UR11, UR51 ;  /* 0x00000033000b7c82 */ /* 0x000fe20008000000 */
[----:B------:R-:W-:Y:S01]  /*5480*/  USHF.L.U32 UR16, UR19, 0x5, URZ ;  /* 0x0000000513107899 */ /* 0x000fe200080006ff */
[----:B------:R-:W-:Y:S01]  /*5490*/  IMAD.U32 R7, RZ, RZ, UR4 ;  /* 0x00000004ff077e24 */ /* 0x000fe2000f8e00ff */
[----:B------:R-:W-:Y:S04]  /*54a0*/  @!P1 R2UR UR4, R6 ;  /* 0x00000000060492ca */ /* 0x000fe800000e0000 */
[----:B------:R-:W-:Y:S11]  /*54b0*/  @!P1 R2UR UR5, R7 ;  /* 0x00000000070592ca */ /* 0x000ff600000e0000 */
[----:B------:R-:W-:Y:S02]  /*54c0*/  @!UPT UIADD3 URZ, UPT, UPT, URZ, URZ, URZ ;  /* 0x000000fffffff290 */ /* 0x000fe4000fffe0ff */
[----:B------:R-:W-:Y:S01]  /*54d0*/  @!UP0 UTMALDG.3D [UR48], [UR4], desc[UR6] ;  /* 0x00000630040085b4 */ /* 0x000fe20008011000 */
[----:B------:R-:W-:Y:S05]  /*54e0*/  VOTEU.ALL UP0, P1 ;  /* 0x0000000000ff7886 */ /* 0x000fea0000800000 */
[----:B------:R1:W-:Y:S01]  /*54f0*/  @!UP0 UTMALDG.3D [UR8], [UR4], desc[UR6] ;  /* 0x00000608040085b4 */ /* 0x0003e20008011000 */
[----:B------:R2:W-:Y:S01]  /*5500*/  @!P1 SYNCS.ARRIVE.TRANS64.RED.A0TR RZ, [UR21+0x38], R0 ;  /* 0x00003800ffff99a7 */ /* 0x0005e20008300415 */
[----:B------:R-:W-:Y:S01]  /*5510*/  SYNCS.ARRIVE.TRANS64.RED.A1T0 RZ, [UR39], RZ ;  /* 0x000000ffffff79a7 */ /* 0x000fe20008100427 */
[----:B------:R-:W3:Y:S01]  /*5520*/  SYNCS.PHASECHK.TRANS64.TRYWAIT P0, [UR21+0x60], R5 ;  /* 0x00006005ff0075a7 */ /* 0x000ee20008001115 */
[----:B-1----:R-:W-:Y:S01]  /*5530*/  UIADD3 UR4, UPT, UPT, UR17, -UR16, URZ ;  /* 0x8000001011047290 */ /* 0x002fe2000fffe0ff */
[----:B--23--:R-:W-:Y:S11]  /*5540*/  @!P0 BRA `(.L_x_86) ;  /* 0x000000dc001c8947 */ /* 0x00cff60003800000 */
.L_x_220:
[----:B------:R-:W-:Y:S01]  /*5550*/  @!P1 IADD3 R2, P0, PT, R12, 0x980, RZ ;  /* 0x000009800c029810 */ /* 0x000fe20007f1e0ff */
[----:B------:R-:W-:Y:S01]  /*5560*/  VOTEU.ALL UP0, P1 ;  /* 0x0000000000ff7886 */ /* 0x000fe20000800000 */
[----:B------:R-:W-:Y:S02]  /*5570*/  UIADD3 UR42, UPT, UPT, UR4, 0x40, URZ ;  /* 0x00000040042a7890 */ /* 0x000fe4000fffe0ff */
        /* <DEDUP_REMOVED lines=8> */
[----:B------:R-:W-:Y:S01]  /*5600*/  UMOV UR24, 0x0 ;  /* 0x0000000000187882 */ /* 0x000fe20000000000 */
[----:B------:R-:W-:Y:S01]  /*5610*/  UMOV UR25, 0x10000000 ;  /* 0x1000000000197882 */ /* 0x000fe20000000000 */
[----:B------:R-:W-:Y:S01]  /*5620*/  UMOV UR43, UR59 ;  /* 0x0000003b002b7c82 */ /* 0x000fe20008000000 */
[----:B------:R-:W-:Y:S01]  /*5630*/  IMAD.U32 R6, RZ, RZ, UR6 ;  /* 0x00000006ff067e24 */ /* 0x000fe2000f8e00ff */
[----:B------:R-:W-:Y:S01]  /*5640*/  UMOV UR44, UR36 ;  /* 0x00000024002c7c82 */ /* 0x000fe20008000000 */
[----:B------:R-:W-:Y:S01]  /*5650*/  UMOV UR9, UR41 ;  /* 0x0000002900097c82 */ /* 0x000fe20008000000 */
[----:B------:R-:W-:Y:S01]  /*5660*/  UMOV UR11, UR59 ;  /* 0x0000003b000b7c82 */ /* 0x000fe20008000000 */
[----:B------:R-:W-:Y:S01]  /*5670*/  UMOV UR12, UR36 ;  /* 0x00000024000c7c82 */ /* 0x000fe20008000000 */
[----:B------:R-:W-:Y:S01]  /*5680*/  @!P1 R2UR UR6, R6 ;  /* 0x00000000060692ca */ /* 0x000fe200000e0000 */
[----:B------:R-:W-:Y:S05]  /*5690*/  IMAD.U32 R7, RZ, RZ, UR5 ;  /* 0x00000005ff077e24 */ /* 0x000fea000f8e00ff */
        /* <DEDUP_REMOVED lines=9> */
.L_x_222:
[----:B------:R-:W-:Y:S01]  /*5730*/  @!P1 IADD3 R2, P0, PT, R12, 0x980, RZ ;  /* 0x000009800c029810 */ /* 0x000fe20007f1e0ff */
[----:B------:R-:W-:Y:S01]  /*5740*/  VOTEU.ALL UP0, P1 ;  /* 0x0000000000ff7886 */ /* 0x000fe20000800000 */
[----:B------:R-:W-:Y:S01]  /*5750*/  UMOV UR6, 0x0 ;  /* 0x0000000000067882 */ /* 0x000fe20000000000 */
[----:B------:R-:W-:Y:S01]  /*5760*/  UMOV UR7, 0x10000000 ;  /* 0x1000000000077882 */ /* 0x000fe20000000000 */
[----:B------:R-:W-:Y:S01]  /*5770*/  @!P1 R2UR UR5, R2 ;  /* 0x00000000020592ca */ /* 0x000fe200000e0000 */
[----:B-1----:R-:W-:Y:S01]  /*5780*/  @!P1 IMAD.X R0, RZ, RZ, R13, P0 ;  /* 0x000000ffff009224 */ /* 0x002fe200000e060d */
[----:B------:R-:W-:Y:S01]  /*5790*/  @!UP0 UIADD3 UR10, UPT, UPT, UR4, 0xc0, URZ ;  /* 0x000000c0040a8890 */ /* 0x000fe2000fffe0ff */
[----:B------:R-:W-:Y:S01]  /*57a0*/  SHF.L.U32 R4, RZ, 0x1f, RZ ;  /* 0x0000001fff047819 */ /* 0x000fe200000006ff */
        /* <DEDUP_REMOVED lines=10> */
[----:B------:R-:W-:Y:S03]  /*5850*/  UMOV UR11, UR35 ;  /* 0x00000023000b7c82 */ /* 0x000fe60008000000 */
        /* <DEDUP_REMOVED lines=10> */
[----:B-1----:R-:W-:Y:S01]  /*5900*/  UIADD3 UR4, UPT, UPT, UR17, UR16, URZ ;  /* 0x0000001011047290 */ /* 0x002fe2000fffe0ff */
[----:B--23--:R-:W-:Y:S11]  /*5910*/  @!P0 BRA `(.L_x_88) ;  /* 0x000000d800588947 */ /* 0x00cff60003800000 */
.L_x_224:
[----:B------:R-:W-:Y:S01]  /*5920*/  @!P1 IADD3 R2, P0, PT, R12, 0x980, RZ ;  /* 0x000009800c029810 */ /* 0x000fe20007f1e0ff */
[----:B------:R-:W-:Y:S01]  /*5930*/  VOTEU.ALL UP0, P1 ;  /* 0x0000000000ff7886 */ /* 0x000fe20000800000 */
[----:B------:R-:W-:Y:S02]  /*5940*/  UIADD3 UR26, UPT, UPT, UR4, 0x20, URZ ;  /* 0x00000020041a7890 */ /* 0x000fe4000fffe0ff */
[----:B------:R-:W-:Y:S01]  /*5950*/  @!P1 R2UR UR6, R2 ;  /* 0x00000000020692ca */ /* 0x000fe200000e0000 */
[----:B------:R-:W-:Y:S01]  /*5960*/  @!P1 IMAD.X R0, RZ, RZ, R13, P0 ;  /* 0x000000ffff009224 */ /* 0x000fe200000e060d */
        /* <DEDUP_REMOVED lines=15> */
[----:B-1----:R-:W-:Y:S01]  /*5a60*/  IMAD.U32 R7, RZ, RZ, UR5 ;  /* 0x00000005ff077e24 */ /* 0x002fe2000f8e00ff */
[----:B------:R-:W-:Y:S04]  /*5a70*/  UMOV UR12, UR36 ;  /* 0x00000024000c7c82 */ /* 0x000fe80008000000 */
        /* <DEDUP_REMOVED lines=9> */
.L_x_226:
[----:B------:R-:W-:Y:S01]  /*5b10*/  @!P1 IADD3 R2, P0, PT, R12, 0x980, RZ ;  /* 0x000009800c029810 */ /* 0x000fe20007f1e0ff */
[----:B------:R-:W-:Y:S01]  /*5b20*/  VOTEU.ALL UP0, P1 ;  /* 0x0000000000ff7886 */ /* 0x000fe20000800000 */
[----:B------:R-:W-:Y:S01]  /*5b30*/  UMOV UR6, 0x0 ;  /* 0x0000000000067882 */ /* 0x000fe20000000000 */
[----:B------:R-:W-:Y:S01]  /*5b40*/  UMOV UR7, 0x10000000 ;  /* 0x1000000000077882 */ /* 0x000fe20000000000 */
[----:B------:R-:W-:Y:S01]  /*5b50*/  @!P1 R2UR UR5, R2 ;  /* 0x00000000020592ca */ /* 0x000fe200000e0000 */
[----:B------:R-:W-:Y:S01]  /*5b60*/  @!P1 IMAD.X R0, RZ, RZ, R13, P0 ;  /* 0x000000ffff009224 */ /* 0x000fe200000e060d */
[----:B------:R-:W-:Y:S02]  /*5b70*/  @!UP0 UIADD3 UR10, UPT, UPT, UR4, 0xa0, URZ ;  /* 0x000000a0040a8890 */ /* 0x000fe4000fffe0ff */
[----:B------:R-:W-:Y:S02]  /*5b80*/  @!UP0 UIADD3 UR27, UPT, UPT, UR59, 0x40, URZ ;  /* 0x000000403b1b8890 */ /* 0x000fe4000fffe0ff */
[----:B------:R-:W-:Y:S01]  /*5b90*/  @!P1 R2UR UR4, R0 ;  /* 0x00000000000492ca */ /* 0x000fe200000e0000 */
[----:B------:R-:W-:Y:S01]  /*5ba0*/  @!UP0 UIADD3 UR24, UPT, UPT, UR21, 0x2200, URZ ;  /* 0x0000220015188890 */ /* 0x000fe2000fffe0ff */
[----:B------:R-:W-:Y:S01]  /*5bb0*/  @!P1 IMAD.MOV.U32 R0, RZ, RZ, 0x2000 ;  /* 0x00002000ff009424 */ /* 0x000fe200078e00ff */
[----:B------:R-:W-:Y:S02]  /*5bc0*/  @!UP0 UIADD3 UR8, UPT, UPT, UR21, 0x3200, URZ ;  /* 0x0000320015088890 */ /* 0x000fe4000fffe0ff */
[----:B------:R-:W-:Y:S02]  /*5bd0*/  UISETP.NE.AND UP0, UPT, UR19, URZ, UPT ;  /* 0x000000ff1300728c */ /* 0x000fe4000bf05270 */
[----:B------:R-:W-:Y:S01]  /*5be0*/  IMAD.U32 R6, RZ, RZ, UR5 ;  /* 0x00000005ff067e24 */ /* 0x000fe2000f8e00ff */
[----:B------:R-:W-:Y:S01]  /*5bf0*/  UMOV UR25, UR49 ;  /* 0x0000003100197c82 */ /* 0x000fe20008000000 */
[----:B------:R-:W-:Y:S01]  /*5c00*/  UMOV UR28, UR36 ;  /* 0x00000024001c7c82 */ /* 0x000fe20008000000 */
[----:B------:R-:W-:Y:S01]  /*5c10*/  UMOV UR9, UR49 ;  /* 0x0000003100097c82 */ /* 0x000fe20008000000 */
[----:B------:R-:W-:Y:S01]  /*5c20*/  UMOV UR12, UR36 ;  /* 0x00000024000c7c82 */ /* 0x000fe20008000000 */
[----:B------:R-:W-:Y:S01]  /*5c30*/  UMOV UR11, UR27 ;  /* 0x0000001b000b7c82 */ /* 0x000fe20008000000 */
[----:B-1----:R-:W-:Y:S01]  /*5c40*/  IMAD.U32 R7, RZ, RZ, UR4 ;  /* 0x00000004ff077e24 */ /* 0x002fe2000f8e00ff */
[----:B------:R-:W-:Y:S02]  /*5c50*/  @!P1 R2UR UR4, R6 ;  /* 0x00000000060492ca */ /* 0x000fe400000e0000 */
[----:B------:R-:W-:Y:S02]  /*5c60*/  @!UP0 UIADD3 UR18, UPT, UPT, UR17, URZ, URZ ;  /* 0x000000ff11128290 */ /* 0x000fe4000fffe0ff */
[----:B------:R-:W-:Y:S01]  /*5c70*/  @!P1 R2UR UR5, R7 ;  /* 0x00000000070592ca */ /* 0x000fe200000e0000 */
[----:B------:R-:W-:Y:S11]  /*5c80*/  VOTEU.ALL UP0, P1 ;  /* 0x0000000000ff7886 */ /* 0x000ff60000800000 */
[----:B------:R-:W-:Y:S01]  /*5c90*/  @!UPT UIADD3 URZ, UPT, UPT, URZ, URZ, URZ ;  /* 0x000000fffffff290 */ /* 0x000fe2000fffe0ff */
[----:B------:R1:W-:Y:S01]  /*5ca0*/  @!UP0 UTMALDG.3D [UR24], [UR4], desc[UR6] ;  /* 0x00000618040085b4 */ /* 0x0003e20008011000 */
[----:B------:R-:W-:Y:S05]  /*5cb0*/  VOTEU.ALL UP0, P1 ;  /* 0x0000000000ff7886 */ /* 0x000fea0000800000 */
[----:B------:R1:W-:Y:S01]  /*5cc0*/  @!UP0 UTMALDG.3D [UR8], [UR4], desc[UR6] ;  /* 0x00000608040085b4 */ /* 0x0003e20008011000 */
[----:B------:R1:W-:Y:S01]  /*5cd0*/  @!P1 SYNCS.ARRIVE.TRANS64.RED.A0TR RZ, [UR21+0x38], R0 ;  /* 0x00003800ffff99a7 */ /* 0x0003e20008300415 */
[----:B------:R-:W-:Y:S01]  /*5ce0*/  SYNCS.ARRIVE.TRANS64.RED.A1T0 RZ, [UR39], RZ ;  /* 0x000000ffffff79a7 */ /* 0x000fe20008100427 */
[----:B------:R-:W2:Y:S02]  /*5cf0*/  SYNCS.PHASECHK.TRANS64.TRYWAIT P0, [UR21+0x60], R4 ;  /* 0x00006004ff0075a7 */ /* 0x000ea40008001115 */
[----:B-12---:R-:W-:Y:S05]  /*5d00*/  @!P0 BRA `(.L_x_90) ;  /* 0x000000d4008c8947 */ /* 0x006fea0003800000 */
.L_x_228:
[----:B------:R-:W-:Y:S01]  /*5d10*/  @!P1 IADD3 R2, P0, PT, R12, 0x980, RZ ;  /* 0x000009800c029810 */ /* 0x000fe20007f1e0ff */
[----:B------:R-:W-:Y:S01]  /*5d20*/  VOTEU.ALL UP0, P1 ;  /* 0x0000000000ff7886 */ /* 0x000fe20000800000 */
[----:B------:R-:W-:Y:S01]  /*5d30*/  UMOV UR6, 0x0 ;  /* 0x0000000000067882 */ /* 0x000fe20000000000 */
[----:B------:R-:W-:Y:S01]  /*5d40*/  UMOV UR7, 0x10000000 ;  /* 0x1000000000077882 */ /* 0x000fe20000000000 */
[----:B------:R-:W-:Y:S01]  /*5d50*/  @!P1 R2UR UR5, R2 ;  /* 0x00000000020592ca */ /* 0x000fe200000e0000 */
[----:B------:R-:W-:Y:S01]  /*5d60*/  @!P1 IMAD.X R0, RZ, RZ, R13, P0 ;  /* 0x000000ffff009224 */ /* 0x000fe200000e060d */
[----:B------:R-:W-:Y:S01]  /*5d70*/  @!UP0 UIADD3 UR16, UPT, UPT, UR21, 0x4200, URZ ;  /* 0x0000420015108890 */ /* 0x000fe2000fffe0ff */
[----:B------:R-:W-:Y:S01]  /*5d80*/  VIADD R10, R10, 0x1 ;  /* 0x000000010a0a7836 */ /* 0x000fe20000000000 */
        /* <DEDUP_REMOVED lines=9> */
[----:B------:R-:W-:Y:S01]  /*5e20*/  UMOV UR9, UR41 ;  /* 0x0000002900097c82 */ /* 0x000fe20008000000 */
[----:B------:R-:W-:Y:S01]  /*5e30*/  UMOV UR11, UR59 ;  /* 0x0000003b000b7c82 */ /* 0x000fe20008000000 */
[----:B------:R-:W-:Y:S03]  /*5e40*/  UMOV UR12, UR36 ;  /* 0x00000024000c7c82 */ /* 0x000fe60008000000 */
[----:B-1----:R-:W-:Y:S01]  /*5e50*/  IMAD.U32 R7, RZ, RZ, UR4 ;  /* 0x00000004ff077e24 */ /* 0x002fe2000f8e00ff */
        /* <DEDUP_REMOVED lines=10> */
.L_x_230:
[----:B------:R-:W-:Y:S01]  /*5f00*/  UIADD3 UR29, UPT, UPT, UR29, 0x1, URZ ;  /* 0x000000011d1d7890 */ /* 0x000fe2000fffe0ff */
[----:B------:R-:W-:Y:S01]  /*5f10*/  @!P1 IADD3 R2, P0, PT, R12, 0x980, RZ ;  /* 0x000009800c029810 */ /* 0x000fe20007f1e0ff */
[----:B------:R-:W-:Y:S01]  /*5f20*/  UPLOP3.LUT UP1, UPT, UPT, UPT, UPT, 0x80, 0x8 ;  /* 0x000000000008789c */ /* 0x000fe20003f2f070 */
[----:B------:R-:W-:Y:S01]  /*5f30*/  R2UR UR24, R178 ;  /* 0x00000000b21872ca */ /* 0x000fe200000e0000 */
[----:B------:R-:W-:Y:S01]  /*5f40*/  VOTEU.ALL UP0, P1 ;  /* 0x0000000000ff7886 */ /* 0x000fe20000800000 */
[----:B------:R-:W-:Y:S01]  /*5f50*/  @!P1 R2UR UR5, R2 ;  /* 0x00000000020592ca */ /* 0x000fe200000e0000 */
[----:B------:R-:W-:Y:S01]  /*5f60*/  @!P1 IMAD.X R0, RZ, RZ, R13, P0 ;  /* 0x000000ffff009224 */ /* 0x000fe200000e060d */
[----:B------:R-:W-:Y:S01]  /*5f70*/  UMOV UR6, 0x0 ;  /* 0x0000000000067882 */ /* 0x000fe20000000000 */
[----:B------:R-:W-:Y:S01]  /*5f80*/  UMOV UR7, 0x10000000 ;  /* 0x1000000000077882 */ /* 0x000fe20000000000 */
[----:B------:R-:W-:Y:S01]  /*5f90*/  @!UP0 UIADD3 UR19, UPT, UPT, UR59, 0x40, URZ ;  /* 0x000000403b138890 */ /* 0x000fe2000fffe0ff */
[----:B------:R-:W-:Y:S01]  /*5fa0*/  R2UR UR25, R179 ;  /* 0x00000000b31972ca */ /* 0x000fe200000e0000 */
[----:B------:R-:W-:Y:S01]  /*5fb0*/  @!UP0 UIADD3 UR16, UPT, UPT, UR21, 0x6200, URZ ;  /* 0x0000620015108890 */ /* 0x000fe2000fffe0ff */
[----:B------:R-:W-:Y:S01]  /*5fc0*/  @!P1 R2UR UR4, R0 ;  /* 0x00000000000492ca */ /* 0x000fe200000e0000 */
[----:B------:R-:W-:Y:S01]  /*5fd0*/  @!UP0 UIADD3 UR10, UPT, UPT, UR18, 0x80, URZ ;  /* 0x00000080120a8890 */ /* 0x000fe2000fffe0ff */
[----:B------:R-:W-:Y:S01]  /*5fe0*/  ISETP.NE.AND P0, PT, R10, 0x2, PT ;  /* 0x000000020a00780c */ /* 0x000fe20003f05270 */
[----:B------:R-:W-:Y:S01]  /*5ff0*/  @!UP0 UIADD3 UR8, UPT, UPT, UR21, 0x7200, URZ ;  /* 0x0000720015088890 */ /* 0x000fe2000fffe0ff */
[----:B------:R-:W-:Y:S02]  /*6000*/  VOTEU.ALL UP0, P1 ;  /* 0x0000000000ff7886 */ /* 0x000fe40000800000 */
[----:B------:R-:W-:Y:S01]  /*6010*/  IMAD.U32 R6, RZ, RZ, UR5 ;  /* 0x00000005ff067e24 */ /* 0x000fe2000f8e00ff */
[----:B------:R-:W-:Y:S01]  /*6020*/  UMOV UR17, UR33 ;  /* 0x0000002100117c82 */ /* 0x000fe20008000000 */
[----:B------:R-:W-:Y:S01]  /*6030*/  UMOV UR20, UR36 ;  /* 0x0000002400147c82 */ /* 0x000fe20008000000 */
[----:B------:R-:W-:Y:S01]  /*6040*/  UMOV UR9, UR33 ;  /* 0x0000002100097c82 */ /* 0x000fe20008000000 */
[----:B------:R-:W-:Y:S01]  /*6050*/  UMOV UR12, UR36 ;  /* 0x00000024000c7c82 */ /* 0x000fe20008000000 */
[----:B------:R-:W-:Y:S01]  /*6060*/  UMOV UR11, UR19 ;  /* 0x00000013000b7c82 */ /* 0x000fe20008000000 */
[----:B------:R-:W-:Y:S01]  /*6070*/  SEL R0, RZ, 0x1, P0 ;  /* 0x00000001ff007807 */ /* 0x000fe20000000000 */
[----:B-1----:R-:W-:Y:S01]  /*6080*/  IMAD.U32 R7, RZ, RZ, UR4 ;  /* 0x00000004ff077e24 */ /* 0x002fe2000f8e00ff */
[----:B------:R-:W-:Y:S01]  /*6090*/  @!P1 R2UR UR4, R6 ;  /* 0x00000000060492ca */ /* 0x000fe200000e0000 */
[----:B------:R-:W-:Y:S01]  /*60a0*/  UIADD3 UR24, UPT, UPT, UR13, UR24, URZ ;  /* 0x000000180d187290 */ /* 0x000fe2000fffe0ff */
[----:B------:R-:W-:Y:S01]  /*60b0*/  LOP3.LUT R9, R9, R0, RZ, 0x3c, !PT ;  /* 0x0000000009097212 */ /* 0x000fe200078e3cff */
[----:B------:R-:W-:Y:S01]  /*60c0*/  UIADD3 UR27, UPT, UPT, UR14, UR25, URZ ;  /* 0x000000190e1b7290 */ /* 0x000fe2000fffe0ff */
[----:B------:R-:W-:Y:S01]  /*60d0*/  @!P1 R2UR UR5, R7 ;  /* 0x00000000070592ca */ /* 0x000fe200000e0000 */
[----:B------:R-:W-:Y:S01]  /*60e0*/  UMOV UR36, UR47 ;  /* 0x0000002f00247c82 */ /* 0x000fe20008000000 */
[----:B------:R-:W-:Y:S11]  /*60f0*/  SEL R10, R10, RZ, P0 ;  /* 0x000000ff0a0a7207 */ /* 0x000ff60000000000 */
[----:B------:R1:W-:Y:S01]  /*6100*/  @!UP0 UTMALDG.3D [UR16], [UR4], desc[UR6] ;  /* 0x00000610040085b4 */ /* 0x0003e20008011000 */
[----:B------:R-:W-:Y:S05]  /*6110*/  VOTEU.ALL UP0, P1 ;  /* 0x0000000000ff7886 */ /* 0x000fea0000800000 */
[----:B------:R1:W-:Y:S01]  /*6120*/  @!UP0 UTMALDG.3D [UR8], [UR4], desc[UR6] ;  /* 0x00000608040085b4 */ /* 0x0003e20008011000 */
[----:B------:R1:W-:Y:S01]  /*6130*/  @!P1 SYNCS.ARRIVE.TRANS64.RED.A0TR RZ, [UR21+0x48], R3 ;  /* 0x00004803ffff99a7 */ /* 0x0003e20008300415 */
[----:B------:R-:W-:Y:S01]  /*6140*/  SYNCS.ARRIVE.TRANS64.RED.A1T0 RZ, [UR37], RZ ;  /* 0x000000ffffff79a7 */ /* 0x000fe20008100425 */
[----:B------:R-:W-:Y:S05]  /*6150*/  BRA.U UP3, `(.L_x_92) ;  /* 0xffffffe503e87547 */ /* 0x000fea000b83ffff */
[----:B------:R-:W2:Y:S02]  /*6160*/  SYNCS.PHASECHK.TRANS64.TRYWAIT P0, [UR21+0x50], R5 ;  /* 0x00005005ff0075a7 */ /* 0x000ea40008001115 */
[----:B--2---:R-:W-:Y:S05]  /*6170*/  @!P0 BRA `(.L_x_93) ;  /* 0x000000d000a08947 */ /* 0x004fea0003800000 */
.L_x_232:
[----:B------:R-:W3:Y:S02]  /*6180*/  SYNCS.PHASECHK.TRANS64.TRYWAIT P0, [UR21+0x58], R5 ;  /* 0x00005805ff0075a7 */ /* 0x000ee40008001115 */
[----:B---3--:R-:W-:Y:S05]  /*6190*/  @!P0 BRA `(.L_x_94) ;  /* 0x000000d000b08947 */ /* 0x008fea0003800000 */
.L_x_234:
[----:B------:R-:W3:Y:S01]  /*61a0*/  SYNCS.PHASECHK.TRANS64.TRYWAIT P0, [UR21+0x60], R5 ;  /* 0x00006005ff0075a7 */ /* 0x000ee20008001115 */
[----:B--2---:R-:W-:Y:S01]  /*61b0*/  HFMA2 R0, -RZ, RZ, 0, 5.9604644775390625e-08 ;  /* 0x00000001ff007431 */ /* 0x004fe200000001ff */
[----:B---3--:R-:W-:Y:S06]  /*61c0*/  @!P0 BRA `(.L_x_95) ;  /* 0x000000d000bc8947 */ /* 0x008fec0003800000 */
.L_x_236:
[----:B--2---:R-:W-:Y:S02]  /*61d0*/  MOV R2, UR21 ;  /* 0x0000001500027c02 */ /* 0x004fe40008000f00 */
[----:B-1----:R-:W-:-:S07]  /*61e0*/  SHF.L.U32 R3, R0, 0x1f, RZ ;  /* 0x0000001f00037819 */ /* 0x002fce00000006ff */
.L_x_96:
[----:B-1----:R1:W2:Y:S02]  /*61f0*/  SYNCS.PHASECHK.TRANS64.TRYWAIT P0, [R2+URZ+0x68], R3 ;  /* 0x00006803020075a7 */ /* 0x0022a400080011ff */
[----:B--2---:R-:W-:Y:S05]  /*6200*/  @!P0 NANOSLEEP.SYNCS 0x989680 ;  /* 0x009896800000895d */ /* 0x004fea0003900000 */
[----:B------:R-:W2:Y:S02]  /*6210*/  @!P0 SYNCS.PHASECHK.TRANS64 P0, [R2+URZ+0x68], R3 ;  /* 0x00006803020085a7 */ /* 0x000ea400080010ff */
[----:B--2---:R-:W-:Y:S05]  /*6220*/  @P0 EXIT ;  /* 0x000000000000094d */ /* 0x004fea0003800000 */
[----:B------:R-:W-:Y:S05]  /*6230*/  BRA `(.L_x_96) ;  /* 0xfffffffc00ec7947 */ /* 0x000fea000383ffff */
.L_x_77:
[----:B------:R-:W-:-:S06]  /*6240*/  UISETP.GE.AND UP0, UPT, UR19, 0x4, UPT ;  /* 0x000000041300788c */ /* 0x000fcc000bf06270 */
[----:B------:R-:W-:-:S13]  /*6250*/  PLOP3.LUT P0, PT, PT, PT, UP0, 0x80, 0x8 ;  /* 0x000000000008781c */ /* 0x000fda0003f0f008 */
[----:B-1----:R-:W-:Y:S05]  /*6260*/  @!P0 EXIT ;  /* 0x000000000000894d */ /* 0x002fea0003800000 */
[----:B------:R-:W1:Y:S08]  /*6270*/  S2UR UR4, SR_CgaCtaId ;  /* 0x00000000000479c3 */ /* 0x000e700000008800 */
[----:B------:R-:W-:Y:S01]  /*6280*/  BAR.SYNC.DEFER_BLOCKING 0x6, 0xa0 ;  /* 0x0182800000007b1d */ /* 0x000fe20000010000 */
[C---:B------:R-:W-:Y:S01]  /*6290*/  IMAD.SHL.U32 R5, R184.reuse, 0x20, RZ ;  /* 0x00000020b8057824 */ /* 0x040fe200078e00ff */
[----:B------:R-:W-:Y:S01]  /*62a0*/  LOP3.LUT R185, R184, 0x2, RZ, 0xc0, !PT ;  /* 0x00000002b8b97812 */ /* 0x000fe200078ec0ff */
[----:B------:R-:W-:-:S02]  /*62b0*/  IMAD.SHL.U32 R188, R177, 0x400, RZ ;  /* 0x00000400b1bc7824 */ /* 0x000fc400078e00ff */
[----:B------:R-:W-:Y:S02]  /*62c0*/  HFMA2 R186, -RZ, RZ, 0, 0 ;  /* 0x00000000ffba7431 */ /* 0x000fe400000001ff */
[C---:B------:R-:W-:Y:S01]  /*62d0*/  IMAD.SHL.U32 R0, R184.reuse, 0x4, RZ ;  /* 0x00000004b8007824 */ /* 0x040fe200078e00ff */
[----:B------:R-:W-:Y:S01]  /*62e0*/  UMOV UR44, 0x400 ;  /* 0x00000400002c7882 */ /* 0x000fe20000000000 */
[----:B------:R-:W2:Y:S01]  /*62f0*/  LDC.64 R174, c[0x0][0xcb0] ;  /* 0x00032c00ffae7b82 */ /* 0x000ea20000000a00 */
[C---:B------:R-:W-:Y:S01]  /*6300*/  LOP3.LUT R7, R5.reuse, 0x320, RZ, 0xc0, !PT ;  /* 0x0000032005077812 */ /* 0x040fe200078ec0ff */
[C---:B------:R-:W-:Y:S01]  /*6310*/  IMAD.U32 R2, R184.reuse, 0x10000, RZ ;  /* 0x00010000b8027824 */ /* 0x040fe200078e00ff */
[----:B------:R-:W-:Y:S01]  /*6320*/  LOP3.LUT R5, R5, 0xc0, RZ, 0xc0, !PT ;  /* 0x000000c005057812 */ /* 0x000fe200078ec0ff */
[----:B------:R-:W-:Y:S01]  /*6330*/  IMAD.MOV.U32 R183, RZ, RZ, RZ ;  /* 0x000000ffffb77224 */ /* 0x000fe200078e00ff */
[----:B------:R-:W-:Y:S01]  /*6340*/  LOP3.LUT R188, R7, 0x400, R188, 0xf8, !PT ;  /* 0x0000040007bc7812 */ /* 0x000fe200078ef8bc */
[----:B------:R-:W-:Y:S01]  /*6350*/  IMAD.MOV R185, RZ, RZ, -R185 ;  /* 0x000000ffffb97224 */ /* 0x000fe200078e0ab9 */
[----:B------:R-:W-:Y:S01]  /*6360*/  LOP3.LUT R5, R5, 0x18, R0, 0xf8, !PT ;  /* 0x0000001805057812 */ /* 0x000fe200078ef800 */
[----:B------:R-:W3:Y:S01]  /*6370*/  LDC.64 R172, c[0x0][0xca8] ;  /* 0x00032a00ffac7b82 */ /* 0x000ee20000000a00 */
[----:B------:R-:W-:Y:S01]  /*6380*/  LOP3.LUT R184, R184, 0x4, RZ, 0xc0, !PT ;  /* 0x00000004b8b87812 */ /* 0x000fe200078ec0ff */
[----:B------:R-:W4:Y:S01]  /*6390*/  LDCU UR63, c[0x0][0x370] ;  /* 0x00006e00ff3f77ac */ /* 0x000f220008000800 */
[----:B------:R-:W-:-:S02]  /*63a0*/  LOP3.LUT R188, R188, R5, RZ, 0xfc, !PT ;  /* 0x00000005bcbc7212 */ /* 0x000fc400078efcff */
[----:B------:R-:W-:Y:S01]  /*63b0*/  LOP3.LUT R2, R2, 0x200000, RZ, 0xc0, !PT ;  /* 0x0020000002027812 */ /* 0x000fe200078ec0ff */
[----:B------:R-:W2:Y:S01]  /*63c0*/  LDCU.64 UR54, c[0x0][0x348] ;  /* 0x00006900ff3677ac */ /* 0x000ea20008000a00 */
[----:B------:R-:W-:Y:S01]  /*63d0*/  IADD3 R187, PT, PT, -R184, 0x2, RZ ;  /* 0x00000002b8bb7810 */ /* 0x000fe20007ffe1ff */
[----:B------:R-:W-:Y:S01]  /*63e0*/  IMAD.MOV R184, RZ, RZ, -R184 ;  /* 0x000000ffffb87224 */ /* 0x000fe200078e0ab8 */
[----:B------:R-:W-:Y:S01]  /*63f0*/  LOP3.LUT R189, R177, 0x3, RZ, 0xc0, !PT ;  /* 0x00000003b1bd7812 */ /* 0x000fe200078ec0ff */
[----:B-1----:R-:W-:Y:S01]  /*6400*/  ULEA UR44, UR4, UR44, 0x18 ;  /* 0x0000002c042c7291 */ /* 0x002fe2000f8ec0ff */
[----:B------:R-:W-:Y:S01]  /*6410*/  SHF.L.U32 R187, R187, 0x4, RZ ;  /* 0x00000004bbbb7819 */ /* 0x000fe200000006ff */
[----:B------:R-:W1:Y:S01]  /*6420*/  LDCU.64 UR4, c[0x0][0xc90] ;  /* 0x00019200ff0477ac */ /* 0x000e620008000a00 */
[----:B------:R-:W2:Y:S06]  /*6430*/  LDCU UR42, c[0x0][0xf0c] ;  /* 0x0001e180ff2a77ac */ /* 0x000eac0008000800 */
[----:B------:R-:W4:Y:S01]  /*6440*/  LDS R3, [UR44+0x100] ;  /* 0x0001002cff037984 */ /* 0x000f220008000800 */
[----:B------:R-:W2:Y:S01]  /*6450*/  LDCU UR39, c[0x0][0xf30] ;  /* 0x0001e600ff2777ac */ /* 0x000ea20008000800 */
[----:B------:R-:W2:Y:S01]  /*6460*/  LDCU.64 UR60, c[0x0][0xc88] ;  /* 0x00019100ff3c77ac */ /* 0x000ea20008000a00 */
[----:B------:R-:W2:Y:S01]  /*6470*/  LDCU.64 UR40, c[0x0][0xf28] ;  /* 0x0001e500ff2877ac */ /* 0x000ea20008000a00 */
[----:B-1----:R-:W-:Y:S01]  /*6480*/  IMAD.U32 R191, RZ, RZ, UR4 ;  /* 0x00000004ffbf7e24 */ /* 0x002fe2000f8e00ff */
[----:B------:R-:W-:Y:S01]  /*6490*/  UIADD3 UR4, UPT, UPT, UR44, 0x200, URZ ;  /* 0x000002002c047890 */ /* 0x000fe2000fffe0ff */
[----:B------:R-:W-:Y:S01]  /*64a0*/  IMAD.U32 R190, RZ, RZ, UR5 ;  /* 0x00000005ffbe7e24 */ /* 0x000fe2000f8e00ff */
[----:B------:R-:W1:Y:S04]  /*64b0*/  LDCU.128 UR56, c[0x0][0xf10] ;  /* 0x0001e200ff3877ac */ /* 0x000e680008000c00 */
[----:B------:R-:W-:Y:S01]  /*64c0*/  IMAD.U32 R181, RZ, RZ, UR4 ;  /* 0x00000004ffb57e24 */ /* 0x000fe2000f8e00ff */
[----:B------:R-:W1:Y:S03]  /*64d0*/  LDCU UR62, c[0x0][0x374] ;  /* 0x00006e80ff3e77ac */ /* 0x000e660008000800 */
[----:B------:R-:W-:Y:S01]  /*64e0*/  IMAD R188, R188, 0x2, R181 ;  /* 0x00000002bcbc7824 */ /* 0x000fe200078e02b5 */
[----:B------:R-:W-:Y:S01]  /*64f0*/  UMOV UR43, URZ ;  /* 0x000000ff002b7c82 */ /* 0x000fe20008000000 */
[----:B------:R-:W-:Y:S01]  /*6500*/  UMOV UR53, URZ ;  /* 0x000000ff00357c82 */ /* 0x000fe20008000000 */
[----:B------:R-:W-:Y:S01]  /*6510*/  UMOV UR47, URZ ;  /* 0x000000ff002f7c82 */ /* 0x000fe20008000000 */
[----:B-1234-:R-:W-:-:S07]  /*6520*/  IADD3 R2, PT, PT, R3, R2, RZ ;  /* 0x0000000203027210 */ /* 0x01efce0007ffe0ff */
.L_x_188:
[C---:B------:R-:W-:Y:S02]  /*6530*/  LEA R0, R183.reuse, UR44, 0x3 ;  /* 0x0000002cb7007c11 */ /* 0x040fe4000f8e18ff */
[----:B------:R-:W-:Y:S02]  /*6540*/  SHF.L.U32 R3, R186, 0x1f, RZ ;  /* 0x0000001fba037819 */ /* 0x000fe400000006ff */
[----:B--2---:R-:W-:Y:S02]  /*6550*/  LEA R5, R183, UR44, 0x4 ;  /* 0x0000002cb7057c11 */ /* 0x004fe4000f8e20ff */
[----:B------:R-:W1:Y:S02]  /*6560*/  SYNCS.PHASECHK.TRANS64.TRYWAIT P0, [R0+URZ+0x80], R3 ;  /* 0x00008003000075a7 */ /* 0x000e6400080011ff */
[----:B-1-3--:R-:W-:Y:S05]  /*6570*/  @!P0 BRA `(.L_x_97) ;  /* 0x000000cc00e88947 */ /* 0x00afea0003800000 */
.L_x_237:
[----:B------:R-:W-:Y:S01]  /*6580*/  R2UR UR7, R192 ;  /* 0x00000000c00772ca */ /* 0x000fe200000e0000 */
[----:B------:R-:W2:Y:S01]  /*6590*/  LDS.128 R4, [R5+0xe0] ;  /* 0x0000e00005047984 */ /* 0x000ea20000000c00 */
[----:B-1----:R-:W-:Y:S01]  /*65a0*/  VIADD R0, R0, 0x90 ;  /* 0x0000009000007836 */ /* 0x002fe20000000000 */
[----:B------:R-:W-:Y:S04]  /*65b0*/  UISETP.GE.AND UP0, UPT, UR45, 0x1, UPT ;  /* 0x000000012d00788c */ /* 0x000fe8000bf06270 */
[----:B------:R-:W-:Y:S01]  /*65c0*/  PRMT R0, RZ, 0x654, R0 ;  /* 0x00000654ff007816 */ /* 0x000fe20000000000 */
[----:B------:R-:W-:Y:S01]  /*65d0*/  @!PT LDS RZ, [RZ] ;  /* 0x00000000fffff984 */ /* 0x000fe20000000800 */
[----:B------:R-:W-:Y:S01]  /*65e0*/  @!PT LDS RZ, [RZ] ;  /* 0x00000000fffff984 */ /* 0x000fe20000000800 */
[----:B------:R-:W-:Y:S01]  /*65f0*/  @!PT LDS RZ, [RZ] ;  /* 0x00000000fffff984 */ /* 0x000fe20000000800 */
[----:B------:R-:W-:Y:S01]  /*6600*/  @!PT LDS RZ, [RZ] ;  /* 0x00000000fffff984 */ /* 0x000fe20000000800 */
[----:B------:R1:W-:Y:S06]  /*6610*/  MEMBAR.ALL.CTA ;  /* 0x0000000000007992 */ /* 0x0003ec0000008000 */
[----:B-1----:R-:W1:Y:S02]  /*6620*/  FENCE.VIEW.ASYNC.S ;  /* 0x00000000000073c6 */ /* 0x002e640000000000 */
[----:B-1----:R1:W-:Y:S01]  /*6630*/  SYNCS.ARRIVE.TRANS64.RED.A1T0 RZ, [R0+URZ], RZ ;  /* 0x000000ff00ff79a7 */ /* 0x0023e200081004ff */
[----:B--2---:R-:W-:Y:S11]  /*6640*/  LOP3.LUT P0, RZ, R6, 0x1, RZ, 0xc0, !PT ;  /* 0x0000000106ff7812 */ /* 0x004ff6000780c0ff */
[----:B------:R-:W-:Y:S02]  /*6650*/  @!UPT UIADD3 URZ, UPT, UPT, URZ, URZ, URZ ;  /* 0x000000fffffff290 */ /* 0x000fe4000fffe0ff */
[----:B------:R-:W-:Y:S01]  /*6660*/  VOTEU.ANY UP1, P0 ;  /* 0x0000000000ff7886 */ /* 0x000fe20000020100 */
[----:B------:R-:W-:Y:S01]  /*6670*/  PLOP3.LUT P0, PT, PT, PT, UP1, 0x80, 0x8 ;  /* 0x000000000008781c */ /* 0x000fe20003f0f018 */
[----:B------:R-:W-:Y:S06]  /*6680*/  UP2UR UR4, UPR, URZ, 0x2 ;  /* 0x00000002ff047883 */ /* 0x000fec0008000000 */
[----:B------:R-:W-:Y:S06]  /*6690*/  IMAD.U32 R193, RZ, RZ, UR4 ;  /* 0x00000004ffc17e24 */ /* 0x000fec000f8e00ff */
[----:B------:R-:W-:Y:S02]  /*66a0*/  @P0 SHF.R.U32.HI R3, RZ, 0x10, R5 ;  /* 0x00000010ff030819 */ /* 0x000fe40000011605 */
[----:B------:R-:W-:Y:S02]  /*66b0*/  @P0 MOV R8, R4 ;  /* 0x0000000400080202 */ /* 0x000fe40000000f00 */
[----:B------:R-:W-:Y:S02]  /*66c0*/  @P0 R2UR UR4, R3 ;  /* 0x00000000030402ca */ /* 0x000fe400000e0000 */
[----:B------:R-:W-:Y:S02]  /*66d0*/  @P0 LOP3.LUT R4, R5, 0xffff, RZ, 0xc0, !PT ;  /* 0x0000ffff05040812 */ /* 0x000fe400078ec0ff */
[----:B------:R-:W-:Y:S02]  /*66e0*/  @P0 R2UR UR6, R8 ;  /* 0x00000000080602ca */ /* 0x000fe400000e0000 */
[----:B------:R-:W-:Y:S07]  /*66f0*/  @P0 R2UR UR5, R4 ;  /* 0x00000000040502ca */ /* 0x000fee00000e0000 */
[----:B------:R-:W-:Y:S02]  /*6700*/  @UP1 UMOV UR7, UR4 ;  /* 0x0000000400071c82 */ /* 0x000fe40008000000 */
[----:B------:R-:W-:Y:S02]  /*6710*/  IMAD.U32 R192, RZ, RZ, UR7 ;  /* 0x00000007ffc07e24 */ /* 0x000fe4000f8e00ff */
[----:B------:R-:W-:Y:S02]  /*6720*/  @UP1 UMOV UR38, UR6 ;  /* 0x0000000600261c82 */ /* 0x000fe40008000000 */
[----:B------:R-:W-:Y:S01]  /*6730*/  @UP1 UMOV UR37, UR5 ;  /* 0x0000000500251c82 */ /* 0x000fe20008000000 */
[----:B-1----:R-:W-:Y:S05]  /*6740*/  BRA.U !UP0, `(.L_x_98) ;  /* 0x0000000108cc7547 */ /* 0x002fea000b800000 */
[----:B------:R-:W1:Y:S01]  /*6750*/  LDCU UR12, c[0x0][0xf20] ;  /* 0x0001e400ff0c77ac */ /* 0x000e620008000800 */
[----:B------:R-:W-:Y:S02]  /*6760*/  UIMAD.WIDE.U32 UR4, UR62, UR59, URZ ;  /* 0x0000003b3e0472a5 */ /* 0x000fe4000f8e00ff */
[----:B------:R-:W-:Y:S02]  /*6770*/  UIMAD.WIDE.U32 UR6, UR63, UR56, URZ ;  /* 0x000000383f0672a5 */ /* 0x000fe4000f8e00ff */
[----:B------:R-:W-:Y:S02]  /*6780*/  UISETP.NE.AND UP0, UPT, UR58, 0x1, UPT ;  /* 0x000000013a00788c */ /* 0x000fe4000bf05270 */
[----:B------:R-:W-:Y:S02]  /*6790*/  UIMAD.WIDE.U32 UR8, UR37, UR59, URZ ;  /* 0x0000003b250872a5 */ /* 0x000fe4000f8e00ff */
[----:B------:R-:W-:Y:S02]  /*67a0*/  UISETP.NE.AND UP1, UPT, UR42, 0x1, UPT ;  /* 0x000000012a00788c */ /* 0x000fe4000bf25270 */
[----:B------:R-:W-:Y:S02]  /*67b0*/  UIMAD.WIDE.U32 UR10, UR38, UR56, URZ ;  /* 0x00000038260a72a5 */ /* 0x000fe4000f8e00ff */
[----:B------:R-:W-:Y:S01]  /*67c0*/  UISETP.NE.AND UP2, UPT, UR45, 0x1, UPT ;  /* 0x000000012d00788c */ /* 0x000fe2000bf45270 */
[----:B------:R-:W-:Y:S02]  /*67d0*/  UMOV UR4, UR5 ;  /* 0x0000000500047c82 */ /* 0x000fe40008000000 */
[----:B-1----:R-:W-:Y:S03]  /*67e0*/  USHF.R.U32.HI UR5, URZ, UR12, UR4 ;  /* 0x0000000cff057299 */ /* 0x002fe60008011604 */
[----:B------:R-:W-:Y:S02]  /*67f0*/  UMOV UR4, UR7 ;  /* 0x0000000700047c82 */ /* 0x000fe40008000000 */
[----:B------:R-:W-:Y:S02]  /*6800*/  USHF.R.U32.HI UR7, URZ, UR57, UR4 ;  /* 0x00000039ff077299 */ /* 0x000fe40008011604 */
[----:B------:R-:W-:Y:S02]  /*6810*/  USEL UR4, UR62, UR5, !UP0 ;  /* 0x000000053e047287 */ /* 0x000fe4000c000000 */
[----:B------:R-:W-:Y:S01]  /*6820*/  USEL UR7, UR63, UR7, !UP1 ;  /* 0x000000073f077287 */ /* 0x000fe2000c800000 */
[----:B------:R-:W-:Y:S01]  /*6830*/  UMOV UR5, UR9 ;  /* 0x0000000900057c82 */ /* 0x000fe20008000000 */
[----:B------:R-:W-:Y:S02]  /*6840*/  UIMAD.WIDE.U32 UR8, UR4, UR40, URZ ;  /* 0x00000028040872a5 */ /* 0x000fe4000f8e00ff */
[----:B------:R-:W-:Y:S03]  /*6850*/  USHF.R.U32.HI UR6, URZ, UR12, UR5 ;  /* 0x0000000cff067299 */ /* 0x000fe60008011605 */
[----:B------:R-:W-:Y:S01]  /*6860*/  UMOV UR5, UR11 ;  /* 0x0000000b00057c82 */ /* 0x000fe20008000000 */
[----:B------:R-:W-:Y:S02]  /*6870*/  UIMAD.WIDE.U32 UR10, UR7, UR40, URZ ;  /* 0x00000028070a72a5 */ /* 0x000fe4000f8e00ff */
[----:B------:R-:W-:Y:S02]  /*6880*/  USEL UR6, UR37, UR6, !UP0 ;  /* 0x0000000625067287 */ /* 0x000fe4000c000000 */
[----:B------:R-:W-:Y:S01]  /*6890*/  USHF.R.U32.HI UR5, URZ, UR57, UR5 ;  /* 0x00000039ff057299 */ /* 0x000fe20008011605 */
[----:B------:R-:W-:Y:S02]  /*68a0*/  UMOV UR8, UR9 ;  /* 0x0000000900087c82 */ /* 0x000fe40008000000 */
[----:B------:R-:W-:Y:S01]  /*68b0*/  UMOV UR10, UR11 ;  /* 0x0000000b000a7c82 */ /* 0x000fe20008000000 */
[----:B------:R-:W-:Y:S02]  /*68c0*/  @UP2 USHF.R.U32.HI UR4, URZ, UR41, UR8 ;  /* 0x00000029ff042299 */ /* 0x000fe40008011608 */
[----:B------:R-:W-:Y:S02]  /*68d0*/  @UP2 USHF.R.U32.HI UR7, URZ, UR41, UR10 ;  /* 0x00000029ff072299 */ /* 0x000fe4000801160a */
[----:B------:R-:W-:Y:S02]  /*68e0*/  UIMAD UR4, UR45, UR4, URZ ;  /* 0x000000042d0472a4 */ /* 0x000fe4000f8e02ff */
[----:B------:R-:W-:Y:S02]  /*68f0*/  UIMAD.WIDE.U32 UR10, UR6, UR40, URZ ;  /* 0x00000028060a72a5 */ /* 0x000fe4000f8e00ff */
[----:B------:R-:W-:Y:S02]  /*6900*/  USEL UR5, UR38, UR5, !UP1 ;  /* 0x0000000526057287 */ /* 0x000fe4000c800000 */
[----:B------:R-:W-:Y:S02]  /*6910*/  UIMAD UR8, UR45, UR7, URZ ;  /* 0x000000072d0872a4 */ /* 0x000fe4000f8e02ff */
[----:B------:R-:W-:Y:S03]  /*6920*/  UISETP.GE.AND UP0, UPT, UR6, UR4, UPT ;  /* 0x000000040600728c */ /* 0x000fe6000bf06270 */
[----:B------:R-:W-:Y:S01]  /*6930*/  UMOV UR4, UR11 ;  /* 0x0000000b00047c82 */ /* 0x000fe20008000000 */
[----:B------:R-:W-:Y:S02]  /*6940*/  UISETP.GE.OR UP0, UPT, UR5, UR8, UP0 ;  /* 0x000000080500728c */ /* 0x000fe40008706670 */
[----:B------:R-:W-:Y:S02]  /*6950*/  USHF.R.U32.HI UR4, URZ, UR41, UR4 ;  /* 0x00000029ff047299 */ /* 0x000fe40008011604 */
[----:B------:R-:W-:Y:S02]  /*6960*/  UIMAD.WIDE.U32 UR8, UR5, UR40, URZ ;  /* 0x00000028050872a5 */ /* 0x000fe4000f8e00ff */
[----:B------:R-:W-:Y:S02]  /*6970*/  USEL UR11, UR6, UR4, !UP2 ;  /* 0x00000004060b7287 */ /* 0x000fe4000d000000 */
[----:B------:R-:W-:Y:S02]  /*6980*/  UIADD3 UR8, UPT, UPT, -UR5, URZ, URZ ;  /* 0x000000ff05087290 */ /* 0x000fe4000fffe1ff */
[----:B------:R-:W-:Y:S01]  /*6990*/  UIADD3 UR10, UPT, UPT, -UR11, URZ, URZ ;  /* 0x000000ff0b0a7290 */ /* 0x000fe2000fffe1ff */
[----:B------:R-:W-:Y:S01]  /*69a0*/  @!UP0 UMOV UR4, UR9 ;  /* 0x0000000900048c82 */ /* 0x000fe20008000000 */
[----:B------:R-:W-:Y:S02]  /*69b0*/  UIADD3 UR9, UPT, UPT, -UR6, URZ, URZ ;  /* 0x000000ff06097290 */ /* 0x000fe4000fffe1ff */
[----:B------:R-:W-:Y:S02]  /*69c0*/  @!UP0 USHF.R.U32.HI UR4, URZ, UR41, UR4 ;  /* 0x00000029ff048299 */ /* 0x000fe40008011604 */
[----:B------:R-:W-:Y:S02]  /*69d0*/  UIMAD UR10, UR45, UR10, UR6 ;  /* 0x0000000a2d0a72a4 */ /* 0x000fe4000f8e0206 */
[----:B------:R-:W-:Y:S04]  /*69e0*/  @!UP0 USEL UR4, UR5, UR4, !UP2 ;  /* 0x0000000405048287 */ /* 0x000fe8000d000000 */
[----:B------:R-:W-:Y:S02]  /*69f0*/  @!UP0 UIMAD UR10, UR7, UR10, UR4 ;  /* 0x0000000a070a82a4 */ /* 0x000fe4000f8e0204 */
[----:B------:R-:W-:Y:S02]  /*6a00*/  @!UP0 UIADD3 UR11, UPT, UPT, UR11, -UR4, URZ ;  /* 0x800000040b0b8290 */ /* 0x000fe4000fffe0ff */
[----:B------:R-:W-:Y:S02]  /*6a10*/  UIMAD UR7, UR42, UR8, UR38 ;  /* 0x000000082a0772a4 */ /* 0x000fe4000f8e0226 */
[----:B------:R-:W-:Y:S02]  /*6a20*/  @!UP0 UIMAD UR6, UR11, UR45, UR5 ;  /* 0x0000002d0b0682a4 */ /* 0x000fe4000f8e0205 */
[----:B------:R-:W-:Y:S01]  /*6a30*/  UIMAD UR4, UR58, UR9, UR37 ;  /* 0x000000093a0472a4 */ /* 0x000fe2000f8e0225 */
[----:B------:R-:W-:Y:S02]  /*6a40*/  @!UP0 UMOV UR5, UR10 ;  /* 0x0000000a00058c82 */ /* 0x000fe40008000000 */
[----:B------:R-:W-:Y:S02]  /*6a50*/  UIMAD UR38, UR5, UR42, UR7 ;  /* 0x0000002a052672a4 */ /* 0x000fe4000f8e0207 */
[----:B------:R-:W-:Y:S11]  /*6a60*/  UIMAD UR37, UR6, UR58, UR4 ;  /* 0x0000003a062572a4 */ /* 0x000ff6000f8e0204 */
[----:B------:R-:W-:Y:S01]  /*6a70*/  @!UPT UIADD3 URZ, UPT, UPT, URZ, URZ, URZ ;  /* 0x000000fffffff290 */ /* 0x000fe2000fffe0ff */
.L_x_98:
[----:B------:R-:W-:Y:S01]  /*6a80*/  UISETP.NE.AND UP0, UPT, UR39, 0x1, UPT ;  /* 0x000000012700788c */ /* 0x000fe2000bf05270 */
[----:B------:R-:W-:Y:S01]  /*6a90*/  LOP3.LUT P0, RZ, R181, 0x1b0, RZ, 0xc0, !PT ;  /* 0x000001b0b5ff7812 */ /* 0x000fe2000780c0ff */
[----:B------:R-:W-:Y:S01]  /*6aa0*/  USHF.L.U32 UR50, UR27, 0x7, URZ ;  /* 0x000000071b327899 */ /* 0x000fe200080006ff */
[----:B------:R-:W-:Y:S01]  /*6ab0*/  BSSY.RECONVERGENT B6, `(.L_x_99) ;  /* 0x0000034000067945 */ /* 0x000fe20003800200 */
[----:B------:R-:W-:Y:S01]  /*6ac0*/  USHF.L.U32 UR52, UR24, 0x8, URZ ;  /* 0x0000000818347899 */ /* 0x000fe200080006ff */
[----:B------:R-:W-:Y:S06]  /*6ad0*/  IADD3 R183, PT, PT, R183, 0x1, RZ ;  /* 0x00000001b7b77810 */ /* 0x000fec0007ffe0ff */
[----:B------:R-:W1:Y:S01]  /*6ae0*/  @!UP0 LDCU.128 UR12, c[0x0][0xf10] ;  /* 0x0001e200ff0c87ac */ /* 0x000e620008000c00 */
[----:B------:R-:W2:Y:S01]  /*6af0*/  @!UP0 LDCU UR5, c[0x0][0xf0c] ;  /* 0x0001e180ff0587ac */ /* 0x000ea20008000800 */
[----:B------:R-:W3:Y:S01]  /*6b00*/  @!UP0 LDCU UR10, c[0x0][0xf20] ;  /* 0x0001e400ff0a87ac */ /* 0x000ee20008000800 */
[----:B-1----:R-:W-:Y:S02]  /*6b10*/  UIMAD.WIDE.U32 UR8, UR38, UR12, URZ ;  /* 0x0000000c260872a5 */ /* 0x002fe4000f8e00ff */
[----:B------:R-:W-:Y:S02]  /*6b20*/  UIMAD.WIDE.U32 UR6, UR37, UR15, URZ ;  /* 0x0000000f250672a5 */ /* 0x000fe4000f8e00ff */
[----:B------:R-:W-:Y:S03]  /*6b30*/  @!UP0 UISETP.NE.AND UP1, UPT, UR14, 0x1, UPT ;  /* 0x000000010e00888c */ /* 0x000fe6000bf25270 */
[----:B------:R-:W-:Y:S01]  /*6b40*/  @!UP0 UMOV UR4, UR9 ;  /* 0x0000000900048c82 */ /* 0x000fe20008000000 */
[----:B--2---:R-:W-:Y:S02]  /*6b50*/  @!UP0 UISETP.NE.AND UP2, UPT, UR5, 0x1, UPT ;  /* 0x000000010500888c */ /* 0x004fe4000bf45270 */
[----:B------:R-:W-:Y:S01]  /*6b60*/  @!UP0 USHF.R.U32.HI UR4, URZ, UR13, UR4 ;  /* 0x0000000dff048299 */ /* 0x000fe20008011604 */
[----:B------:R-:W-:Y:S02]  /*6b70*/  @!UP0 UMOV UR6, UR7 ;  /* 0x0000000700068c82 */ /* 0x000fe40008000000 */
[----:B---3--:R-:W-:Y:S02]  /*6b80*/  @!UP0 USHF.R.U32.HI UR6, URZ, UR10, UR6 ;  /* 0x0000000aff068299 */ /* 0x008fe40008011606 */
[----:B------:R-:W-:Y:S02]  /*6b90*/  @!UP0 USEL UR7, UR38, UR4, !UP2 ;  /* 0x0000000426078287 */ /* 0x000fe4000d000000 */
[----:B------:R-:W-:Y:S04]  /*6ba0*/  @!UP0 USEL UR6, UR37, UR6, !UP1 ;  /* 0x0000000625068287 */ /* 0x000fe8000c800000 */
[----:B------:R-:W-:Y:S02]  /*6bb0*/  @!UP0 UIADD3 UR4, UPT, UPT, -UR7, UR6, URZ ;  /* 0x0000000607048290 */ /* 0x000fe4000fffe1ff */
[----:B------:R-:W-:Y:S02]  /*6bc0*/  @!UP0 UIADD3 UR6, UPT, UPT, UR7, -UR6, URZ ;  /* 0x8000000607068290 */ /* 0x000fe4000fffe0ff */
[----:B------:R-:W-:Y:S02]  /*6bd0*/  @!UP0 UIMAD UR38, UR4, UR5, UR38 ;  /* 0x00000005042682a4 */ /* 0x000fe4000f8e0226 */
[----:B------:R-:W-:Y:S01]  /*6be0*/  @!UP0 UIMAD UR37, UR6, UR14, UR37 ;  /* 0x0000000e062582a4 */ /* 0x000fe2000f8e0225 */
[----:B------:R-:W-:Y:S11]  /*6bf0*/  @!P0 BRA `(.L_x_100) ;  /* 0x00000000007c8947 */ /* 0x000ff60003800000 */
[----:B------:R-:W1:Y:S01]  /*6c00*/  LDCU.64 UR8, c[0x4][0x80] ;  /* 0x01001000ff0877ac */ /* 0x000e620008000a00 */
[----:B------:R-:W-:Y:S01]  /*6c10*/  MOV R16, 0x0 ;  /* 0x0000000000107802 */ /* 0x000fe20000000f00 */
[----:B------:R-:W-:Y:S02]  /*6c20*/  HFMA2 R12, -RZ, RZ, 0, 5.9604644775390625e-08 ;  /* 0x00000001ff0c7431 */ /* 0x000fe400000001ff */
[----:B------:R-:W-:Y:S01]  /*6c30*/  IMAD.MOV.U32 R8, RZ, RZ, 0x70 ;  /* 0x00000070ff087424 */ /* 0x000fe200078e00ff */
[----:B------:R2:W3:Y:S01]  /*6c40*/  LDC.64 R14, c[0x4][R16] ;  /* 0x01000000100e7b82 */ /* 0x0004e20000000a00 */
[----:B------:R-:W4:Y:S01]  /*6c50*/  LDCU.64 UR6, c[0x4][0x88] ;  /* 0x01001100ff0677ac */ /* 0x000f220008000a00 */
[----:B------:R-:W-:Y:S01]  /*6c60*/  IMAD.MOV.U32 R13, RZ, RZ, RZ ;  /* 0x000000ffff0d7224 */ /* 0x000fe200078e00ff */
[----:B------:R-:W2:Y:S01]  /*6c70*/  LDCU.64 UR4, c[0x4][0x8] ;  /* 0x01000100ff0477ac */ /* 0x000ea20008000a00 */
[----:B-1----:R-:W-:Y:S01]  /*6c80*/  MOV R5, UR9 ;  /* 0x0000000900057c02 */ /* 0x002fe20008000f00 */
[----:B------:R-:W-:Y:S01]  /*6c90*/  IMAD.U32 R4, RZ, RZ, UR8 ;  /* 0x00000008ff047e24 */ /* 0x000fe2000f8e00ff */
[----:B----4-:R-:W-:Y:S01]  /*6ca0*/  MOV R7, UR7 ;  /* 0x0000000700077c02 */ /* 0x010fe20008000f00 */
[----:B------:R-:W-:Y:S01]  /*6cb0*/  IMAD.U32 R6, RZ, RZ, UR6 ;  /* 0x00000006ff067e24 */ /* 0x000fe2000f8e00ff */
[----:B--2---:R-:W-:Y:S01]  /*6cc0*/  MOV R11, UR5 ;  /* 0x00000005000b7c02 */ /* 0x004fe20008000f00 */
[----:B------:R-:W-:Y:S02]  /*6cd0*/  IMAD.U32 R10, RZ, RZ, UR4 ;  /* 0x00000004ff0a7e24 */ /* 0x000fe4000f8e00ff */
[----:B------:R-:W-:Y:S07]  /*6ce0*/  LEPC R20, `(.L_x_101) ;  /* 0x000000001014794e */ /* 0x000fee0000000000 */
[----:B---3-5:R-:W-:Y:S05]  /*6cf0*/  CALL.ABS.NOINC R14 ;  /* 0x000000000e007343 */ /* 0x028fea0003c00000 */
.L_x_101:
[----:B------:R-:W1:Y:S01]  /*6d00*/  LDCU.64 UR8, c[0x4][0x80] ;  /* 0x01001000ff0877ac */ /* 0x000e620008000a00 */
[----:B------:R-:W2:Y:S01]  /*6d10*/  LDC.64 R16, c[0x4][R16] ;  /* 0x0100000010107b82 */ /* 0x000ea20000000a00 */
[----:B------:R-:W-:Y:S02]  /*6d20*/  HFMA2 R12, -RZ, RZ, 0, 5.9604644775390625e-08 ;  /* 0x00000001ff0c7431 */ /* 0x000fe400000001ff */
[----:B------:R-:W-:Y:S02]  /*6d30*/  IMAD.MOV.U32 R8, RZ, RZ, 0x70 ;  /* 0x00000070ff087424 */ /* 0x000fe400078e00ff */
[----:B------:R-:W-:Y:S01]  /*6d40*/  IMAD.MOV.U32 R13, RZ, RZ, RZ ;  /* 0x000000ffff0d7224 */ /* 0x000fe200078e00ff */
[----:B------:R-:W3:Y:S01]  /*6d50*/  LDCU.64 UR6, c[0x4][0x88] ;  /* 0x01001100ff0677ac */ /* 0x000ee20008000a00 */
[----:B------:R-:W4:Y:S01]  /*6d60*/  LDCU.64 UR4, c[0x4][0x8] ;  /* 0x01000100ff0477ac */ /* 0x000f220008000a00 */
[----:B-1----:R-:W-:Y:S02]  /*6d70*/  MOV R4, UR8 ;  /* 0x0000000800047c02 */ /* 0x002fe40008000f00 */
[----:B------:R-:W-:Y:S02]  /*6d80*/  MOV R5, UR9 ;  /* 0x0000000900057c02 */ /* 0x000fe40008000f00 */
[----:B---3--:R-:W-:Y:S01]  /*6d90*/  MOV R7, UR7 ;  /* 0x0000000700077c02 */ /* 0x008fe20008000f00 */
[----:B------:R-:W-:Y:S01]  /*6da0*/  IMAD.U32 R6, RZ, RZ, UR6 ;  /* 0x00000006ff067e24 */ /* 0x000fe2000f8e00ff */
[----:B----4-:R-:W-:Y:S01]  /*6db0*/  MOV R11, UR5 ;  /* 0x00000005000b7c02 */ /* 0x010fe20008000f00 */
[----:B------:R-:W-:Y:S02]  /*6dc0*/  IMAD.U32 R10, RZ, RZ, UR4 ;  /* 0x00000004ff0a7e24 */ /* 0x000fe4000f8e00ff */
[----:B------:R-:W-:Y:S07]  /*6dd0*/  LEPC R20, `(.L_x_100) ;  /* 0x000000001014794e */ /* 0x000fee0000000000 */
[----:B--2---:R-:W-:Y:S05]  /*6de0*/  CALL.ABS.NOINC R16 ;  /* 0x0000000010007343 */ /* 0x004fea0003c00000 */
.L_x_100:
[----:B------:R-:W-:Y:S05]  /*6df0*/  BSYNC.RECONVERGENT B6 ;  /* 0x0000000000067941 */ /* 0x000fea0003800200 */
.L_x_99:
[----:B------:R-:W-:Y:S02]  /*6e00*/  R2UR UR6, R180 ;  /* 0x00000000b40672ca */ /* 0x000fe400000e0000 */
[----:B------:R-:W-:Y:S02]  /*6e10*/  R2UR UR5, R191 ;  /* 0x00000000bf0572ca */ /* 0x000fe400000e0000 */
[----:B------:R-:W-:Y:S02]  /*6e20*/  R2UR UR4, R190 ;  /* 0x00000000be0472ca */ /* 0x000fe400000e0000 */
[----:B------:R-:W-:Y:S02]  /*6e30*/  ISETP.NE.U32.AND P4, PT, R174, RZ, PT ;  /* 0x000000ffae00720c */ /* 0x000fe40003f85070 */
[----:B------:R-:W-:Y:S02]  /*6e40*/  ISETP.NE.U32.AND P2, PT, RZ, UR60, PT ;  /* 0x0000003cff007c0c */ /* 0x000fe4000bf45070 */
[----:B------:R-:W-:Y:S02]  /*6e50*/  ISETP.NE.AND.EX P4, PT, R175, RZ, PT, P4 ;  /* 0x000000ffaf00720c */ /* 0x000fe40003f85340 */
[----:B------:R-:W-:Y:S01]  /*6e60*/  ISETP.NE.AND.EX P2, PT, RZ, UR61, PT, P2 ;  /* 0x0000003dff007c0c */ /* 0x000fe2000bf45320 */
[----:B------:R-:W-:Y:S02]  /*6e70*/  UISETP.NE.AND UP2, UPT, UR6, URZ, UPT ;  /* 0x000000ff0600728c */ /* 0x000fe4000bf45270 */
[----:B------:R-:W-:Y:S04]  /*6e80*/  UISETP.NE.U32.AND UP0, UPT, UR5, URZ, UPT ;  /* 0x000000ff0500728c */ /* 0x000fe8000bf05070 */
[----:B------:R-:W-:Y:S01]  /*6e90*/  UISETP.NE.AND.EX UP1, UPT, UR4, URZ, UPT, UP0 ;  /* 0x000000ff0400728c */ /* 0x000fe2000bf25300 */
[----:B------:R-:W-:Y:S01]  /*6ea0*/  PLOP3.LUT P1, PT, PT, PT, UP2, 0x80, 0x8 ;  /* 0x000000000008781c */ /* 0x000fe20003f2f028 */
[----:B------:R-:W-:Y:S03]  /*6eb0*/  UPLOP3.LUT UP0, UPT, UPT, UPT, UPT, 0x40, 0x4 ;  /* 0x000000000004789c */ /* 0x000fe60003f0e870 */
[----:B------:R-:W-:Y:S06]  /*6ec0*/  @UP2 UPLOP3.LUT UP0, UPT, UPT, UPT, UP1, 0x80, 0x8 ;  /* 0x000000000008289c */ /* 0x000fec0003f0f010 */
[----:B------:R-:W-:Y:S01]  /*6ed0*/  PLOP3.LUT P0, PT, PT, PT, UP0, 0x80, 0x8 ;  /* 0x000000000008781c */ /* 0x000fe20003f0f008 */
[----:B------:R-:W-:Y:S01]  /*6ee0*/  @!UPT UIADD3 URZ, UPT, UPT, URZ, URZ, URZ ;  /* 0x000000fffffff290 */ /* 0x000fe2000fffe0ff */
[----:B------:R-:W-:Y:S11]  /*6ef0*/  BRA.U !UP1, `(.L_x_102) ;  /* 0x0000000109407547 */ /* 0x000ff6000b800000 */
[----:B------:R-:W-:Y:S01]  /*6f00*/  UISETP.NE.U32.AND UP0, UPT, UR60, URZ, UPT ;  /* 0x000000ff3c00728c */ /* 0x000fe2000bf05070 */
[----:B------:R-:W-:Y:S01]  /*6f10*/  R2UR UR6, R191 ;  /* 0x00000000bf0672ca */ /* 0x000fe200000e0000 */
[----:B------:R-:W1:Y:S01]  /*6f20*/  LDCU.64 UR8, c[0x0][0x358] ;  /* 0x00006b00ff0877ac */ /* 0x000e620008000a00 */
[----:B------:R-:W-:Y:S02]  /*6f30*/  HFMA2 R176, -RZ, RZ, 0, 5.9604644775390625e-08 ;  /* 0x00000001ffb07431 */ /* 0x000fe400000001ff */
[----:B------:R-:W-:Y:S01]  /*6f40*/  IMAD.MOV.U32 R0, RZ, RZ, 0x1 ;  /* 0x00000001ff007424 */ /* 0x000fe200078e00ff */
[----:B------:R-:W-:Y:S06]  /*6f50*/  UISETP.NE.AND.EX UP0, UPT, UR61, URZ, UPT, UP0 ;  /* 0x000000ff3d00728c */ /* 0x000fec000bf05300 */
[----:B------:R-:W-:Y:S05]  /*6f60*/  PLOP3.LUT P3, PT, PT, PT, UP0, 0x80, 0x8 ;  /* 0x000000000008781c */ /* 0x000fea0003f6f008 */
[----:B------:R-:W2:Y:S01]  /*6f70*/  @UP0 LDCU.64 UR4, c[0x0][0xc88] ;  /* 0x00019100ff0407ac */ /* 0x000ea20008000a00 */
[----:B------:R-:W-:Y:S07]  /*6f80*/  @UP0 UIMAD UR6, UR36, UR6, URZ ;  /* 0x00000006240602a4 */ /* 0x000fee000f8e02ff */
[----:B------:R-:W-:Y:S01]  /*6f90*/  @!P3 PRMT R176, R0, 0x7610, R176 ;  /* 0x0000761000b0b816 */ /* 0x000fe200000000b0 */
[----:B--2---:R-:W-:Y:S06]  /*6fa0*/  @UP0 UIMAD.WIDE UR4, UR6, 0x4, UR4 ;  /* 0x00000004060408a5 */ /* 0x004fec000f8e0204 */
[----:B------:R-:W-:Y:S02]  /*6fb0*/  IMAD.U32 R4, RZ, RZ, UR4 ;  /* 0x00000004ff047e24 */ /* 0x000fe4000f8e00ff */
[----:B------:R-:W-:Y:S03]  /*6fc0*/  IMAD.U32 R5, RZ, RZ, UR5 ;  /* 0x00000005ff057e24 */ /* 0x000fe6000f8e00ff */
[----:B------:R-:W2:Y:S02]  /*6fd0*/  @!UP0 LDCU UR4, c[0x0][0xc80] ;  /* 0x00019000ff0487ac */ /* 0x000ea40008000800 */
[----:B-1---5:R1:W5:Y:S02]  /*6fe0*/  @P3 LDG.E R133, desc[UR8][R4.64] ;  /* 0x0000000804853981 */ /* 0x022364000c1e1900 */
[----:B-12---:R-:W-:Y:S02]  /*6ff0*/  @!P3 MOV R133, UR4 ;  /* 0x000000040085bc02 */ /* 0x006fe40008000f00 */
.L_x_102:
[----:B------:R-:W-:Y:S05]  /*7000*/  @!P4 BRA `(.L_x_103) ;  /* 0x000000000024c947 */ /* 0x000fea0003800000 */
[----:B------:R-:W-:Y:S01]  /*7010*/  ISETP.NE.U32.AND P3, PT, R172, RZ, PT ;  /* 0x000000ffac00720c */ /* 0x000fe20003f65070 */
[----:B------:R-:W1:Y:S03]  /*7020*/  LDCU.64 UR4, c[0x0][0x358] ;  /* 0x00006b00ff0477ac */ /* 0x000e660008000a00 */
[----:B------:R-:W-:Y:S11]  /*7030*/  ISETP.NE.AND.EX P3, PT, R173, RZ, PT, P3 ;  /* 0x000000ffad00720c */ /* 0x000ff60003f65330 */
[----:B------:R-:W-:Y:S02]  /*7040*/  @!UPT UIADD3 URZ, UPT, UPT, URZ, URZ, URZ ;  /* 0x000000fffffff290 */ /* 0x000fe4000fffe0ff */
[----:B------:R-:W2:Y:S01]  /*7050*/  @P3 LDC.64 R4, c[0x0][0xca8] ;  /* 0x00032a00ff043b82 */ /* 0x000ea20000000a00 */
[----:B------:R-:W-:Y:S04]  /*7060*/  @P3 IMAD R0, R174, UR36, RZ ;  /* 0x00000024ae003c24 */ /* 0x000fe8000f8e02ff */
[----:B--2---:R-:W-:Y:S05]  /*7070*/  @P3 IMAD.WIDE R4, R0, 0x4, R4 ;  /* 0x0000000400043825 */ /* 0x004fea00078e0204 */
[----:B-1---5:R1:W5:Y:S02]  /*7080*/  @P3 LDG.E R130, desc[UR4][R4.64] ;  /* 0x0000000404823981 */ /* 0x022364000c1e1900 */
[----:B-1----:R-:W2:Y:S02]  /*7090*/  @!P3 LDC R130, c[0x0][0xca0] ;  /* 0x00032800ff82bb82 */ /* 0x002ea40000000800 */
.L_x_103:
[----:B-----5:R-:W-:Y:S01]  /*70a0*/  FSETP.NEU.AND P3, PT, R133, RZ, PT ;  /* 0x000000ff8500720b */ /* 0x020fe20003f6d000 */
[----:B------:R-:W-:Y:S01]  /*70b0*/  IMAD.U32 R3, RZ, RZ, UR43 ;  /* 0x0000002bff037e24 */ /* 0x000fe2000f8e00ff */
[----:B------:R-:W-:Y:S01]  /*70c0*/  SEL R5, RZ, 0xffffffff, P2 ;  /* 0xffffffffff057807 */ /* 0x000fe20001000000 */
[----:B------:R-:W-:Y:S01]  /*70d0*/  IMAD.SHL.U32 R197, R185, 0x10, RZ ;  /* 0x00000010b9c57824 */ /* 0x000fe200078e00ff */
[----:B------:R-:W-:Y:S01]  /*70e0*/  @P1 LOP3.LUT P2, RZ, R176, 0xff, RZ, 0xc0, !PT ;  /* 0x000000ffb0ff1812 */ /* 0x000fe2000784c0ff */
[----:B------:R-:W-:Y:S01]  /*70f0*/  IMAD R131, R3, 0xc0, R2 ;  /* 0x000000c003837824 */ /* 0x000fe200078e0202 */
[----:B------:R-:W-:Y:S01]  /*7100*/  @P1 SEL R0, RZ, 0xffffffff, P3 ;  /* 0xffffffffff001807 */ /* 0x000fe20001800000 */
[----:B------:R-:W-:Y:S01]  /*7110*/  IMAD.SHL.U32 R139, R184, 0x10, RZ ;  /* 0x00000010b88b7824 */ /* 0x000fe200078e00ff */
[----:B------:R-:W-:Y:S01]  /*7120*/  LOP3.LUT P4, R182, R176, 0xff, RZ, 0xc0, !PT ;  /* 0x000000ffb0b67812 */ /* 0x000fe2000788c0ff */
[----:B------:R-:W-:Y:S01]  /*7130*/  IMAD.IADD R198, R188, 0x1, R197 ;  /* 0x00000001bcc67824 */ /* 0x000fe200078e02c5 */
[C---:B------:R-:W-:Y:S01]  /*7140*/  @P0 SEL R0, R5.reuse, R0, !P2 ;  /* 0x0000000005000207 */ /* 0x040fe20005000000 */
[----:B------:R-:W-:Y:S01]  /*7150*/  BSSY B1, `(.L_x_104) ;  /* 0x000004d000017945 */ /* 0x000fe20003800000 */
[----:B------:R-:W-:Y:S01]  /*7160*/  PLOP3.LUT P2, PT, PT, PT, UP1, 0x80, 0x8 ;  /* 0x000000000008781c */ /* 0x000fe20003f4f018 */
[----:B------:R-:W-:Y:S01]  /*7170*/  IMAD.MOV.U32 R138, RZ, RZ, 0x1 ;  /* 0x00000001ff8a7424 */ /* 0x000fe200078e00ff */
[----:B------:R-:W-:Y:S01]  /*7180*/  @P1 LOP3.LUT R0, R0, 0x1, RZ, 0xc0, !PT ;  /* 0x0000000100001812 */ /* 0x000fe200078ec0ff */
[----:B------:R-:W-:Y:S01]  /*7190*/  IMAD.MOV.U32 R137, RZ, RZ, RZ ;  /* 0x000000ffff897224 */ /* 0x000fe200078e00ff */
[----:B------:R-:W-:Y:S02]  /*71a0*/  CS2R R146, SRZ ;  /* 0x0000000000927805 */ /* 0x000fe4000001ff00 */
[----:B------:R-:W-:Y:S02]  /*71b0*/  CS2R R144, SRZ ;  /* 0x0000000000907805 */ /* 0x000fe4000001ff00 */
[----:B------:R-:W-:Y:S01]  /*71c0*/  ISETP.NE.U32.OR P5, PT, R0, 0x1, !P1 ;  /* 0x000000010000780c */ /* 0x000fe20004fa5470 */
[----:B------:R-:W-:Y:S01]  /*71d0*/  IMAD.U32 R0, RZ, RZ, UR43 ;  /* 0x0000002bff007e24 */ /* 0x000fe2000f8e00ff */
[----:B------:R-:W-:Y:S02]  /*71e0*/  CS2R R142, SRZ ;  /* 0x00000000008e7805 */ /* 0x000fe4000001ff00 */
[----:B------:R-:W-:Y:S02]  /*71f0*/  CS2R R140, SRZ ;  /* 0x00000000008c7805 */ /* 0x000fe4000001ff00 */
[----:B------:R-:W-:Y:S02]  /*7200*/  P2R R194, PR, RZ, 0x20 ;  /* 0x00000020ffc27803 */ /* 0x000fe40000000000 */
[----:B------:R-:W-:Y:S02]  /*7210*/  CS2R R150, SRZ ;  /* 0x0000000000967805 */ /* 0x000fe4000001ff00 */
[----:B------:R-:W-:Y:S02]  /*7220*/  SHF.L.U32 R4, R0, 0x1f, RZ ;  /* 0x0000001f00047819 */ /* 0x000fe400000006ff */
[----:B------:R-:W-:Y:S02]  /*7230*/  CS2R R148, SRZ ;  /* 0x0000000000947805 */ /* 0x000fe4000001ff00 */
[----:B------:R-:W-:Y:S02]  /*7240*/  SEL R0, RZ, 0xffffffff, P3 ;  /* 0xffffffffff007807 */ /* 0x000fe40001800000 */
[----:B------:R-:W-:Y:S02]  /*7250*/  CS2R R154, SRZ ;  /* 0x00000000009a7805 */ /* 0x000fe4000001ff00 */
[----:B------:R-:W-:Y:S02]  /*7260*/  CS2R R152, SRZ ;  /* 0x0000000000987805 */ /* 0x000fe4000001ff00 */
[----:B------:R-:W-:Y:S02]  /*7270*/  CS2R R158, SRZ ;  /* 0x00000000009e7805 */ /* 0x000fe4000001ff00 */
[----:B------:R-:W-:Y:S02]  /*7280*/  @P2 SEL R0, R5, R0, !P4 ;  /* 0x0000000005002207 */ /* 0x000fe40006000000 */
[----:B------:R-:W-:Y:S02]  /*7290*/  CS2R R156, SRZ ;  /* 0x00000000009c7805 */ /* 0x000fe4000001ff00 */
[----:B------:R-:W-:Y:S02]  /*72a0*/  @P5 SHF.L.U32 R6, RZ, 0x1f, RZ ;  /* 0x0000001fff065819 */ /* 0x000fe400000006ff */
[----:B------:R-:W-:Y:S02]  /*72b0*/  CS2R R162, SRZ ;  /* 0x0000000000a27805 */ /* 0x000fe4000001ff00 */
[----:B------:R-:W-:Y:S02]  /*72c0*/  ISETP.NE.AND P2, PT, RZ, UR43, PT ;  /* 0x0000002bff007c0c */ /* 0x000fe4000bf45270 */
[----:B------:R-:W-:Y:S01]  /*72d0*/  CS2R R160, SRZ ;  /* 0x0000000000a07805 */ /* 0x000fe2000001ff00 */
[----:B------:R-:W1:Y:S01]  /*72e0*/  @P5 SYNCS.PHASECHK.TRANS64.TRYWAIT P1, [UR44+0x30], R6 ;  /* 0x00003006ff0055a7 */ /* 0x000e62000802112c */
[----:B------:R-:W-:Y:S02]  /*72f0*/  LOP3.LUT R0, R0, 0x1, RZ, 0xc0, !PT ;  /* 0x0000000100007812 */ /* 0x000fe400078ec0ff */
[----:B------:R-:W-:Y:S02]  /*7300*/  CS2R R166, SRZ ;  /* 0x0000000000a67805 */ /* 0x000fe4000001ff00 */
[----:B------:R-:W-:Y:S02]  /*7310*/  SEL R212, RZ, 0x60, P2 ;  /* 0x00000060ffd47807 */ /* 0x000fe40001000000 */
[----:B------:R-:W-:Y:S02]  /*7320*/  CS2R R164, SRZ ;  /* 0x0000000000a47805 */ /* 0x000fe4000001ff00 */
[----:B------:R-:W-:Y:S02]  /*7330*/  ISETP.NE.U32.AND P3, PT, R0, 0x1, PT ;  /* 0x000000010000780c */ /* 0x000fe40003f65070 */
[----:B------:R-:W-:Y:S02]  /*7340*/  CS2R R170, SRZ ;  /* 0x0000000000aa7805 */ /* 0x000fe4000001ff00 */
[----:B------:R-:W-:Y:S01]  /*7350*/  CS2R R168, SRZ ;  /* 0x0000000000a87805 */ /* 0x000fe2000001ff00 */
[----:B------:R-:W-:Y:S01]  /*7360*/  IMAD.IADD R213, R131, 0x1, R212 ;  /* 0x0000000183d57824 */ /* 0x000fe200078e02d4 */
[----:B------:R-:W-:Y:S01]  /*7370*/  P2R R199, PR, RZ, 0x8 ;  /* 0x00000008ffc77803 */ /* 0x000fe20000000000 */
[----:B------:R-:W-:Y:S02]  /*7380*/  IMAD.IADD R196, R188, 0x1, R139 ;  /* 0x00000001bcc47824 */ /* 0x000fe400078e028b */
[----:B------:R-:W-:Y:S01]  /*7390*/  VIADD R212, R212, UR52 ;  /* 0x00000034d4d47c36 */ /* 0x000fe20008000000 */
[----:B------:R-:W-:Y:S01]  /*73a0*/  SHF.R.U32.HI R0, RZ, 0x15, R213 ;  /* 0x00000015ff007819 */ /* 0x000fe200000116d5 */
[----:B------:R-:W-:Y:S01]  /*73b0*/  IMAD.IADD R195, R187, 0x1, R198 ;  /* 0x00000001bbc37824 */ /* 0x000fe200078e02c6 */
[----:B------:R3:W4:Y:S02]  /*73c0*/  SYNCS.PHASECHK.TRANS64.TRYWAIT P0, [UR44+0xa0], R4 ;  /* 0x0000a004ff0075a7 */ /* 0x000724000800112c */
[----:B------:R-:W-:Y:S02]  /*73d0*/  LOP3.LUT R200, R0, 0x3, RZ, 0xc0, !PT ;  /* 0x0000000300c87812 */ /* 0x000fe400078ec0ff */
[----:B-1----:R-:W-:Y:S01]  /*73e0*/  @P5 SEL R138, RZ, 0x1, !P1 ;  /* 0x00000001ff8a5807 */ /* 0x002fe20004800000 */
[----:B---3--:R-:W-:Y:S06]  /*73f0*/  @!P5 BRA `(.L_x_105) ;  /* 0x000000000088d947 */ /* 0x008fec0003800000 */
[----:B------:R-:W-:Y:S01]  /*7400*/  IMAD.MOV.U32 R147, RZ, RZ, RZ ;  /* 0x000000ffff937224 */ /* 0x000fe200078e00ff */
[----:B------:R-:W-:Y:S01]  /*7410*/  ISETP.NE.AND P1, PT, R138, RZ, PT ;  /* 0x000000ff8a00720c */ /* 0x000fe20003f25270 */
[----:B------:R-:W-:Y:S01]  /*7420*/  BSSY B0, `(.L_x_106) ;  /* 0x0000014000007945 */ /* 0x000fe20003800000 */
[----:B------:R-:W-:Y:S02]  /*7430*/  CS2R R170, SRZ ;  /* 0x0000000000aa7805 */ /* 0x000fe4000001ff00 */
        /* <DEDUP_REMOVED lines=13> */
[----:B------:R-:W-:Y:S01]  /*7510*/  CS2R R144, SRZ ;  /* 0x0000000000907805 */ /* 0x000fe2000001ff00 */
[----:B------:R-:W-:Y:S06]  /*7520*/  @P1 BRA `(.L_x_107) ;  /* 0x00000000000c1947 */ /* 0x000fec0003800000 */
[----:B------:R-:W-:Y:S04]  /*7530*/  SHF.L.U32 R6, RZ, 0x1f, RZ ;  /* 0x0000001fff067819 */ /* 0x000fe800000006ff */
[----:B------:R-:W1:Y:S02]  /*7540*/  SYNCS.PHASECHK.TRANS64.TRYWAIT P1, [UR44+0x30], R6 ;  /* 0x00003006ff0075a7 */ /* 0x000e64000802112c */
[----:B-1----:R-:W-:Y:S05]  /*7550*/  @!P1 BRA `(.L_x_108) ;  /* 0x000000c000049947 */ /* 0x002fea0003800000 */
.L_x_107:
[----:B------:R-:W-:Y:S05]  /*7560*/  BSYNC B0 ;  /* 0x0000000000007941 */ /* 0x000fea0003800000 */
.L_x_106:
[----:B------:R-:W-:Y:S01]  /*7570*/  ISETP.NE.AND P1, PT, R199, RZ, PT ;  /* 0x000000ffc700720c */ /* 0x000fe20003f25270 */
[----:B------:R-:W-:Y:S11]  /*7580*/  HFMA2 R137, -RZ, RZ, 0, 5.9604644775390625e-08 ;  /* 0x00000001ff897431 */ /* 0x000ff600000001ff */
[----:B------:R-:W-:Y:S01]  /*7590*/  @!UPT UIADD3 URZ, UPT, UPT, URZ, URZ, URZ ;  /* 0x000000fffffff290 */ /* 0x000fe2000fffe0ff */
[----:B------:R3:W1:Y:S04]  /*75a0*/  @P1 LDS.128 R168, [R188] ;  /* 0x00000000bca81984 */ /* 0x0006680000000c00 */
[----:B------:R3:W1:Y:S04]  /*75b0*/  @P1 LDS.128 R164, [R198+0x10] ;  /* 0x00001000c6a41984 */ /* 0x0006680000000c00 */
[----:B------:R3:W1:Y:S04]  /*75c0*/  @P1 LDS.128 R160, [R196+0x20] ;  /* 0x00002000c4a01984 */ /* 0x0006680000000c00 */
[----:B------:R3:W1:Y:S04]  /*75d0*/  @P1 LDS.128 R156, [R195+0x10] ;  /* 0x00001000c39c1984 */ /* 0x0006680000000c00 */
[----:B------:R3:W1:Y:S04]  /*75e0*/  @P1 LDS.128 R152, [R188+0x1000] ;  /* 0x00100000bc981984 */ /* 0x0006680000000c00 */
[----:B------:R3:W1:Y:S04]  /*75f0*/  @P1 LDS.128 R148, [R198+0x1010] ;  /* 0x00101000c6941984 */ /* 0x0006680000000c00 */
[----:B------:R3:W1:Y:S04]  /*7600*/  @P1 LDS.128 R140, [R196+0x1020] ;  /* 0x00102000c48c1984 */ /* 0x0006680000000c00 */
[----:B------:R3:W1:Y:S02]  /*7610*/  @P1 LDS.128 R144, [R195+0x1010] ;  /* 0x00101000c3901984 */ /* 0x0006640000000c00 */
.L_x_105:
[----:B------:R-:W-:Y:S05]  /*7620*/  BSYNC B1 ;  /* 0x0000000000017941 */ /* 0x000fea0003800000 */
.L_x_104:
[----:B------:R-:W-:Y:S02]  /*7630*/  ISETP.NE.AND P1, PT, R189, R200, PT ;  /* 0x000000c8bd00720c */ /* 0x000fe40003f25270 */
[----:B------:R-:W-:Y:S01]  /*7640*/  MOV R55, RZ ;  /* 0x000000ff00377202 */ /* 0x000fe20000000f00 */
[----:B----4-:R-:W-:Y:S10]  /*7650*/  @P0 BRA `(.L_x_109) ;  /* 0x0000000000080947 */ /* 0x010ff40003800000 */
[----:B------:R-:W4:Y:S02]  /*7660*/  SYNCS.PHASECHK.TRANS64.TRYWAIT P0, [UR44+0xa0], R4 ;  /* 0x0000a004ff0075a7 */ /* 0x000f24000800112c */
[----:B----4-:R-:W-:Y:S05]  /*7670*/  @!P0 BRA `(.L_x_110) ;  /* 0x000000bc00d48947 */ /* 0x010fea0003800000 */
.L_x_109:
[----:B------:R-:W-:Y:S01]  /*7680*/  IMAD.MOV.U32 R54, RZ, RZ, RZ ;  /* 0x000000ffff367224 */ /* 0x000fe200078e00ff */
        /* <DEDUP_REMOVED lines=32> */
[----:B------:R-:W-:Y:S11]  /*7890*/  LOP3.LUT P0, RZ, R0, 0x3, R177, 0x48, !PT ;  /* 0x0000000300ff7812 */ /* 0x000ff600078048b1 */
[----:B------:R-:W-:Y:S02]  /*78a0*/  @!UPT UIADD3 URZ, UPT, UPT, URZ, URZ, URZ ;  /* 0x000000fffffff290 */ /* 0x000fe4000fffe0ff */
[----:B------:R-:W-:Y:S05]  /*78b0*/  @!P0 BRA `(.L_x_112) ;  /* 0x0000000000408947 */ /* 0x000fea0003800000 */
[----:B------:R-:W4:Y:S01]  /*78c0*/  LDCU.64 UR8, c[0x4][0x70] ;  /* 0x01000e00ff0877ac */ /* 0x000f220008000a00 */
[----:B------:R-:W-:Y:S01]  /*78d0*/  MOV R15, 0x0 ;  /* 0x00000000000f7802 */ /* 0x000fe20000000f00 */
[----:B------:R-:W-:Y:S02]  /*78e0*/  HFMA2 R12, -RZ, RZ, 0, 5.9604644775390625e-08 ;  /* 0x00000001ff0c7431 */ /* 0x000fe400000001ff */
[----:B------:R-:W-:Y:S02]  /*78f0*/  IMAD.MOV.U32 R8, RZ, RZ, 0x192 ;  /* 0x00000192ff087424 */ /* 0x000fe400078e00ff */
[----:B------:R-:W-:Y:S01]  /*7900*/  IMAD.MOV.U32 R13, RZ, RZ, RZ ;  /* 0x000000ffff0d7224 */ /* 0x000fe200078e00ff */
[----:B------:R-:W5:Y:S01]  /*7910*/  LDCU.64 UR6, c[0x4][0x78] ;  /* 0x01000f00ff0677ac */ /* 0x000f620008000a00 */
[----:B------:R-:W2:Y:S01]  /*7920*/  LDC.64 R14, c[0x4][R15] ;  /* 0x010000000f0e7b82 */ /* 0x000ea20000000a00 */
[----:B------:R-:W3:Y:S01]  /*7930*/  LDCU.64 UR4, c[0x4][0x10] ;  /* 0x01000200ff0477ac */ /* 0x000ee20008000a00 */
[----:B----4-:R-:W-:Y:S01]  /*7940*/  MOV R5, UR9 ;  /* 0x0000000900057c02 */ /* 0x010fe20008000f00 */
[----:B-1----:R-:W-:Y:S01]  /*7950*/  IMAD.U32 R4, RZ, RZ, UR8 ;  /* 0x00000008ff047e24 */ /* 0x002fe2000f8e00ff */
[----:B-----5:R-:W-:Y:S01]  /*7960*/  MOV R7, UR7 ;  /* 0x0000000700077c02 */ /* 0x020fe20008000f00 */
[----:B------:R-:W-:Y:S01]  /*7970*/  IMAD.U32 R6, RZ, RZ, UR6 ;  /* 0x00000006ff067e24 */ /* 0x000fe2000f8e00ff */
[----:B---3--:R-:W-:Y:S01]  /*7980*/  MOV R11, UR5 ;  /* 0x00000005000b7c02 */ /* 0x008fe20008000f00 */
[----:B------:R-:W-:Y:S02]  /*7990*/  IMAD.U32 R10, RZ, RZ, UR4 ;  /* 0x00000004ff0a7e24 */ /* 0x000fe4000f8e00ff */
[----:B------:R-:W-:Y:S07]  /*79a0*/  LEPC R20, `(.L_x_112) ;  /* 0x000000001014794e */ /* 0x000fee0000000000 */
[----:B--2---:R-:W-:Y:S05]  /*79b0*/  CALL.ABS.NOINC R14 ;  /* 0x000000000e007343 */ /* 0x004fea0003c00000 */
.L_x_112:
[----:B------:R-:W-:Y:S05]  /*79c0*/  WARPSYNC.ALL ;  /* 0x0000000000007948 */ /* 0x000fea0003800000 */
[C---:B------:R-:W-:Y:S01]  /*79d0*/  R2UR UR4, R213.reuse ;  /* 0x00000000d50472ca */ /* 0x040fe200000e0000 */
[----:B------:R-:W-:Y:S05]  /*79e0*/  VIADD R0, R213, 0x80 ;  /* 0x00000080d5007836 */ /* 0x000fea0000000000 */
[----:B------:R-:W-:Y:S04]  /*79f0*/  SHF.R.U32.HI R0, RZ, 0x15, R0 ;  /* 0x00000015ff007819 */ /* 0x000fe80000011600 */
[----:B------:R-:W-:Y:S03]  /*7a00*/  LOP3.LUT P0, RZ, R0, 0x3, R177, 0x48, !PT ;  /* 0x0000000300ff7812 */ /* 0x000fe600078048b1 */
[----:B------:R-:W4:Y:S10]  /*7a10*/  LDTM.x32 R24, tmem[UR4] ;  /* 0x00000004001879ee */ /* 0x000f3400082c0000 */
[----:B----4-:R-:W-:Y:S05]  /*7a20*/  @!P0 BRA `(.L_x_113) ;  /* 0x0000000000408947 */ /* 0x010fea0003800000 */
        /* <DEDUP_REMOVED lines=16> */
.L_x_113:
[----:B------:R-:W-:Y:S05]  /*7b30*/  WARPSYNC.ALL ;  /* 0x0000000000007948 */ /* 0x000fea0003800000 */
[----:B------:R-:W-:Y:S11]  /*7b40*/  R2UR UR4, R213 ;  /* 0x00000000d50472ca */ /* 0x000ff600000e0000 */
[----:B------:R-:W-:Y:S02]  /*7b50*/  @!UPT UIADD3 URZ, UPT, UPT, URZ, URZ, URZ ;  /* 0x000000fffffff290 */ /* 0x000fe4000fffe0ff */
[----:B------:R-:W4:Y:S02]  /*7b60*/  LDTM.x32 R56, tmem[UR4+0x80] ;  /* 0x00008004003879ee */ /* 0x000f2400082c0000 */
[----:B----4-:R-:W-:Y:S01]  /*7b70*/  NOP ;  /* 0x0000000000007918 */ /* 0x010fe20000000000 */
.L_x_111:
[----:B-1----:R-:W-:Y:S01]  /*7b80*/  SHF.L.U32 R132, R168, 0x10, RZ ;  /* 0x00000010a8847819 */ /* 0x002fe200000006ff */
[----:B--2---:R-:W-:Y:S01]  /*7b90*/  FMUL R0, R130, R24 ;  /* 0x0000001882007220 */ /* 0x004fe20000400000 */
[----:B------:R-:W-:Y:S01]  /*7ba0*/  LOP3.LUT R134, R168, 0xffff0000, RZ, 0xc0, !PT ;  /* 0xffff0000a8867812 */ /* 0x000fe200078ec0ff */
[C---:B------:R-:W-:Y:S01]  /*7bb0*/  FMUL R3, R130.reuse, R25 ;  /* 0x0000001982037220 */ /* 0x040fe20000400000 */
[----:B------:R-:W-:Y:S01]  /*7bc0*/  SHF.L.U32 R135, R169, 0x10, RZ ;  /* 0x00000010a9877819 */ /* 0x000fe200000006ff */
[----:B------:R-:W-:Y:S01]  /*7bd0*/  FMUL R4, R130, R26 ;  /* 0x0000001a82047220 */ /* 0x000fe20000400000 */
[----:B------:R-:W-:Y:S01]  /*7be0*/  LOP3.LUT R136, R165, 0xffff0000, RZ, 0xc0, !PT ;  /* 0xffff0000a5887812 */ /* 0x000fe200078ec0ff */
[----:B------:R-:W-:Y:S01]  /*7bf0*/  FFMA R0, R133, R132, R0 ;  /* 0x0000008485007223 */ /* 0x000fe20000000000 */
[----:B------:R-:W-:Y:S01]  /*7c00*/  LOP3.LUT R132, R169, 0xffff0000, RZ, 0xc0, !PT ;  /* 0xffff0000a9847812 */ /* 0x000fe200078ec0ff */
[C---:B------:R-:W-:Y:S01]  /*7c10*/  FFMA R3, R133.reuse, R134, R3 ;  /* 0x0000008685037223 */ /* 0x040fe20000000003 */
[C---:B------:R-:W-:Y:S01]  /*7c20*/  LOP3.LUT R134, R170.reuse, 0xffff0000, RZ, 0xc0, !PT ;  /* 0xffff0000aa867812 */ /* 0x040fe200078ec0ff */
[----:B------:R-:W-:Y:S01]  /*7c30*/  FFMA R4, R133, R135, R4 ;  /* 0x0000008785047223 */ /* 0x000fe20000000004 */
[----:B------:R-:W-:Y:S01]  /*7c40*/  SHF.L.U32 R135, R170, 0x10, RZ ;  /* 0x00000010aa877819 */ /* 0x000fe200000006ff */
[C---:B------:R-:W-:Y:S01]  /*7c50*/  FMUL R5, R130.reuse, R27 ;  /* 0x0000001b82057220 */ /* 0x040fe20000400000 */
[----:B------:R-:W-:Y:S01]  /*7c60*/  ISETP.NE.AND P0, PT, R189, R200, PT ;  /* 0x000000c8bd00720c */ /* 0x000fe20003f05270 */
[C---:B------:R-:W-:Y:S01]  /*7c70*/  FMUL R6, R130.reuse, R28 ;  /* 0x0000001c82067220 */ /* 0x040fe20000400000 */
[----:B------:R-:W-:Y:S01]  /*7c80*/  F2FP.BF16.F32.PACK_AB R200, R3, R0 ;  /* 0x0000000003c8723e */ /* 0x000fe200000010ff */
[C---:B------:R-:W-:Y:S01]  /*7c90*/  FMUL R7, R130.reuse, R29 ;  /* 0x0000001d82077220 */ /* 0x040fe20000400000 */
[----:B------:R-:W-:Y:S01]  /*7ca0*/  ISETP.NE.AND P1, PT, R189, RZ, PT ;  /* 0x000000ffbd00720c */ /* 0x000fe20003f25270 */
[----:B------:R-:W-:Y:S01]  /*7cb0*/  FFMA R5, R133, R132, R5 ;  /* 0x0000008485057223 */ /* 0x000fe20000000005 */
[----:B------:R-:W-:Y:S01]  /*7cc0*/  SHF.L.U32 R132, R171, 0x10, RZ ;  /* 0x00000010ab847819 */ /* 0x000fe200000006ff */
[----:B------:R-:W-:Y:S01]  /*7cd0*/  FFMA R6, R133, R135, R6 ;  /* 0x0000008785067223 */ /* 0x000fe20000000006 */
[----:B------:R-:W-:Y:S01]  /*7ce0*/  SHF.L.U32 R135, R165, 0x10, RZ ;  /* 0x00000010a5877819 */ /* 0x000fe200000006ff */
[----:B------:R-:W-:Y:S01]  /*7cf0*/  FFMA R7, R133, R134, R7 ;  /* 0x0000008685077223 */ /* 0x000fe20000000007 */
[----:B------:R-:W-:Y:S01]  /*7d00*/  LOP3.LUT R134, R171, 0xffff0000, RZ, 0xc0, !PT ;  /* 0xffff0000ab867812 */ /* 0x000fe200078ec0ff */
[C---:B------:R-:W-:Y:S01]  /*7d10*/  FMUL R8, R130.reuse, R30 ;  /* 0x0000001e82087220 */ /* 0x040fe20000400000 */
[----:B------:R-:W-:Y:S01]  /*7d20*/  F2FP.BF16.F32.PACK_AB R201, R5, R4 ;  /* 0x0000000405c9723e */ /* 0x000fe200000010ff */
[----:B------:R-:W-:Y:S01]  /*7d30*/  FMUL R9, R130, R31 ;  /* 0x0000001f82097220 */ /* 0x000fe20000400000 */
[----:B------:R-:W-:Y:S01]  /*7d40*/  F2FP.BF16.F32.PACK_AB R202, R7, R6 ;  /* 0x0000000607ca723e */ /* 0x000fe200000010ff */
[C---:B------:R-:W-:Y:S01]  /*7d50*/  FFMA R8, R133.reuse, R132, R8 ;  /* 0x0000008485087223 */ /* 0x040fe20000000008 */
[C---:B------:R-:W-:Y:S01]  /*7d60*/  SHF.L.U32 R132, R164.reuse, 0x10, RZ ;  /* 0x00000010a4847819 */ /* 0x040fe200000006ff */
[----:B------:R-:W-:Y:S01]  /*7d70*/  FFMA R9, R133, R134, R9 ;  /* 0x0000008685097223 */ /* 0x000fe20000000009 */
[----:B------:R-:W-:Y:S01]  /*7d80*/  LOP3.LUT R134, R164, 0xffff0000, RZ, 0xc0, !PT ;  /* 0xffff0000a4867812 */ /* 0x000fe200078ec0ff */
[C---:B------:R-:W-:Y:S01]  /*7d90*/  FMUL R10, R130.reuse, R32 ;  /* 0x00000020820a7220 */ /* 0x040fe20000400000 */
[C---:B------:R-:W-:Y:S01]  /*7da0*/  FMUL R11, R130.reuse, R33 ;  /* 0x00000021820b7220 */ /* 0x040fe20000400000 */
        /* <DEDUP_REMOVED lines=10> */
[----:B------:R-:W-:Y:S01]  /*7e50*/  FFMA R12, R133, R135, R12 ;  /* 0x00000087850c7223 */ /* 0x000fe2000000000c */
[----:B------:R-:W-:Y:S01]  /*7e60*/  SHF.L.U32 R135, R167, 0x10, RZ ;  /* 0x00000010a7877819 */ /* 0x000fe200000006ff */
[----:B------:R-:W-:Y:S01]  /*7e70*/  FFMA R13, R133, R136, R13 ;  /* 0x00000088850d7223 */ /* 0x000fe2000000000d */
[----:B------:R-:W-:Y:S01]  /*7e80*/  LOP3.LUT R136, R167, 0xffff0000, RZ, 0xc0, !PT ;  /* 0xffff0000a7887812 */ /* 0x000fe200078ec0ff */
[----:B------:R-:W-:Y:S01]  /*7e90*/  FFMA R14, R133, R132, R14 ;  /* 0x00000084850e7223 */ /* 0x000fe2000000000e */
[----:B------:R-:W-:Y:S01]  /*7ea0*/  SHF.L.U32 R132, R160, 0x10, RZ ;  /* 0x00000010a0847819 */ /* 0x000fe200000006ff */
[----:B------:R-:W-:Y:S01]  /*7eb0*/  FMUL R16, R130, R38 ;  /* 0x0000002682107220 */ /* 0x000fe20000400000 */
[----:B------:R-:W-:Y:S01]  /*7ec0*/  F2FP.BF16.F32.PACK_AB R205, R13, R12 ;  /* 0x0000000c0dcd723e */ /* 0x000fe200000010ff */
[----:B------:R-:W-:Y:S01]  /*7ed0*/  FFMA R15, R133, R134, R15 ;  /* 0x00000086850f7223 */ /* 0x000fe2000000000f */
[----:B------:R-:W-:Y:S01]  /*7ee0*/  LOP3.LUT R134, R160, 0xffff0000, RZ, 0xc0, !PT ;  /* 0xffff0000a0867812 */ /* 0x000fe200078ec0ff */
[C---:B------:R-:W-:Y:S01]  /*7ef0*/  FMUL R17, R130.reuse, R39 ;  /* 0x0000002782117220 */ /* 0x040fe20000400000 */
[C---:B------:R-:W-:Y:S01]  /*7f00*/  FMUL R18, R130.reuse, R40 ;  /* 0x0000002882127220 */ /* 0x040fe20000400000 */
[----:B------:R-:W-:Y:S01]  /*7f10*/  FMUL R19, R130, R41 ;  /* 0x0000002982137220 */ /* 0x000fe20000400000 */
[----:B------:R-:W-:Y:S01]  /*7f20*/  F2FP.BF16.F32.PACK_AB R206, R15, R14 ;  /* 0x0000000e0fce723e */ /* 0x000fe200000010ff */
[C---:B------:R-:W-:Y:S01]  /*7f30*/  FFMA R16, R133.reuse, R135, R16 ;  /* 0x0000008785107223 */ /* 0x040fe20000000010 */
[----:B------:R-:W-:Y:S01]  /*7f40*/  SHF.L.U32 R135, R162, 0x10, RZ ;  /* 0x00000010a2877819 */ /* 0x000fe200000006ff */
[----:B------:R-:W-:Y:S01]  /*7f50*/  FFMA R17, R133, R136, R17 ;  /* 0x0000008885117223 */ /* 0x000fe20000000011 */
[----:B------:R-:W-:Y:S01]  /*7f60*/  LOP3.LUT R136, R159, 0xffff0000, RZ, 0xc0, !PT ;  /* 0xffff00009f887812 */ /* 0x000fe200078ec0ff */
[----:B------:R-:W-:Y:S01]  /*7f70*/  FFMA R18, R133, R132, R18 ;  /* 0x0000008485127223 */ /* 0x000fe20000000012 */
[----:B------:R-:W-:Y:S01]  /*7f80*/  SHF.L.U32 R132, R161, 0x10, RZ ;  /* 0x00000010a1847819 */ /* 0x000fe200000006ff */
[----:B------:R-:W-:Y:S01]  /*7f90*/  FFMA R19, R133, R134, R19 ;  /* 0x0000008685137223 */ /* 0x000fe20000000013 */
[----:B------:R-:W-:Y:S01]  /*7fa0*/  LOP3.LUT R134, R161, 0xffff0000, RZ, 0xc0, !PT ;  /* 0xffff0000a1867812 */ /* 0x000fe200078ec0ff */
[C---:B------:R-:W-:Y:S01]  /*7fb0*/  FMUL R20, R130.reuse, R42 ;  /* 0x0000002a82147220 */ /* 0x040fe20000400000 */
[----:B------:R-:W-:Y:S01]  /*7fc0*/  F2FP.BF16.F32.PACK_AB R207, R17, R16 ;  /* 0x0000001011cf723e */ /* 0x000fe200000010ff */
[C---:B------:R-:W-:Y:S01]  /*7fd0*/  FMUL R21, R130.reuse, R43 ;  /* 0x0000002b82157220 */ /* 0x040fe20000400000 */
[----:B------:R-:W-:Y:S01]  /*7fe0*/  FMUL R22, R130, R44 ;  /* 0x0000002c82167220 */ /* 0x000fe20000400000 */
[C---:B------:R-:W-:Y:S01]  /*7ff0*/  FFMA R20, R133.reuse, R132, R20 ;  /* 0x0000008485147223 */ /* 0x040fe20000000014 */
[----:B------:R-:W-:Y:S01]  /*8000*/  LOP3.LUT R132, R162, 0xffff0000, RZ, 0xc0, !PT ;  /* 0xffff0000a2847812 */ /* 0x000fe200078ec0ff */
[----:B------:R-:W-:Y:S01]  /*8010*/  FFMA R21, R133, R134, R21 ;  /* 0x0000008685157223 */ /* 0x000fe20000000015 */
[----:B------:R-:W-:Y:S01]  /*8020*/  LOP3.LUT R134, R163, 0xffff0000, RZ, 0xc0, !PT ;  /* 0xffff0000a3867812 */ /* 0x000fe200078ec0ff */
[----:B------:R-:W-:Y:S01]  /*8030*/  FFMA R22, R133, R135, R22 ;  /* 0x0000008785167223 */ /* 0x000fe20000000016 */
[----:B------:R-:W-:Y:S01]  /*8040*/  SHF.L.U32 R135, R163, 0x10, RZ ;  /* 0x00000010a3877819 */ /* 0x000fe200000006ff */
[C---:B------:R-:W-:Y:S01]  /*8050*/  FMUL R23, R130.reuse, R45 ;  /* 0x0000002d82177220 */ /* 0x040fe20000400000 */
[C---:B------:R-:W-:Y:S01]  /*8060*/  FMUL R88, R130.reuse, R46 ;  /* 0x0000002e82587220 */ /* 0x040fe20000400000 */
[C---:B------:R-:W-:Y:S01]  /*8070*/  FMUL R89, R130.reuse, R47 ;  /* 0x0000002f82597220 */ /* 0x040fe20000400000 */
[----:B------:R-:W-:Y:S01]  /*8080*/  FMUL R90, R130, R48 ;  /* 0x00000030825a7220 */ /* 0x000fe20000400000 */
[C---:B------:R-:W-:Y:S01]  /*8090*/  FFMA R23, R133.reuse, R132, R23 ;  /* 0x0000008485177223 */ /* 0x040fe20000000017 */
[C---:B------:R-:W-:Y:S01]  /*80a0*/  SHF.L.U32 R132, R156.reuse, 0x10, RZ ;  /* 0x000000109c847819 */ /* 0x040fe200000006ff */
[----:B------:R-:W-:Y:S01]  /*80b0*/  FFMA R88, R133, R135, R88 ;  /* 0x0000008785587223 */ /* 0x000fe20000000058 */
[----:B------:R-:W-:Y:S01]  /*80c0*/  SHF.L.U32 R135, R159, 0x10, RZ ;  /* 0x000000109f877819 */ /* 0x000fe200000006ff */
[C---:B------:R-:W-:Y:S01]  /*80d0*/  FFMA R89, R133.reuse, R134, R89 ;  /* 0x0000008685597223 */ /* 0x040fe20000000059 */
[----:B------:R-:W-:Y:S01]  /*80e0*/  LOP3.LUT R134, R156, 0xffff0000, RZ, 0xc0, !PT ;  /* 0xffff00009c867812 */ /* 0x000fe200078ec0ff */
[C---:B------:R-:W-:Y:S01]  /*80f0*/  FMUL R91, R130.reuse, R49 ;  /* 0x00000031825b7220 */ /* 0x040fe20000400000 */
[----:B------:R-:W-:Y:S01]  /*8100*/  FFMA R90, R133, R132, R90 ;  /* 0x00000084855a7223 */ /* 0x000fe2000000005a */
[----:B------:R-:W-:Y:S01]  /*8110*/  SHF.L.U32 R132, R157, 0x10, RZ ;  /* 0x000000109d847819 */ /* 0x000fe200000006ff */
[C---:B------:R-:W-:Y:S01]  /*8120*/  FMUL R92, R130.reuse, R50 ;  /* 0x00000032825c7220 */ /* 0x040fe20000400000 */
[----:B------:R-:W-:Y:S01]  /*8130*/  FFMA R91, R133, R134, R91 ;  /* 0x00000086855b7223 */ /* 0x000fe2000000005b */
[----:B------:R-:W-:Y:S01]  /*8140*/  LOP3.LUT R134, R157, 0xffff0000, RZ, 0xc0, !PT ;  /* 0xffff00009d867812 */ /* 0x000fe200078ec0ff */
[----:B------:R-:W-:Y:S01]  /*8150*/  FMUL R93, R130, R51 ;  /* 0x00000033825d7220 */ /* 0x000fe20000400000 */
[----:B------:R1:W-:Y:S01]  /*8160*/  @!P0 STS.128 [R188], R200 ;  /* 0x000000c8bc008388 */ /* 0x0003e20000000c00 */
[C---:B------:R-:W-:Y:S01]  /*8170*/  FFMA R92, R133.reuse, R132, R92 ;  /* 0x00000084855c7223 */ /* 0x040fe2000000005c */
[----:B------:R-:W-:Y:S01]  /*8180*/  SHF.L.U32 R132, R158, 0x10, RZ ;  /* 0x000000109e847819 */ /* 0x000fe200000006ff */
[----:B------:R-:W-:Y:S01]  /*8190*/  FMUL R94, R130, R52 ;  /* 0x00000034825e7220 */ /* 0x000fe20000400000 */
[C---:B------:R-:W-:Y:S01]  /*81a0*/  FFMA R93, R133.reuse, R134, R93 ;  /* 0x00000086855d7223 */ /* 0x040fe2000000005d */
[----:B------:R-:W-:Y:S01]  /*81b0*/  LOP3.LUT R134, R158, 0xffff0000, RZ, 0xc0, !PT ;  /* 0xffff00009e867812 */ /* 0x000fe200078ec0ff */
[----:B------:R-:W-:Y:S01]  /*81c0*/  FMUL R95, R130, R53 ;  /* 0x00000035825f7220 */ /* 0x000fe20000400000 */
[C---:B------:R-:W-:Y:S01]  /*81d0*/  FFMA R94, R133.reuse, R132, R94 ;  /* 0x00000084855e7223 */ /* 0x040fe2000000005e */
[----:B------:R-:W-:Y:S01]  /*81e0*/  SHF.L.U32 R132, R152, 0x10, RZ ;  /* 0x0000001098847819 */ /* 0x000fe200000006ff */
[C---:B------:R-:W-:Y:S01]  /*81f0*/  FMUL R96, R130.reuse, R54 ;  /* 0x0000003682607220 */ /* 0x040fe20000400000 */
[C---:B------:R-:W-:Y:S01]  /*8200*/  FMUL R97, R130.reuse, R55 ;  /* 0x0000003782617220 */ /* 0x040fe20000400000 */
[----:B------:R2:W-:Y:S01]  /*8210*/  @!P0 STS.128 [R198+0x10], R204 ;  /* 0x000010ccc6008388 */ /* 0x0005e20000000c00 */
[----:B------:R-:W-:Y:S01]  /*8220*/  FMUL R98, R130, R56 ;  /* 0x0000003882627220 */ /* 0x000fe20000400000 */
[C---:B------:R-:W-:Y:S01]  /*8230*/  FFMA R95, R133.reuse, R134, R95 ;  /* 0x00000086855f7223 */ /* 0x040fe2000000005f */
[----:B------:R-:W-:Y:S01]  /*8240*/  LOP3.LUT R134, R154, 0xffff0000, RZ, 0xc0, !PT ;  /* 0xffff00009a867812 */ /* 0x000fe200078ec0ff */
[----:B------:R-:W-:Y:S01]  /*8250*/  FFMA R96, R133, R135, R96 ;  /* 0x0000008785607223 */ /* 0x000fe20000000060 */
[----:B------:R-:W-:Y:S01]  /*8260*/  SHF.L.U32 R135, R153, 0x10, RZ ;  /* 0x0000001099877819 */ /* 0x000fe200000006ff */
[----:B------:R-:W-:Y:S01]  /*8270*/  FFMA R97, R133, R136, R97 ;  /* 0x0000008885617223 */ /* 0x000fe20000000061 */
[----:B------:R-:W-:Y:S01]  /*8280*/  LOP3.LUT R136, R145, 0xffff0000, RZ, 0xc0, !PT ;  /* 0xffff000091887812 */ /* 0x000fe200078ec0ff */
[C---:B------:R-:W-:Y:S01]  /*8290*/  FFMA R98, R133.reuse, R132, R98 ;  /* 0x0000008485627223 */ /* 0x040fe20000000062 */
[----:B------:R-:W-:Y:S01]  /*82a0*/  LOP3.LUT R132, R152, 0xffff0000, RZ, 0xc0, !PT ;  /* 0xffff000098847812 */ /* 0x000fe200078ec0ff */
[C---:B------:R-:W-:Y:S01]  /*82b0*/  FMUL R99, R130.reuse, R57 ;  /* 0x0000003982637220 */ /* 0x040fe20000400000 */
[C---:B------:R-:W-:Y:S01]  /*82c0*/  FMUL R100, R130.reuse, R58 ;  /* 0x0000003a82647220 */ /* 0x040fe20000400000 */
[C---:B------:R-:W-:Y:S01]  /*82d0*/  FMUL R101, R130.reuse, R59 ;  /* 0x0000003b82657220 */ /* 0x040fe20000400000 */
[----:B------:R-:W-:Y:S01]  /*82e0*/  FMUL R102, R130, R60 ;  /* 0x0000003c82667220 */ /* 0x000fe20000400000 */
[----:B------:R-:W-:Y:S01]  /*82f0*/  FFMA R99, R133, R132, R99 ;  /* 0x0000008485637223 */ /* 0x000fe20000000063 */
[----:B------:R-:W-:Y:S01]  /*8300*/  LOP3.LUT R132, R153, 0xffff0000, RZ, 0xc0, !PT ;  /* 0xffff000099847812 */ /* 0x000fe200078ec0ff */
[----:B------:R-:W-:Y:S01]  /*8310*/  FFMA R100, R133, R135, R100 ;  /* 0x0000008785647223 */ /* 0x000fe20000000064 */
[----:B------:R-:W-:Y:S01]  /*8320*/  SHF.L.U32 R135, R154, 0x10, RZ ;  /* 0x000000109a877819 */ /* 0x000fe200000006ff */
[C---:B------:R-:W-:Y:S01]  /*8330*/  FMUL R103, R130.reuse, R61 ;  /* 0x0000003d82677220 */ /* 0x040fe20000400000 */
[C---:B------:R-:W-:Y:S01]  /*8340*/  FMUL R104, R130.reuse, R62 ;  /* 0x0000003e82687220 */ /* 0x040fe20000400000 */
[----:B-1----:R-:W-:Y:S01]  /*8350*/  F2FP.BF16.F32.PACK_AB R200, R19, R18 ;  /* 0x0000001213c8723e */ /* 0x002fe200000010ff */
[----:B------:R-:W-:Y:S01]  /*8360*/  FFMA R101, R133, R132, R101 ;  /* 0x0000008485657223 */ /* 0x000fe20000000065 */
[----:B------:R-:W-:Y:S01]  /*8370*/  SHF.L.U32 R132, R155, 0x10, RZ ;  /* 0x000000109b847819 */ /* 0x000fe200000006ff */
[----:B------:R-:W-:Y:S01]  /*8380*/  FFMA R102, R133, R135, R102 ;  /* 0x0000008785667223 */ /* 0x000fe20000000066 */
[----:B------:R-:W-:Y:S01]  /*8390*/  F2FP.BF16.F32.PACK_AB R201, R21, R20 ;  /* 0x0000001415c9723e */ /* 0x000fe200000010ff */
[----:B------:R-:W-:Y:S01]  /*83a0*/  FFMA R103, R133, R134, R103 ;  /* 0x0000008685677223 */ /* 0x000fe20000000067 */
[----:B------:R-:W-:Y:S01]  /*83b0*/  LOP3.LUT R134, R155, 0xffff0000, RZ, 0xc0, !PT ;  /* 0xffff00009b867812 */ /* 0x000fe200078ec0ff */
[----:B------:R-:W-:Y:S01]  /*83c0*/  FMUL R105, R130, R63 ;  /* 0x0000003f82697220 */ /* 0x000fe20000400000 */
[----:B------:R-:W-:Y:S01]  /*83d0*/  F2FP.BF16.F32.PACK_AB R202, R23, R22 ;  /* 0x0000001617ca723e */ /* 0x000fe200000010ff */
[----:B------:R-:W-:Y:S01]  /*83e0*/  FFMA R104, R133, R132, R104 ;  /* 0x0000008485687223 */ /* 0x000fe20000000068 */
[----:B------:R-:W-:Y:S01]  /*83f0*/  F2FP.BF16.F32.PACK_AB R203, R89, R88 ;  /* 0x0000005859cb723e */ /* 0x000fe200000010ff */
[----:B------:R-:W-:Y:S01]  /*8400*/  FFMA R105, R133, R134, R105 ;  /* 0x0000008685697223 */ /* 0x000fe20000000069 */
[----:B------:R-:W-:Y:S01]  /*8410*/  SHF.L.U32 R132, R148, 0x10, RZ ;  /* 0x0000001094847819 */ /* 0x000fe200000006ff */
[----:B------:R-:W-:Y:S01]  /*8420*/  FMUL R106, R130, R64 ;  /* 0x00000040826a7220 */ /* 0x000fe20000400000 */
[----:B------:R-:W-:Y:S01]  /*8430*/  LOP3.LUT R134, R148, 0xffff0000, RZ, 0xc0, !PT ;  /* 0xffff000094867812 */ /* 0x000fe200078ec0ff */
[----:B------:R1:W-:Y:S01]  /*8440*/  @!P0 STS.128 [R196+0x20], R200 ;  /* 0x000020c8c4008388 */ /* 0x0003e20000000c00 */
[----:B------:R-:W-:Y:S01]  /*8450*/  SHF.L.U32 R135, R149, 0x10, RZ ;  /* 0x0000001095877819 */ /* 0x000fe200000006ff */
[C---:B------:R-:W-:Y:S01]  /*8460*/  FMUL R107, R130.reuse, R65 ;  /* 0x00000041826b7220 */ /* 0x040fe20000400000 */
[----:B--2---:R-:W-:Y:S01]  /*8470*/  F2FP.BF16.F32.PACK_AB R204, R91, R90 ;  /* 0x0000005a5bcc723e */ /* 0x004fe200000010ff */
[C---:B------:R-:W-:Y:S01]  /*8480*/  FMUL R108, R130.reuse, R66 ;  /* 0x00000042826c7220 */ /* 0x040fe20000400000 */
[----:B------:R-:W-:Y:S01]  /*8490*/  F2FP.BF16.F32.PACK_AB R205, R93, R92 ;  /* 0x0000005c5dcd723e */ /* 0x000fe200000010ff */
[----:B------:R-:W-:Y:S01]  /*84a0*/  FFMA R106, R133, R132, R106 ;  /* 0x00000084856a7223 */ /* 0x000fe2000000006a */
[----:B------:R-:W-:Y:S01]  /*84b0*/  F2FP.BF16.F32.PACK_AB R206, R95, R94 ;  /* 0x0000005e5fce723e */ /* 0x000fe200000010ff */
[----:B------:R-:W-:Y:S01]  /*84c0*/  FFMA R107, R133, R134, R107 ;  /* 0x00000086856b7223 */ /* 0x000fe2000000006b */
[----:B------:R-:W-:Y:S01]  /*84d0*/  F2FP.BF16.F32.PACK_AB R207, R97, R96 ;  /* 0x0000006061cf723e */ /* 0x000fe200000010ff */
[----:B------:R-:W-:Y:S01]  /*84e0*/  FFMA R108, R133, R135, R108 ;  /* 0x00000087856c7223 */ /* 0x000fe2000000006c */
[----:B------:R-:W-:Y:S01]  /*84f0*/  LOP3.LUT R132, R149, 0xffff0000, RZ, 0xc0, !PT ;  /* 0xffff000095847812 */ /* 0x000fe200078ec0ff */
[----:B------:R-:W-:Y:S01]  /*8500*/  FMUL R109, R130, R67 ;  /* 0x00000043826d7220 */ /* 0x000fe20000400000 */
[C---:B------:R-:W-:Y:S01]  /*8510*/  SHF.L.U32 R135, R150.reuse, 0x10, RZ ;  /* 0x0000001096877819 */ /* 0x040fe200000006ff */
[----:B------:R2:W-:Y:S01]  /*8520*/  @!P0 STS.128 [R195+0x10], R204 ;  /* 0x000010ccc3008388 */ /* 0x0005e20000000c00 */
[----:B------:R-:W-:Y:S01]  /*8530*/  LOP3.LUT R134, R150, 0xffff0000, RZ, 0xc0, !PT ;  /* 0xffff000096867812 */ /* 0x000fe200078ec0ff */
[C---:B------:R-:W-:Y:S01]  /*8540*/  FMUL R110, R130.reuse, R68 ;  /* 0x00000044826e7220 */ /* 0x040fe20000400000 */
[C---:B------:R-:W-:Y:S01]  /*8550*/  FMUL R111, R130.reuse, R69 ;  /* 0x00000045826f7220 */ /* 0x040fe20000400000 */
[----:B------:R-:W-:Y:S01]  /*8560*/  FFMA R109, R133, R132, R109 ;  /* 0x00000084856d7223 */ /* 0x000fe2000000006d */
[----:B------:R-:W-:Y:S01]  /*8570*/  SHF.L.U32 R132, R151, 0x10, RZ ;  /* 0x0000001097847819 */ /* 0x000fe200000006ff */
[----:B------:R-:W-:Y:S01]  /*8580*/  FFMA R110, R133, R135, R110 ;  /* 0x00000087856e7223 */ /* 0x000fe2000000006e */
[----:B------:R-:W-:Y:S01]  /*8590*/  SHF.L.U32 R135, R141, 0x10, RZ ;  /* 0x000000108d877819 */ /* 0x000fe200000006ff */
[----:B------:R-:W-:Y:S01]  /*85a0*/  FFMA R111, R133, R134, R111 ;  /* 0x00000086856f7223 */ /* 0x000fe2000000006f */
[----:B------:R-:W-:Y:S01]  /*85b0*/  LOP3.LUT R134, R151, 0xffff0000, RZ, 0xc0, !PT ;  /* 0xffff000097867812 */ /* 0x000fe200078ec0ff */
[C---:B------:R-:W-:Y:S01]  /*85c0*/  FMUL R112, R130.reuse, R70 ;  /* 0x0000004682707220 */ /* 0x040fe20000400000 */
[C---:B------:R-:W-:Y:S01]  /*85d0*/  FMUL R113, R130.reuse, R71 ;  /* 0x0000004782717220 */ /* 0x040fe20000400000 */
[C---:B------:R-:W-:Y:S01]  /*85e0*/  FMUL R114, R130.reuse, R72 ;  /* 0x0000004882727220 */ /* 0x040fe20000400000 */
[----:B------:R-:W-:Y:S01]  /*85f0*/  FMUL R115, R130, R73 ;  /* 0x0000004982737220 */ /* 0x000fe20000400000 */
[C---:B------:R-:W-:Y:S01]  /*8600*/  FFMA R112, R133.reuse, R132, R112 ;  /* 0x0000008485707223 */ /* 0x040fe20000000070 */
[C---:B------:R-:W-:Y:S01]  /*8610*/  SHF.L.U32 R132, R140.reuse, 0x10, RZ ;  /* 0x000000108c847819 */ /* 0x040fe200000006ff */
[----:B------:R-:W-:Y:S01]  /*8620*/  FFMA R113, R133, R134, R113 ;  /* 0x0000008685717223 */ /* 0x000fe20000000071 */
[----:B------:R-:W-:Y:S01]  /*8630*/  LOP3.LUT R134, R140, 0xffff0000, RZ, 0xc0, !PT ;  /* 0xffff00008c867812 */ /* 0x000fe200078ec0ff */
[----:B------:R-:W-:Y:S01]  /*8640*/  FMUL R116, R130, R74 ;  /* 0x0000004a82747220 */ /* 0x000fe20000400000 */
[----:B-1----:R-:W-:Y:S01]  /*8650*/  F2FP.BF16.F32.PACK_AB R200, R99, R98 ;  /* 0x0000006263c8723e */ /* 0x002fe200000010ff */
[----:B------:R-:W-:Y:S01]  /*8660*/  FFMA R114, R133, R132, R114 ;  /* 0x0000008485727223 */ /* 0x000fe20000000072 */
[----:B------:R-:W-:Y:S01]  /*8670*/  LOP3.LUT R132, R141, 0xffff0000, RZ, 0xc0, !PT ;  /* 0xffff00008d847812 */ /* 0x000fe200078ec0ff */
[C---:B------:R-:W-:Y:S01]  /*8680*/  FFMA R115, R133.reuse, R134, R115 ;  /* 0x0000008685737223 */ /* 0x040fe20000000073 */
[C---:B------:R-:W-:Y:S01]  /*8690*/  LOP3.LUT R134, R142.reuse, 0xffff0000, RZ, 0xc0, !PT ;  /* 0xffff00008e867812 */ /* 0x040fe200078ec0ff */
[----:B------:R-:W-:Y:S01]  /*86a0*/  FFMA R116, R133, R135, R116 ;  /* 0x0000008785747223 */ /* 0x000fe20000000074 */
[----:B------:R-:W-:Y:S01]  /*86b0*/  SHF.L.U32 R135, R142, 0x10, RZ ;  /* 0x000000108e877819 */ /* 0x000fe200000006ff */
[C---:B------:R-:W-:Y:S01]  /*86c0*/  FMUL R117, R130.reuse, R75 ;  /* 0x0000004b82757220 */ /* 0x040fe20000400000 */
[----:B------:R-:W-:Y:S01]  /*86d0*/  F2FP.BF16.F32.PACK_AB R201, R101, R100 ;  /* 0x0000006465c9723e */ /* 0x000fe200000010ff */
[C---:B------:R-:W-:Y:S01]  /*86e0*/  FMUL R118, R130.reuse, R76 ;  /* 0x0000004c82767220 */ /* 0x040fe20000400000 */
[----:B------:R-:W-:Y:S01]  /*86f0*/  F2FP.BF16.F32.PACK_AB R202, R103, R102 ;  /* 0x0000006667ca723e */ /* 0x000fe200000010ff */
[C---:B------:R-:W-:Y:S01]  /*8700*/  FMUL R119, R130.reuse, R77 ;  /* 0x0000004d82777220 */ /* 0x040fe20000400000 */
[C---:B------:R-:W-:Y:S01]  /*8710*/  FFMA R117, R133.reuse, R132, R117 ;  /* 0x0000008485757223 */ /* 0x040fe20000000075 */
[----:B------:R-:W-:Y:S01]  /*8720*/  FFMA R118, R133, R135, R118 ;  /* 0x0000008785767223 */ /* 0x000fe20000000076 */
[----:B------:R-:W-:Y:S01]  /*8730*/  SHF.L.U32 R132, R143, 0x10, RZ ;  /* 0x000000108f847819 */ /* 0x000fe200000006ff */
[----:B------:R-:W-:Y:S01]  /*8740*/  FFMA R119, R133, R134, R119 ;  /* 0x0000008685777223 */ /* 0x000fe20000000077 */
[----:B------:R-:W-:Y:S01]  /*8750*/  F2FP.BF16.F32.PACK_AB R203, R105, R104 ;  /* 0x0000006869cb723e */ /* 0x000fe200000010ff */
[C---:B------:R-:W-:Y:S01]  /*8760*/  FMUL R120, R130.reuse, R78 ;  /* 0x0000004e82787220 */ /* 0x040fe20000400000 */
[----:B------:R-:W-:Y:S01]  /*8770*/  LOP3.LUT R134, R143, 0xffff0000, RZ, 0xc0, !PT ;  /* 0xffff00008f867812 */ /* 0x000fe200078ec0ff */
[----:B------:R-:W-:Y:S01]  /*8780*/  FMUL R121, R130, R79 ;  /* 0x0000004f82797220 */ /* 0x000fe20000400000 */
[----:B--2---:R-:W-:Y:S01]  /*8790*/  F2FP.BF16.F32.PACK_AB R204, R107, R106 ;  /* 0x0000006a6bcc723e */ /* 0x004fe200000010ff */
[----:B------:R1:W-:Y:S01]  /*87a0*/  @!P0 STS.128 [R188+0x1000], R200 ;  /* 0x001000c8bc008388 */ /* 0x0003e20000000c00 */
[C---:B------:R-:W-:Y:S01]  /*87b0*/  FFMA R120, R133.reuse, R132, R120 ;  /* 0x0000008485787223 */ /* 0x040fe20000000078 */
[----:B------:R-:W-:Y:S01]  /*87c0*/  FFMA R121, R133, R134, R121 ;  /* 0x0000008685797223 */ /* 0x000fe20000000079 */
[----:B------:R-:W-:Y:S01]  /*87d0*/  SHF.L.U32 R132, R144, 0x10, RZ ;  /* 0x0000001090847819 */ /* 0x000fe200000006ff */
[----:B------:R-:W-:Y:S01]  /*87e0*/  FMUL R122, R130, R80 ;  /* 0x00000050827a7220 */ /* 0x000fe20000400000 */
[----:B------:R-:W-:Y:S01]  /*87f0*/  LOP3.LUT R134, R144, 0xffff0000, RZ, 0xc0, !PT ;  /* 0xffff000090867812 */ /* 0x000fe200078ec0ff */
[C---:B------:R-:W-:Y:S01]  /*8800*/  FMUL R123, R130.reuse, R81 ;  /* 0x00000051827b7220 */ /* 0x040fe20000400000 */
[----:B------:R-:W-:Y:S01]  /*8810*/  SHF.L.U32 R135, R145, 0x10, RZ ;  /* 0x0000001091877819 */ /* 0x000fe200000006ff */
[C---:B------:R-:W-:Y:S01]  /*8820*/  FMUL R124, R130.reuse, R82 ;  /* 0x00000052827c7220 */ /* 0x040fe20000400000 */
[----:B------:R-:W-:Y:S01]  /*8830*/  F2FP.BF16.F32.PACK_AB R205, R109, R108 ;  /* 0x0000006c6dcd723e */ /* 0x000fe200000010ff */
[----:B------:R-:W-:Y:S01]  /*8840*/  FMUL R125, R130, R83 ;  /* 0x00000053827d7220 */ /* 0x000fe20000400000 */
[----:B------:R-:W-:Y:S01]  /*8850*/  F2FP.BF16.F32.PACK_AB R206, R111, R110 ;  /* 0x0000006e6fce723e */ /* 0x000fe200000010ff */
[----:B------:R-:W-:Y:S01]  /*8860*/  FFMA R122, R133, R132, R122 ;  /* 0x00000084857a7223 */ /* 0x000fe2000000007a */
[----:B------:R-:W-:Y:S01]  /*8870*/  F2FP.BF16.F32.PACK_AB R207, R113, R112 ;  /* 0x0000007071cf723e */ /* 0x000fe200000010ff */
[C---:B------:R-:W-:Y:S01]  /*8880*/  FFMA R123, R133.reuse, R134, R123 ;  /* 0x00000086857b7223 */ /* 0x040fe2000000007b */
[----:B------:R-:W-:Y:S01]  /*8890*/  SHF.L.U32 R132, R146, 0x10, RZ ;  /* 0x0000001092847819 */ /* 0x000fe200000006ff */
[C---:B------:R-:W-:Y:S01]  /*88a0*/  FFMA R124, R133.reuse, R135, R124 ;  /* 0x00000087857c7223 */ /* 0x040fe2000000007c */
[----:B------:R-:W-:Y:S01]  /*88b0*/  FMUL R126, R130, R84 ;  /* 0x00000054827e7220 */ /* 0x000fe20000400000 */
[----:B------:R1:W-:Y:S01]  /*88c0*/  @!P0 STS.128 [R198+0x1010], R204 ;  /* 0x001010ccc6008388 */ /* 0x0003e20000000c00 */
[----:B------:R-:W-:Y:S01]  /*88d0*/  LOP3.LUT R134, R146, 0xffff0000, RZ, 0xc0, !PT ;  /* 0xffff000092867812 */ /* 0x000fe200078ec0ff */
[----:B------:R-:W-:Y:S01]  /*88e0*/  FFMA R125, R133, R136, R125 ;  /* 0x00000088857d7223 */ /* 0x000fe2000000007d */
[C---:B------:R-:W-:Y:S01]  /*88f0*/  FMUL R127, R130.reuse, R85 ;  /* 0x00000055827f7220 */ /* 0x040fe20000400000 */
[C---:B------:R-:W-:Y:S01]  /*8900*/  SHF.L.U32 R135, R147.reuse, 0x10, RZ ;  /* 0x0000001093877819 */ /* 0x040fe200000006ff */
[C---:B------:R-:W-:Y:S01]  /*8910*/  FMUL R128, R130.reuse, R86 ;  /* 0x0000005682807220 */ /* 0x040fe20000400000 */
[----:B------:R-:W-:Y:S01]  /*8920*/  LOP3.LUT R136, R147, 0xffff0000, RZ, 0xc0, !PT ;  /* 0xffff000093887812 */ /* 0x000fe200078ec0ff */
[----:B------:R-:W-:Y:S01]  /*8930*/  FMUL R129, R130, R87 ;  /* 0x0000005782817220 */ /* 0x000fe20000400000 */
[----:B------:R-:W-:Y:S01]  /*8940*/  F2FP.BF16.F32.PACK_AB R208, R115, R114 ;  /* 0x0000007273d0723e */ /* 0x000fe200000010ff */
[----:B------:R-:W-:Y:S01]  /*8950*/  FFMA R126, R133, R132, R126 ;  /* 0x00000084857e7223 */ /* 0x000fe2000000007e */
[----:B------:R-:W-:Y:S01]  /*8960*/  F2FP.BF16.F32.PACK_AB R209, R117, R116 ;  /* 0x0000007475d1723e */ /* 0x000fe200000010ff */
[----:B------:R-:W-:Y:S01]  /*8970*/  FFMA R127, R133, R134, R127 ;  /* 0x00000086857f7223 */ /* 0x000fe2000000007f */
[----:B------:R-:W-:Y:S01]  /*8980*/  F2FP.BF16.F32.PACK_AB R210, R119, R118 ;  /* 0x0000007677d2723e */ /* 0x000fe200000010ff */
[----:B------:R-:W-:Y:S01]  /*8990*/  FFMA R128, R133, R135, R128 ;  /* 0x0000008785807223 */ /* 0x000fe20000000080 */
[----:B------:R-:W-:Y:S01]  /*89a0*/  F2FP.BF16.F32.PACK_AB R211, R121, R120 ;  /* 0x0000007879d3723e */ /* 0x000fe200000010ff */
[----:B------:R-:W-:Y:S01]  /*89b0*/  FFMA R129, R133, R136, R129 ;  /* 0x0000008885817223 */ /* 0x000fe20000000081 */
[----:B------:R-:W-:Y:S02]  /*89c0*/  F2FP.BF16.F32.PACK_AB R216, R123, R122 ;  /* 0x0000007a7bd8723e */ /* 0x000fe400000010ff */
[----:B------:R-:W-:Y:S01]  /*89d0*/  F2FP.BF16.F32.PACK_AB R217, R125, R124 ;  /* 0x0000007c7dd9723e */ /* 0x000fe200000010ff */
[----:B------:R1:W-:Y:S01]  /*89e0*/  @!P0 STS.128 [R196+0x1020], R208 ;  /* 0x001020d0c4008388 */ /* 0x0003e20000000c00 */
[----:B------:R-:W-:Y:S02]  /*89f0*/  F2FP.BF16.F32.PACK_AB R218, R127, R126 ;  /* 0x0000007e7fda723e */ /* 0x000fe400000010ff */
[----:B------:R-:W-:Y:S05]  /*8a00*/  F2FP.BF16.F32.PACK_AB R219, R129, R128 ;  /* 0x0000008081db723e */ /* 0x000fea00000010ff */
[----:B------:R1:W-:Y:S01]  /*8a10*/  @!P0 STS.128 [R195+0x1010], R216 ;  /* 0x001010d8c3008388 */ /* 0x0003e20000000c00 */
[----:B------:R-:W-:Y:S01]  /*8a20*/  @!PT LDS RZ, [RZ] ;  /* 0x00000000fffff984 */ /* 0x000fe20000000800 */
[----:B------:R-:W-:Y:S01]  /*8a30*/  @!PT LDS RZ, [RZ] ;  /* 0x00000000fffff984 */ /* 0x000fe20000000800 */
[----:B------:R-:W-:Y:S01]  /*8a40*/  @!PT LDS RZ, [RZ] ;  /* 0x00000000fffff984 */ /* 0x000fe20000000800 */
[----:B------:R-:W-:Y:S01]  /*8a50*/  @!PT LDS RZ, [RZ] ;  /* 0x00000000fffff984 */ /* 0x000fe20000000800 */
[----:B------:R2:W-:Y:S07]  /*8a60*/  MEMBAR.ALL.CTA ;  /* 0x0000000000007992 */ /* 0x0005ee0000008000 */
[----:B--2---:R-:W2:Y:S01]  /*8a70*/  FENCE.VIEW.ASYNC.S ;  /* 0x00000000000073c6 */ /* 0x004ea20000000000 */
[----:B------:R-:W-:Y:S05]  /*8a80*/  WARPSYNC.ALL ;  /* 0x0000000000007948 */ /* 0x000fea0003800000 */
[----:B------:R-:W-:Y:S01]  /*8a90*/  BSSY.RECONVERGENT B0, `(.L_x_114) ;  /* 0x0000012000007945 */ /* 0x000fe20003800200 */
[----:B--2---:R-:W-:Y:S06]  /*8aa0*/  BAR.SYNC.DEFER_BLOCKING 0x1, 0x80 ;  /* 0x0042000000007b1d */ /* 0x004fec0000010000 */
[----:B------:R-:W-:Y:S05]  /*8ab0*/  @P1 BRA `(.L_x_115) ;  /* 0x00000000003c1947 */ /* 0x000fea0003800000 */
[----:B------:R-:W-:Y:S01]  /*8ac0*/  UIADD3 UR4, UPT, UPT, UR44, 0x200, URZ ;  /* 0x000002002c047890 */ /* 0x000fe2000fffe0ff */
[----:B------:R-:W-:Y:S01]  /*8ad0*/  R2UR UR49, R212 ;  /* 0x00000000d43172ca */ /* 0x000fe200000e0000 */
[----:B------:R-:W-:Y:S01]  /*8ae0*/  UMOV UR51, UR36 ;  /* 0x0000002400337c82 */ /* 0x000fe20008000000 */
[----:B------:R-:W-:Y:S01]  /*8af0*/  UIADD3 UR8, UPT, UPT, UR44, 0x1200, URZ ;  /* 0x000012002c087890 */ /* 0x000fe2000fffe0ff */
[----:B------:R-:W-:Y:S02]  /*8b00*/  UMOV UR10, UR50 ;  /* 0x00000032000a7c82 */ /* 0x000fe40008000000 */
[----:B------:R-:W-:Y:S01]  /*8b10*/  IMAD.U32 R181, RZ, RZ, UR4 ;  /* 0x00000004ffb57e24 */ /* 0x000fe2000f8e00ff */
[----:B------:R-:W-:Y:S01]  /*8b20*/  UIADD3 UR4, UP0, UPT, UR54, 0xa80, URZ ;  /* 0x00000a8036047890 */ /* 0x000fe2000ff1e0ff */
[----:B------:R-:W-:Y:S03]  /*8b30*/  UMOV UR11, UR36 ;  /* 0x00000024000b7c82 */ /* 0x000fe60008000000 */
[----:B------:R-:W-:Y:S01]  /*8b40*/  R2UR UR48, R181 ;  /* 0x00000000b53072ca */ /* 0x000fe200000e0000 */
[----:B------:R-:W-:Y:S02]  /*8b50*/  UIADD3.X UR5, UPT, UPT, URZ, UR55, URZ, UP0, !UPT ;  /* 0x00000037ff057290 */ /* 0x000fe400087fe4ff */
[----:B------:R-:W-:Y:S10]  /*8b60*/  UIADD3 UR9, UPT, UPT, UR49, 0x80, URZ ;  /* 0x0000008031097890 */ /* 0x000ff4000fffe0ff */
[----:B------:R2:W-:Y:S01]  /*8b70*/  UTMASTG.3D [UR48], [UR4] ;  /* 0x00000030040073b5 */ /* 0x0005e20008010000 */
[----:B------:R2:W-:Y:S01]  /*8b80*/  UTMASTG.3D [UR8], [UR4] ;  /* 0x00000008040073b5 */ /* 0x0005e20008010000 */
[----:B------:R0:W-:Y:S01]  /*8b90*/  UTMACMDFLUSH ;  /* 0x00000000000079b7 */ /* 0x0001e20000000000 */
[----:B--2---:R-:W-:Y:S04]  /*8ba0*/  DEPBAR.LE SB0, 0x1 ;  /* 0x000080400000791a */ /* 0x004fe80000000000 */
.L_x_115:
[----:B------:R-:W-:Y:S05]  /*8bb0*/  BSYNC.RECONVERGENT B0 ;  /* 0x0000000000007941 */ /* 0x000fea0003800200 */
.L_x_114:
[----:B------:R-:W-:Y:S01]  /*8bc0*/  BAR.SYNC.DEFER_BLOCKING 0x1, 0x80 ;  /* 0x0042000000007b1d */ /* 0x000fe20000010000 */
[----:B------:R-:W-:Y:S01]  /*8bd0*/  ISETP.NE.AND P1, PT, R194, RZ, PT ;  /* 0x000000ffc200720c */ /* 0x000fe20003f25270 */
[----:B------:R-:W-:Y:S01]  /*8be0*/  UISETP.NE.AND UP0, UPT, UR53, URZ, UPT ;  /* 0x000000ff3500728c */ /* 0x000fe2000bf05270 */
[----:B------:R-:W-:Y:S11]  /*8bf0*/  LEA R3, R137, UR44, 0x3 ;  /* 0x0000002c89037c11 */ /* 0x000ff6000f8e18ff */
[----:B------:R-:W-:Y:S01]  /*8c00*/  @P1 SHF.L.U32 R6, RZ, 0x1f, RZ ;  /* 0x0000001fff061819 */ /* 0x000fe200000006ff */
[----:B------:R-:W-:Y:S06]  /*8c10*/  BRA.U !UP0, `(.L_x_116) ;  /* 0x0000000108247547 */ /* 0x000fec000b800000 */
[----:B------:R-:W2:Y:S01]  /*8c20*/  S2R R0, SR_CgaCtaId ;  /* 0x0000000000007919 */ /* 0x000ea20000008800 */
[----:B------:R-:W-:Y:S01]  /*8c30*/  IMAD.U32 R4, RZ, RZ, UR47 ;  /* 0x0000002fff047e24 */ /* 0x000fe2000f8e00ff */
[----:B------:R-:W-:Y:S04]  /*8c40*/  UIADD3 UR4, UPT, UPT, UR47, 0x1, URZ ;  /* 0x000000012f047890 */ /* 0x000fe8000fffe0ff */
[----:B------:R-:W-:Y:S01]  /*8c50*/  @P1 LEA R4, R4, UR44, 0x3 ;  /* 0x0000002c04041c11 */ /* 0x000fe2000f8e18ff */
[----:B------:R-:W-:Y:S04]  /*8c60*/  UISETP.NE.AND UP0, UPT, UR4, 0x4, UPT ;  /* 0x000000040400788c */ /* 0x000fe8000bf05270 */
[----:B------:R-:W-:Y:S01]  /*8c70*/  @P1 VIADD R5, R4, 0x50 ;  /* 0x0000005004051836 */ /* 0x000fe20000000000 */
[----:B------:R-:W-:Y:S04]  /*8c80*/  USEL UR47, UR4, URZ, UP0 ;  /* 0x000000ff042f7287 */ /* 0x000fe80008000000 */
[----:B--2---:R-:W-:Y:S04]  /*8c90*/  @P1 PRMT R0, R0, 0x654, R5 ;  /* 0x0000065400001816 */ /* 0x004fe80000000005 */
[----:B------:R2:W-:Y:S04]  /*8ca0*/  @P1 SYNCS.ARRIVE.TRANS64.RED.A1T0 RZ, [R0+URZ], RZ ;  /* 0x000000ff00ff19a7 */ /* 0x0005e800081004ff */
.L_x_116:
[----:B------:R-:W4:Y:S01]  /*8cb0*/  @P1 SYNCS.PHASECHK.TRANS64.TRYWAIT P0, [R3+URZ+0x30], R6 ;  /* 0x00003006030015a7 */ /* 0x000f2200080011ff */
[----:B------:R-:W-:Y:S01]  /*8cc0*/  BSSY B1, `(.L_x_117) ;  /* 0x0000019000017945 */ /* 0x000fe20003800000 */
[----:B----4-:R-:W-:Y:S03]  /*8cd0*/  @P1 SEL R138, RZ, 0x1, !P0 ;  /* 0x00000001ff8a1807 */ /* 0x010fe60004000000 */
[----:B------:R-:W-:Y:S05]  /*8ce0*/  @!P1 BRA `(.L_x_118) ;  /* 0x0000000000589947 */ /* 0x000fea0003800000 */
[----:B------:R-:W-:Y:S01]  /*8cf0*/  ISETP.NE.AND P1, PT, R199, RZ, PT ;  /* 0x000000ffc700720c */ /* 0x000fe20003f25270 */
[----:B------:R-:W-:Y:S01]  /*8d00*/  BSSY B0, `(.L_x_119) ;  /* 0x000000a000007945 */ /* 0x000fe20003800000 */
[----:B------:R-:W-:Y:S11]  /*8d10*/  ISETP.NE.AND P0, PT, R138, RZ, PT ;  /* 0x000000ff8a00720c */ /* 0x000ff60003f05270 */
[----:B------:R-:W-:Y:S04]  /*8d20*/  @P1 IMAD R8, R137, 0x2000, R188 ;  /* 0x0000200089081824 */ /* 0x000fe800078e02bc */
[----:B------:R-:W-:Y:S01]  /*8d30*/  @P1 IMAD.IADD R6, R197, 0x1, R8 ;  /* 0x00000001c5061824 */ /* 0x000fe200078e0208 */
[----:B------:R-:W-:Y:S03]  /*8d40*/  @P1 IADD3 R5, PT, PT, R139, R8, RZ ;  /* 0x000000088b051210 */ /* 0x000fe60007ffe0ff */
[----:B------:R-:W-:Y:S01]  /*8d50*/  @P1 IMAD.IADD R4, R187, 0x1, R6 ;  /* 0x00000001bb041824 */ /* 0x000fe200078e0206 */
[----:B------:R-:W-:Y:S06]  /*8d60*/  @P0 BRA `(.L_x_120) ;  /* 0x00000000000c0947 */ /* 0x000fec0003800000 */
[----:B--2---:R-:W-:Y:S04]  /*8d70*/  SHF.L.U32 R0, RZ, 0x1f, RZ ;  /* 0x0000001fff007819 */ /* 0x004fe800000006ff */
[----:B------:R-:W2:Y:S02]  /*8d80*/  SYNCS.PHASECHK.TRANS64.TRYWAIT P0, [R3+URZ+0x30], R0 ;  /* 0x00003000030075a7 */ /* 0x000ea400080011ff */
[----:B--2---:R-:W-:Y:S05]  /*8d90*/  @!P0 BRA `(.L_x_121) ;  /* 0x000000a800248947 */ /* 0x004fea0003800000 */
.L_x_120:
[----:B------:R-:W-:Y:S05]  /*8da0*/  BSYNC B0 ;  /* 0x0000000000007941 */ /* 0x000fea0003800000 */
.L_x_119:
[----:B------:R-:W-:Y:S02]  /*8db0*/  ISETP.NE.AND P0, PT, R199, RZ, PT ;  /* 0x000000ffc700720c */ /* 0x000fe40003f05270 */
[----:B------:R-:W-:Y:S11]  /*8dc0*/  IADD3 R137, PT, PT, R137, 0x1, RZ ;  /* 0x0000000189897810 */ /* 0x000ff60007ffe0ff */
[----:B------:R4:W1:Y:S04]  /*8dd0*/  @P0 LDS.128 R160, [R5+0x20] ;  /* 0x0000200005a00984 */ /* 0x0008680000000c00 */
[----:B------:R4:W1:Y:S04]  /*8de0*/  @P0 LDS.128 R140, [R5+0x1020] ;  /* 0x00102000058c0984 */ /* 0x0008680000000c00 */
[----:B------:R4:W1:Y:S04]  /*8df0*/  @P0 LDS.128 R168, [R8] ;  /* 0x0000000008a80984 */ /* 0x0008680000000c00 */
[----:B------:R4:W1:Y:S04]  /*8e00*/  @P0 LDS.128 R152, [R8+0x1000] ;  /* 0x0010000008980984 */ /* 0x0008680000000c00 */
[----:B------:R4:W1:Y:S04]  /*8e10*/  @P0 LDS.128 R164, [R6+0x10] ;  /* 0x0000100006a40984 */ /* 0x0008680000000c00 */
[----:B------:R4:W1:Y:S04]  /*8e20*/  @P0 LDS.128 R148, [R6+0x1010] ;  /* 0x0010100006940984 */ /* 0x0008680000000c00 */
[----:B------:R4:W1:Y:S04]  /*8e30*/  @P0 LDS.128 R156, [R4+0x10] ;  /* 0x00001000049c0984 */ /* 0x0008680000000c00 */
[----:B------:R4:W1:Y:S02]  /*8e40*/  @P0 LDS.128 R144, [R4+0x1010] ;  /* 0x0010100004900984 */ /* 0x0008640000000c00 */
.L_x_118:
[----:B------:R-:W-:Y:S05]  /*8e50*/  BSYNC B1 ;  /* 0x0000000000017941 */ /* 0x000fea0003800000 */
.L_x_117:
[----:B------:R-:W-:Y:S05]  /*8e60*/  VIADD R213, R213, 0x400000 ;  /* 0x00400000d5d57836 */ /* 0x000fea0000000000 */
[----:B--2---:R-:W-:Y:S04]  /*8e70*/  SHF.R.U32.HI R0, RZ, 0x15, R213 ;  /* 0x00000015ff007819 */ /* 0x004fe800000116d5 */
[----:B------:R-:W-:Y:S04]  /*8e80*/  LOP3.LUT R16, R0, 0x3, RZ, 0xc0, !PT ;  /* 0x0000000300107812 */ /* 0x000fe800078ec0ff */
[----:B------:R-:W-:Y:S11]  /*8e90*/  ISETP.NE.AND P0, PT, R189, R16, PT ;  /* 0x00000010bd00720c */ /* 0x000ff60003f05270 */
[----:B------:R-:W-:Y:S02]  /*8ea0*/  @!UPT UIADD3 URZ, UPT, UPT, URZ, URZ, URZ ;  /* 0x000000fffffff290 */ /* 0x000fe4000fffe0ff */
[----:B------:R-:W-:Y:S05]  /*8eb0*/  @P0 BRA `(.L_x_122) ;  /* 0x0000000000bc0947 */ /* 0x000fea0003800000 */
[----:B------:R-:W-:Y:S11]  /*8ec0*/  LOP3.LUT P0, RZ, R0, 0x3, R177, 0x48, !PT ;  /* 0x0000000300ff7812 */ /* 0x000ff600078048b1 */
[----:B------:R-:W-:Y:S02]  /*8ed0*/  @!UPT UIADD3 URZ, UPT, UPT, URZ, URZ, URZ ;  /* 0x000000fffffff290 */ /* 0x000fe4000fffe0ff */
[----:B------:R-:W-:Y:S05]  /*8ee0*/  @!P0 BRA `(.L_x_123) ;  /* 0x0000000000408947 */ /* 0x000fea0003800000 */
[----:B------:R-:W2:Y:S01]  /*8ef0*/  LDCU.64 UR8, c[0x4][0x70] ;  /* 0x01000e00ff0877ac */ /* 0x000ea20008000a00 */
[----:B------:R-:W-:Y:S01]  /*8f00*/  MOV R15, 0x0 ;  /* 0x00000000000f7802 */ /* 0x000fe20000000f00 */
[----:B------:R-:W-:Y:S02]  /*8f10*/  HFMA2 R12, -RZ, RZ, 0, 5.9604644775390625e-08 ;  /* 0x00000001ff0c7431 */ /* 0x000fe400000001ff */
[----:B----4-:R-:W-:Y:S02]  /*8f20*/  IMAD.MOV.U32 R8, RZ, RZ, 0x192 ;  /* 0x00000192ff087424 */ /* 0x010fe400078e00ff */
[----:B------:R-:W-:Y:S01]  /*8f30*/  IMAD.MOV.U32 R13, RZ, RZ, RZ ;  /* 0x000000ffff0d7224 */ /* 0x000fe200078e00ff */
[----:B------:R-:W4:Y:S01]  /*8f40*/  LDCU.64 UR6, c[0x4][0x78] ;  /* 0x01000f00ff0677ac */ /* 0x000f220008000a00 */
[----:B------:R-:W1:Y:S01]  /*8f50*/  LDC.64 R14, c[0x4][R15] ;  /* 0x010000000f0e7b82 */ /* 0x000e620000000a00 */
[----:B------:R-:W5:Y:S01]  /*8f60*/  LDCU.64 UR4, c[0x4][0x10] ;  /* 0x01000200ff0477ac */ /* 0x000f620008000a00 */
[----:B--2---:R-:W-:Y:S01]  /*8f70*/  MOV R5, UR9 ;  /* 0x0000000900057c02 */ /* 0x004fe20008000f00 */
[----:B------:R-:W-:Y:S01]  /*8f80*/  IMAD.U32 R4, RZ, RZ, UR8 ;  /* 0x00000008ff047e24 */ /* 0x000fe2000f8e00ff */
[----:B----4-:R-:W-:Y:S01]  /*8f90*/  MOV R7, UR7 ;  /* 0x0000000700077c02 */ /* 0x010fe20008000f00 */
[----:B------:R-:W-:Y:S01]  /*8fa0*/  IMAD.U32 R6, RZ, RZ, UR6 ;  /* 0x00000006ff067e24 */ /* 0x000fe2000f8e00ff */
[----:B-----5:R-:W-:Y:S01]  /*8fb0*/  MOV R11, UR5 ;  /* 0x00000005000b7c02 */ /* 0x020fe20008000f00 */
[----:B------:R-:W-:Y:S02]  /*8fc0*/  IMAD.U32 R10, RZ, RZ, UR4 ;  /* 0x00000004ff0a7e24 */ /* 0x000fe4000f8e00ff */
[----:B------:R-:W-:Y:S07]  /*8fd0*/  LEPC R20, `(.L_x_123) ;  /* 0x000000001014794e */ /* 0x000fee0000000000 */
[----:B-1-3--:R-:W-:Y:S05]  /*8fe0*/  CALL.ABS.NOINC R14 ;  /* 0x000000000e007343 */ /* 0x00afea0003c00000 */
.L_x_123:
[----:B------:R-:W-:Y:S05]  /*8ff0*/  WARPSYNC.ALL ;  /* 0x0000000000007948 */ /* 0x000fea0003800000 */
[C---:B------:R-:W-:Y:S01]  /*9000*/  R2UR UR4, R213.reuse ;  /* 0x00000000d50472ca */ /* 0x040fe200000e0000 */
[----:B------:R-:W-:Y:S05]  /*9010*/  VIADD R0, R213, 0x80 ;  /* 0x00000080d5007836 */ /* 0x000fea0000000000 */
[----:B------:R-:W-:Y:S04]  /*9020*/  SHF.R.U32.HI R0, RZ, 0x15, R0 ;  /* 0x00000015ff007819 */ /* 0x000fe80000011600 */
[----:B------:R-:W-:Y:S03]  /*9030*/  LOP3.LUT P0, RZ, R0, 0x3, R177, 0x48, !PT ;  /* 0x0000000300ff7812 */ /* 0x000fe600078048b1 */
[----:B------:R-:W2:Y:S10]  /*9040*/  LDTM.x32 R24, tmem[UR4] ;  /* 0x00000004001879ee */ /* 0x000eb400082c0000 */
[----:B--2---:R-:W-:Y:S05]  /*9050*/  @!P0 BRA `(.L_x_124) ;  /* 0x0000000000408947 */ /* 0x004fea0003800000 */
        /* <DEDUP_REMOVED lines=16> */
.L_x_124:
[----:B------:R-:W-:Y:S05]  /*9160*/  WARPSYNC.ALL ;  /* 0x0000000000007948 */ /* 0x000fea0003800000 */
[----:B------:R-:W-:Y:S11]  /*9170*/  R2UR UR4, R213 ;  /* 0x00000000d50472ca */ /* 0x000ff600000e0000 */
[----:B------:R-:W-:Y:S02]  /*9180*/  @!UPT UIADD3 URZ, UPT, UPT, URZ, URZ, URZ ;  /* 0x000000fffffff290 */ /* 0x000fe4000fffe0ff */
[----:B------:R-:W2:Y:S02]  /*9190*/  LDTM.x32 R56, tmem[UR4+0x80] ;  /* 0x00008004003879ee */ /* 0x000ea400082c0000 */
[----:B--2---:R-:W-:Y:S01]  /*91a0*/  NOP ;  /* 0x0000000000007918 */ /* 0x004fe20000000000 */
.L_x_122:
[----:B-1----:R-:W-:Y:S01]  /*91b0*/  SHF.L.U32 R18, R168, 0x10, RZ ;  /* 0x00000010a8127819 */ /* 0x002fe200000006ff */
[----:B------:R-:W-:Y:S01]  /*91c0*/  FMUL R0, R130, R24 ;  /* 0x0000001882007220 */ /* 0x000fe20000400000 */
[C---:B------:R-:W-:Y:S01]  /*91d0*/  SHF.L.U32 R19, R169.reuse, 0x10, RZ ;  /* 0x00000010a9137819 */ /* 0x040fe200000006ff */
[----:B------:R-:W-:Y:S05]  /*91e0*/  WARPSYNC.ALL ;  /* 0x0000000000007948 */ /* 0x000fea0003800000 */
[----:B------:R-:W-:Y:S01]  /*91f0*/  LOP3.LUT R20, R169, 0xffff0000, RZ, 0xc0, !PT ;  /* 0xffff0000a9147812 */ /* 0x000fe200078ec0ff */
[----:B------:R-:W1:Y:S01]  /*9200*/  S2UR UR5, SR_CgaCtaId ;  /* 0x00000000000579c3 */ /* 0x000e620000008800 */
[----:B------:R-:W-:Y:S01]  /*9210*/  ISETP.NE.AND P1, PT, R189, R16, PT ;  /* 0x00000010bd00720c */ /* 0x000fe20003f25270 */
[----:B------:R-:W-:Y:S01]  /*9220*/  FFMA R0, R133, R18, R0 ;  /* 0x0000001285007223 */ /* 0x000fe20000000000 */
[----:B------:R-:W-:Y:S01]  /*9230*/  LOP3.LUT R18, R168, 0xffff0000, RZ, 0xc0, !PT ;  /* 0xffff0000a8127812 */ /* 0x000fe200078ec0ff */
[----:B------:R-:W-:Y:S01]  /*9240*/  FMUL R3, R130, R25 ;  /* 0x0000001982037220 */ /* 0x000fe20000400000 */
[----:B------:R-:W-:Y:S01]  /*9250*/  LOP3.LUT R16, R164, 0xffff0000, RZ, 0xc0, !PT ;  /* 0xffff0000a4107812 */ /* 0x000fe200078ec0ff */
[C---:B----4-:R-:W-:Y:S01]  /*9260*/  FMUL R4, R130.reuse, R26 ;  /* 0x0000001a82047220 */ /* 0x050fe20000400000 */
[----:B------:R-:W-:Y:S01]  /*9270*/  SHF.L.U32 R15, R165, 0x10, RZ ;  /* 0x00000010a50f7819 */ /* 0x000fe200000006ff */
[----:B------:R-:W-:Y:S01]  /*9280*/  FMUL R5, R130, R27 ;  /* 0x0000001b82057220 */ /* 0x000fe20000400000 */
[----:B------:R-:W-:Y:S01]  /*9290*/  SHF.L.U32 R17, R166, 0x10, RZ ;  /* 0x00000010a6117819 */ /* 0x000fe200000006ff */
[C---:B------:R-:W-:Y:S01]  /*92a0*/  FFMA R3, R133.reuse, R18, R3 ;  /* 0x0000001285037223 */ /* 0x040fe20000000003 */
[----:B------:R-:W-:Y:S01]  /*92b0*/  SHF.L.U32 R18, R170, 0x10, RZ ;  /* 0x00000010aa127819 */ /* 0x000fe200000006ff */
[C---:B------:R-:W-:Y:S01]  /*92c0*/  FFMA R4, R133.reuse, R19, R4 ;  /* 0x0000001385047223 */ /* 0x040fe20000000004 */
[----:B------:R-:W-:Y:S01]  /*92d0*/  SHF.L.U32 R19, R164, 0x10, RZ ;  /* 0x00000010a4137819 */ /* 0x000fe200000006ff */
[----:B------:R-:W-:Y:S01]  /*92e0*/  FFMA R5, R133, R20, R5 ;  /* 0x0000001485057223 */ /* 0x000fe20000000005 */
[----:B------:R-:W-:Y:S01]  /*92f0*/  LOP3.LUT R20, R170, 0xffff0000, RZ, 0xc0, !PT ;  /* 0xffff0000aa147812 */ /* 0x000fe200078ec0ff */
[C---:B------:R-:W-:Y:S01]  /*9300*/  FMUL R6, R130.reuse, R28 ;  /* 0x0000001c82067220 */ /* 0x040fe20000400000 */
[----:B------:R-:W-:Y:S01]  /*9310*/  F2FP.BF16.F32.PACK_AB R88, R3, R0 ;  /* 0x000000000358723e */ /* 0x000fe200000010ff */
[C---:B------:R-:W-:Y:S01]  /*9320*/  FMUL R7, R130.reuse, R29 ;  /* 0x0000001d82077220 */ /* 0x040fe20000400000 */
[----:B------:R-:W-:Y:S01]  /*9330*/  F2FP.BF16.F32.PACK_AB R89, R5, R4 ;  /* 0x000000040559723e */ /* 0x000fe200000010ff */
[----:B------:R-:W-:Y:S01]  /*9340*/  FFMA R6, R133, R18, R6 ;  /* 0x0000001285067223 */ /* 0x000fe20000000006 */
[----:B------:R-:W-:Y:S01]  /*9350*/  SHF.L.U32 R18, R171, 0x10, RZ ;  /* 0x00000010ab127819 */ /* 0x000fe200000006ff */
[----:B------:R-:W-:Y:S01]  /*9360*/  FFMA R7, R133, R20, R7 ;  /* 0x0000001485077223 */ /* 0x000fe20000000007 */
[----:B------:R-:W-:Y:S01]  /*9370*/  LOP3.LUT R20, R171, 0xffff0000, RZ, 0xc0, !PT ;  /* 0xffff0000ab147812 */ /* 0x000fe200078ec0ff */
[----:B------:R-:W-:Y:S01]  /*9380*/  FMUL R8, R130, R30 ;  /* 0x0000001e82087220 */ /* 0x000fe20000400000 */
[----:B------:R-:W-:Y:S01]  /*9390*/  ISETP.NE.AND P2, PT, R194, RZ, PT ;  /* 0x000000ffc200720c */ /* 0x000fe20003f45270 */
[C---:B------:R-:W-:Y:S01]  /*93a0*/  FMUL R9, R130.reuse, R31 ;  /* 0x0000001f82097220 */ /* 0x040fe20000400000 */
[----:B------:R-:W-:Y:S01]  /*93b0*/  F2FP.BF16.F32.PACK_AB R90, R7, R6 ;  /* 0x00000006075a723e */ /* 0x000fe200000010ff */
[----:B------:R-:W-:Y:S01]  /*93c0*/  UIADD3 UR4, UPT, UPT, UR44, 0xa8, URZ ;  /* 0x000000a82c047890 */ /* 0x000fe2000fffe0ff */
[----:B------:R-:W-:Y:S01]  /*93d0*/  ISETP.NE.AND P0, PT, R189, RZ, PT ;  /* 0x000000ffbd00720c */ /* 0x000fe20003f05270 */
[----:B------:R-:W-:Y:S01]  /*93e0*/  FFMA R8, R133, R18, R8 ;  /* 0x0000001285087223 */ /* 0x000fe20000000008 */
[----:B------:R-:W-:Y:S01]  /*93f0*/  LOP3.LUT R18, R165, 0xffff0000, RZ, 0xc0, !PT ;  /* 0xffff0000a5127812 */ /* 0x000fe200078ec0ff */
[----:B------:R-:W-:Y:S01]  /*9400*/  FFMA R9, R133, R20, R9 ;  /* 0x0000001485097223 */ /* 0x000fe20000000009 */
[----:B------:R-:W-:Y:S01]  /*9410*/  LOP3.LUT R20, R167, 0xffff0000, RZ, 0xc0, !PT ;  /* 0xffff0000a7147812 */ /* 0x000fe200078ec0ff */
[----:B-1----:R-:W-:Y:S01]  /*9420*/  UPRMT UR4, UR5, 0x654, UR4 ;  /* 0x0000065405047896 */ /* 0x002fe20008000004 */
[----:B------:R-:W-:Y:S01]  /*9430*/  NOP ;  /* 0x0000000000007918 */ /* 0x000fe20000000000 */
[C---:B------:R-:W-:Y:S01]  /*9440*/  FMUL R10, R130.reuse, R32 ;  /* 0x00000020820a7220 */ /* 0x040fe20000400000 */
[----:B------:R-:W-:Y:S01]  /*9450*/  F2FP.BF16.F32.PACK_AB R91, R9, R8 ;  /* 0x00000008095b723e */ /* 0x000fe200000010ff */
[C---:B------:R-:W-:Y:S01]  /*9460*/  FMUL R11, R130.reuse, R33 ;  /* 0x00000021820b7220 */ /* 0x040fe20000400000 */
[C---:B------:R-:W-:Y:S01]  /*9470*/  FMUL R12, R130.reuse, R34 ;  /* 0x00000022820c7220 */ /* 0x040fe20000400000 */
[----:B------:R-:W-:Y:S01]  /*9480*/  FMUL R13, R130, R35 ;  /* 0x00000023820d7220 */ /* 0x000fe20000400000 */
[----:B------:R-:W-:Y:S01]  /*9490*/  FFMA R10, R133, R19, R10 ;  /* 0x00000013850a7223 */ /* 0x000fe2000000000a */
[----:B------:R-:W-:Y:S01]  /*94a0*/  SHF.L.U32 R19, R167, 0x10, RZ ;  /* 0x00000010a7137819 */ /* 0x000fe200000006ff */
[----:B------:R-:W-:Y:S01]  /*94b0*/  SYNCS.ARRIVE.TRANS64.RED.A1T0 RZ, [UR4], RZ ;  /* 0x000000ffffff79a7 */ /* 0x000fe20008100404 */
[----:B------:R1:W-:Y:S01]  /*94c0*/  @!P1 STS.128 [R188+0x2000], R88 ;  /* 0x00200058bc009388 */ /* 0x0003e20000000c00 */
[C---:B------:R-:W-:Y:S01]  /*94d0*/  FFMA R11, R133.reuse, R16, R11 ;  /* 0x00000010850b7223 */ /* 0x040fe2000000000b */
[C---:B------:R-:W-:Y:S01]  /*94e0*/  FFMA R12, R133.reuse, R15, R12 ;  /* 0x0000000f850c7223 */ /* 0x040fe2000000000c */
[----:B------:R-:W-:Y:S01]  /*94f0*/  FFMA R13, R133, R18, R13 ;  /* 0x00000012850d7223 */ /* 0x000fe2000000000d */
[----:B------:R-:W-:Y:S01]  /*9500*/  LOP3.LUT R18, R166, 0xffff0000, RZ, 0xc0, !PT ;  /* 0xffff0000a6127812 */ /* 0x000fe200078ec0ff */
[C---:B------:R-:W-:Y:S01]  /*9510*/  FMUL R14, R130.reuse, R36 ;  /* 0x00000024820e7220 */ /* 0x040fe20000400000 */
[----:B------:R-:W-:Y:S01]  /*9520*/  F2FP.BF16.F32.PACK_AB R92, R11, R10 ;  /* 0x0000000a0b5c723e */ /* 0x000fe200000010ff */
[----:B------:R-:W-:Y:S01]  /*9530*/  FMUL R15, R130, R37 ;  /* 0x00000025820f7220 */ /* 0x000fe20000400000 */
[----:B------:R-:W-:Y:S01]  /*9540*/  SHF.L.U32 R11, R160, 0x10, RZ ;  /* 0x00000010a00b7819 */ /* 0x000fe200000006ff */
[----:B------:R-:W-:Y:S01]  /*9550*/  FFMA R14, R133, R17, R14 ;  /* 0x00000011850e7223 */ /* 0x000fe2000000000e */
[----:B------:R-:W-:Y:S01]  /*9560*/  F2FP.BF16.F32.PACK_AB R93, R13, R12 ;  /* 0x0000000c0d5d723e */ /* 0x000fe200000010ff */
[----:B------:R-:W-:Y:S01]  /*9570*/  FMUL R16, R130, R38 ;  /* 0x0000002682107220 */ /* 0x000fe20000400000 */
[----:B------:R-:W-:Y:S01]  /*9580*/  LOP3.LUT R12, R160, 0xffff0000, RZ, 0xc0, !PT ;  /* 0xffff0000a00c7812 */ /* 0x000fe200078ec0ff */
[----:B------:R-:W-:Y:S01]  /*9590*/  FMUL R17, R130, R39 ;  /* 0x0000002782117220 */ /* 0x000fe20000400000 */
[----:B------:R-:W-:Y:S01]  /*95a0*/  SHF.L.U32 R13, R161, 0x10, RZ ;  /* 0x00000010a10d7819 */ /* 0x000fe200000006ff */
[C---:B------:R-:W-:Y:S01]  /*95b0*/  FFMA R15, R133.reuse, R18, R15 ;  /* 0x00000012850f7223 */ /* 0x040fe2000000000f */
[----:B------:R-:W-:Y:S01]  /*95c0*/  LOP3.LUT R18, R158, 0xffff0000, RZ, 0xc0, !PT ;  /* 0xffff00009e127812 */ /* 0x000fe200078ec0ff */
[C---:B------:R-:W-:Y:S01]  /*95d0*/  FFMA R16, R133.reuse, R19, R16 ;  /* 0x0000001385107223 */ /* 0x040fe20000000010 */
[C---:B------:R-:W-:Y:S01]  /*95e0*/  FMUL R8, R130.reuse, R40 ;  /* 0x0000002882087220 */ /* 0x040fe20000400000 */
[----:B------:R-:W-:Y:S01]  /*95f0*/  FFMA R17, R133, R20, R17 ;  /* 0x0000001485117223 */ /* 0x000fe20000000011 */
[----:B------:R-:W-:Y:S01]  /*9600*/  F2FP.BF16.F32.PACK_AB R94, R15, R14 ;  /* 0x0000000e0f5e723e */ /* 0x000fe200000010ff */
[C---:B------:R-:W-:Y:S01]  /*9610*/  FMUL R9, R130.reuse, R41 ;  /* 0x0000002982097220 */ /* 0x040fe20000400000 */
[----:B------:R-:W-:Y:S01]  /*9620*/  LOP3.LUT R14, R161, 0xffff0000, RZ, 0xc0, !PT ;  /* 0xffff0000a10e7812 */ /* 0x000fe200078ec0ff */
[----:B------:R-:W-:Y:S01]  /*9630*/  FFMA R8, R133, R11, R8 ;  /* 0x0000000b85087223 */ /* 0x000fe20000000008 */
[----:B------:R-:W-:Y:S01]  /*9640*/  F2FP.BF16.F32.PACK_AB R95, R17, R16 ;  /* 0x00000010115f723e */ /* 0x000fe200000010ff */
[----:B------:R-:W-:Y:S01]  /*9650*/  FMUL R10, R130, R42 ;  /* 0x0000002a820a7220 */ /* 0x000fe20000400000 */
[----:B------:R-:W-:Y:S01]  /*9660*/  SHF.L.U32 R15, R162, 0x10, RZ ;  /* 0x00000010a20f7819 */ /* 0x000fe200000006ff */
[----:B------:R-:W-:Y:S01]  /*9670*/  FMUL R11, R130, R43 ;  /* 0x0000002b820b7220 */ /* 0x000fe20000400000 */
[----:B------:R-:W-:Y:S01]  /*9680*/  LOP3.LUT R16, R157, 0xffff0000, RZ, 0xc0, !PT ;  /* 0xffff00009d107812 */ /* 0x000fe200078ec0ff */
[----:B------:R-:W-:Y:S01]  /*9690*/  FFMA R9, R133, R12, R9 ;  /* 0x0000000c85097223 */ /* 0x000fe20000000009 */
[----:B------:R-:W-:Y:S01]  /*96a0*/  SHF.L.U32 R17, R159, 0x10, RZ ;  /* 0x000000109f117819 */ /* 0x000fe200000006ff */
[----:B------:R-:W-:Y:S01]  /*96b0*/  FFMA R10, R133, R13, R10 ;  /* 0x0000000d850a7223 */ /* 0x000fe2000000000a */
[----:B------:R-:W-:Y:S01]  /*96c0*/  LOP3.LUT R20, R159, 0xffff0000, RZ, 0xc0, !PT ;  /* 0xffff00009f147812 */ /* 0x000fe200078ec0ff */
[----:B------:R-:W-:Y:S01]  /*96d0*/  FFMA R11, R133, R14, R11 ;  /* 0x0000000e850b7223 */ /* 0x000fe2000000000b */
[----:B------:R-:W-:Y:S01]  /*96e0*/  LOP3.LUT R14, R162, 0xffff0000, RZ, 0xc0, !PT ;  /* 0xffff0000a20e7812 */ /* 0x000fe200078ec0ff */
[C---:B------:R-:W-:Y:S01]  /*96f0*/  FMUL R12, R130.reuse, R44 ;  /* 0x0000002c820c7220 */ /* 0x040fe20000400000 */
[----:B-1----:R-:W-:Y:S01]  /*9700*/  F2FP.BF16.F32.PACK_AB R88, R9, R8 ;  /* 0x000000080958723e */ /* 0x002fe200000010ff */
[----:B------:R1:W-:Y:S01]  /*9710*/  @!P1 STS.128 [R198+0x2010], R92 ;  /* 0x0020105cc6009388 */ /* 0x0003e20000000c00 */
[----:B------:R-:W-:Y:S01]  /*9720*/  F2FP.BF16.F32.PACK_AB R89, R11, R10 ;  /* 0x0000000a0b59723e */ /* 0x000fe200000010ff */
[----:B------:R-:W-:Y:S01]  /*9730*/  FMUL R13, R130, R45 ;  /* 0x0000002d820d7220 */ /* 0x000fe20000400000 */
[----:B------:R-:W-:Y:S01]  /*9740*/  SHF.L.U32 R11, R163, 0x10, RZ ;  /* 0x00000010a30b7819 */ /* 0x000fe200000006ff */
[C---:B------:R-:W-:Y:S01]  /*9750*/  FFMA R12, R133.reuse, R15, R12 ;  /* 0x0000000f850c7223 */ /* 0x040fe2000000000c */
[----:B------:R-:W-:Y:S01]  /*9760*/  SHF.L.U32 R15, R156, 0x10, RZ ;  /* 0x000000109c0f7819 */ /* 0x000fe200000006ff */
[----:B------:R-:W-:Y:S01]  /*9770*/  FFMA R13, R133, R14, R13 ;  /* 0x0000000e850d7223 */ /* 0x000fe2000000000d */
[----:B------:R-:W-:Y:S01]  /*9780*/  LOP3.LUT R14, R163, 0xffff0000, RZ, 0xc0, !PT ;  /* 0xffff0000a30e7812 */ /* 0x000fe200078ec0ff */
[C---:B------:R-:W-:Y:S01]  /*9790*/  FMUL R8, R130.reuse, R46 ;  /* 0x0000002e82087220 */ /* 0x040fe20000400000 */
[C---:B------:R-:W-:Y:S01]  /*97a0*/  FMUL R9, R130.reuse, R47 ;  /* 0x0000002f82097220 */ /* 0x040fe20000400000 */
[----:B------:R-:W-:Y:S01]  /*97b0*/  FMUL R10, R130, R48 ;  /* 0x00000030820a7220 */ /* 0x000fe20000400000 */
[----:B------:R-:W-:Y:S01]  /*97c0*/  F2FP.BF16.F32.PACK_AB R90, R13, R12 ;  /* 0x0000000c0d5a723e */ /* 0x000fe200000010ff */
[C---:B------:R-:W-:Y:S01]  /*97d0*/  FFMA R8, R133.reuse, R11, R8 ;  /* 0x0000000b85087223 */ /* 0x040fe20000000008 */
[C---:B------:R-:W-:Y:S01]  /*97e0*/  FFMA R9, R133.reuse, R14, R9 ;  /* 0x0000000e85097223 */ /* 0x040fe20000000009 */
[----:B------:R-:W-:Y:S01]  /*97f0*/  LOP3.LUT R14, R156, 0xffff0000, RZ, 0xc0, !PT ;  /* 0xffff00009c0e7812 */ /* 0x000fe200078ec0ff */
[----:B------:R-:W-:Y:S01]  /*9800*/  FFMA R10, R133, R15, R10 ;  /* 0x0000000f850a7223 */ /* 0x000fe2000000000a */
[----:B------:R-:W-:Y:S01]  /*9810*/  SHF.L.U32 R15, R157, 0x10, RZ ;  /* 0x000000109d0f7819 */ /* 0x000fe200000006ff */
[C---:B------:R-:W-:Y:S01]  /*9820*/  FMUL R11, R130.reuse, R49 ;  /* 0x00000031820b7220 */ /* 0x040fe20000400000 */
[----:B------:R-:W-:Y:S01]  /*9830*/  F2FP.BF16.F32.PACK_AB R91, R9, R8 ;  /* 0x00000008095b723e */ /* 0x000fe200000010ff */
[C---:B------:R-:W-:Y:S01]  /*9840*/  FMUL R12, R130.reuse, R50 ;  /* 0x00000032820c7220 */ /* 0x040fe20000400000 */
[C---:B------:R-:W-:Y:S01]  /*9850*/  FMUL R13, R130.reuse, R51 ;  /* 0x00000033820d7220 */ /* 0x040fe20000400000 */
[C---:B------:R-:W-:Y:S01]  /*9860*/  FFMA R11, R133.reuse, R14, R11 ;  /* 0x0000000e850b7223 */ /* 0x040fe2000000000b */
[----:B------:R-:W-:Y:S01]  /*9870*/  FMUL R8, R130, R52 ;  /* 0x0000003482087220 */ /* 0x000fe20000400000 */
[C---:B------:R-:W-:Y:S01]  /*9880*/  FFMA R12, R133.reuse, R15, R12 ;  /* 0x0000000f850c7223 */ /* 0x040fe2000000000c */
[C---:B------:R-:W-:Y:S01]  /*9890*/  FFMA R13, R133.reuse, R16, R13 ;  /* 0x00000010850d7223 */ /* 0x040fe2000000000d */
[----:B------:R-:W-:Y:S01]  /*98a0*/  SHF.L.U32 R16, R158, 0x10, RZ ;  /* 0x000000109e107819 */ /* 0x000fe200000006ff */
[C---:B------:R-:W-:Y:S01]  /*98b0*/  FMUL R9, R130.reuse, R53 ;  /* 0x0000003582097220 */ /* 0x040fe20000400000 */
[C---:B------:R-:W-:Y:S01]  /*98c0*/  FMUL R14, R130.reuse, R54 ;  /* 0x00000036820e7220 */ /* 0x040fe20000400000 */
[----:B------:R-:W-:Y:S01]  /*98d0*/  FMUL R15, R130, R55 ;  /* 0x00000037820f7220 */ /* 0x000fe20000400000 */
[----:B------:R2:W-:Y:S01]  /*98e0*/  @!P1 STS.128 [R196+0x2020], R88 ;  /* 0x00202058c4009388 */ /* 0x0005e20000000c00 */
[----:B------:R-:W-:Y:S01]  /*98f0*/  FFMA R8, R133, R16, R8 ;  /* 0x0000001085087223 */ /* 0x000fe20000000008 */
[----:B-1----:R-:W-:Y:S01]  /*9900*/  F2FP.BF16.F32.PACK_AB R93, R13, R12 ;  /* 0x0000000c0d5d723e */ /* 0x002fe200000010ff */
[C---:B------:R-:W-:Y:S01]  /*9910*/  FFMA R9, R133.reuse, R18, R9 ;  /* 0x0000001285097223 */ /* 0x040fe20000000009 */
[C---:B------:R-:W-:Y:S01]  /*9920*/  LOP3.LUT R12, R152.reuse, 0xffff0000, RZ, 0xc0, !PT ;  /* 0xffff0000980c7812 */ /* 0x040fe200078ec0ff */
[C---:B------:R-:W-:Y:S01]  /*9930*/  FFMA R14, R133.reuse, R17, R14 ;  /* 0x00000011850e7223 */ /* 0x040fe2000000000e */
[----:B------:R-:W-:Y:S01]  /*9940*/  SHF.L.U32 R17, R152, 0x10, RZ ;  /* 0x0000001098117819 */ /* 0x000fe200000006ff */
[----:B------:R-:W-:Y:S01]  /*9950*/  FFMA R15, R133, R20, R15 ;  /* 0x00000014850f7223 */ /* 0x000fe2000000000f */
[----:B------:R-:W-:Y:S01]  /*9960*/  F2FP.BF16.F32.PACK_AB R94, R9, R8 ;  /* 0x00000008095e723e */ /* 0x000fe200000010ff */
        /* <DEDUP_REMOVED lines=9> */
[----:B------:R-:W-:Y:S01]  /*9a00*/  SHF.L.U32 R18, R154, 0x10, RZ ;  /* 0x000000109a127819 */ /* 0x000fe200000006ff */
[----:B------:R-:W-:Y:S01]  /*9a10*/  FMUL R10, R130, R59 ;  /* 0x0000003b820a7220 */ /* 0x000fe20000400000 */
[----:B------:R-:W-:Y:S01]  /*9a20*/  LOP3.LUT R15, R154, 0xffff0000, RZ, 0xc0, !PT ;  /* 0xffff00009a0f7812 */ /* 0x000fe200078ec0ff */
[----:B------:R-:W-:Y:S01]  /*9a30*/  FMUL R11, R130, R60 ;  /* 0x0000003c820b7220 */ /* 0x000fe20000400000 */
[----:B------:R-:W-:Y:S01]  /*9a40*/  LOP3.LUT R17, R155, 0xffff0000, RZ, 0xc0, !PT ;  /* 0xffff00009b117812 */ /* 0x000fe200078ec0ff */
[C---:B------:R-:W-:Y:S01]  /*9a50*/  FFMA R9, R133.reuse, R14, R9 ;  /* 0x0000000e85097223 */ /* 0x040fe20000000009 */
[----:B------:R-:W-:Y:S01]  /*9a60*/  F2FP.BF16.F32.PACK_AB R96, R8, R16 ;  /* 0x000000100860723e */ /* 0x000fe200000010ff */
[----:B------:R-:W-:Y:S01]  /*9a70*/  FFMA R10, R133, R13, R10 ;  /* 0x0000000d850a7223 */ /* 0x000fe2000000000a */
[----:B------:R-:W-:Y:S01]  /*9a80*/  LOP3.LUT R16, R141, 0xffff0000, RZ, 0xc0, !PT ;  /* 0xffff00008d107812 */ /* 0x000fe200078ec0ff */
[C---:B------:R-:W-:Y:S01]  /*9a90*/  FMUL R12, R130.reuse, R61 ;  /* 0x0000003d820c7220 */ /* 0x040fe20000400000 */
[----:B------:R-:W-:Y:S01]  /*9aa0*/  LOP3.LUT R20, R147, 0xffff0000, RZ, 0xc0, !PT ;  /* 0xffff000093147812 */ /* 0x000fe200078ec0ff */
[----:B------:R-:W-:Y:S01]  /*9ab0*/  FFMA R11, R133, R18, R11 ;  /* 0x00000012850b7223 */ /* 0x000fe2000000000b */
[----:B------:R-:W-:Y:S01]  /*9ac0*/  SHF.L.U32 R18, R155, 0x10, RZ ;  /* 0x000000109b127819 */ /* 0x000fe200000006ff */
[----:B------:R-:W-:Y:S01]  /*9ad0*/  FMUL R13, R130, R62 ;  /* 0x0000003e820d7220 */ /* 0x000fe20000400000 */
[----:B------:R-:W-:Y:S01]  /*9ae0*/  F2FP.BF16.F32.PACK_AB R97, R10, R9 ;  /* 0x000000090a61723e */ /* 0x000fe200000010ff */
[C---:B------:R-:W-:Y:S01]  /*9af0*/  FFMA R12, R133.reuse, R15, R12 ;  /* 0x0000000f850c7223 */ /* 0x040fe2000000000c */
[----:B------:R-:W-:Y:S01]  /*9b00*/  SHF.L.U32 R15, R150, 0x10, RZ ;  /* 0x00000010960f7819 */ /* 0x000fe200000006ff */
[----:B------:R-:W-:Y:S01]  /*9b10*/  FMUL R14, R130, R63 ;  /* 0x0000003f820e7220 */ /* 0x000fe20000400000 */
[----:B------:R-:W-:Y:S01]  /*9b20*/  FFMA R13, R133, R18, R13 ;  /* 0x00000012850d7223 */ /* 0x000fe2000000000d */
[----:B------:R-:W-:Y:S01]  /*9b30*/  LOP3.LUT R18, R145, 0xffff0000, RZ, 0xc0, !PT ;  /* 0xffff000091127812 */ /* 0x000fe200078ec0ff */
[----:B------:R1:W-:Y:S01]  /*9b40*/  @!P1 STS.128 [R195+0x2010], R92 ;  /* 0x0020105cc3009388 */ /* 0x0003e20000000c00 */
[----:B------:R-:W-:Y:S01]  /*9b50*/  F2FP.BF16.F32.PACK_AB R98, R12, R11 ;  /* 0x0000000b0c62723e */ /* 0x000fe200000010ff */
[C---:B------:R-:W-:Y:S01]  /*9b60*/  FFMA R14, R133.reuse, R17, R14 ;  /* 0x00000011850e7223 */ /* 0x040fe2000000000e */
[----:B------:R-:W-:Y:S01]  /*9b70*/  SHF.L.U32 R11, R148, 0x10, RZ ;  /* 0x00000010940b7819 */ /* 0x000fe200000006ff */
[----:B------:R-:W-:Y:S01]  /*9b80*/  FMUL R8, R130, R64 ;  /* 0x0000004082087220 */ /* 0x000fe20000400000 */
[----:B------:R-:W-:Y:S01]  /*9b90*/  LOP3.LUT R12, R148, 0xffff0000, RZ, 0xc0, !PT ;  /* 0xffff0000940c7812 */ /* 0x000fe200078ec0ff */
[----:B------:R-:W-:Y:S01]  /*9ba0*/  FMUL R9, R130, R65 ;  /* 0x0000004182097220 */ /* 0x000fe20000400000 */
[----:B------:R-:W-:Y:S01]  /*9bb0*/  F2FP.BF16.F32.PACK_AB R99, R14, R13 ;  /* 0x0000000d0e63723e */ /* 0x000fe200000010ff */
[----:B------:R-:W-:Y:S01]  /*9bc0*/  FFMA R8, R133, R11, R8 ;  /* 0x0000000b85087223 */ /* 0x000fe20000000008 */
[----:B------:R-:W-:Y:S01]  /*9bd0*/  SHF.L.U32 R13, R149, 0x10, RZ ;  /* 0x00000010950d7819 */ /* 0x000fe200000006ff */
[----:B------:R-:W-:Y:S01]  /*9be0*/  FFMA R9, R133, R12, R9 ;  /* 0x0000000c85097223 */ /* 0x000fe20000000009 */
[----:B------:R-:W-:Y:S01]  /*9bf0*/  LOP3.LUT R14, R149, 0xffff0000, RZ, 0xc0, !PT ;  /* 0xffff0000950e7812 */ /* 0x000fe200078ec0ff */
[C---:B------:R-:W-:Y:S01]  /*9c00*/  FMUL R10, R130.reuse, R66 ;  /* 0x00000042820a7220 */ /* 0x040fe20000400000 */
[----:B------:R-:W-:Y:S01]  /*9c10*/  SHF.L.U32 R17, R147, 0x10, RZ ;  /* 0x0000001093117819 */ /* 0x000fe200000006ff */
[C---:B------:R-:W-:Y:S01]  /*9c20*/  FMUL R11, R130.reuse, R67 ;  /* 0x00000043820b7220 */ /* 0x040fe20000400000 */
[----:B--2---:R-:W-:Y:S01]  /*9c30*/  F2FP.BF16.F32.PACK_AB R88, R9, R8 ;  /* 0x000000080958723e */ /* 0x004fe200000010ff */
[C---:B------:R-:W-:Y:S01]  /*9c40*/  FFMA R10, R133.reuse, R13, R10 ;  /* 0x0000000d850a7223 */ /* 0x040fe2000000000a */
[----:B------:R-:W-:Y:S01]  /*9c50*/  FMUL R12, R130, R68 ;  /* 0x00000044820c7220 */ /* 0x000fe20000400000 */
[C---:B------:R-:W-:Y:S01]  /*9c60*/  FFMA R11, R133.reuse, R14, R11 ;  /* 0x0000000e850b7223 */ /* 0x040fe2000000000b */
[----:B------:R-:W-:Y:S01]  /*9c70*/  LOP3.LUT R14, R150, 0xffff0000, RZ, 0xc0, !PT ;  /* 0xffff0000960e7812 */ /* 0x000fe200078ec0ff */
[C---:B------:R-:W-:Y:S01]  /*9c80*/  FMUL R13, R130.reuse, R69 ;  /* 0x00000045820d7220 */ /* 0x040fe20000400000 */
[----:B------:R2:W-:Y:S01]  /*9c90*/  @!P1 STS.128 [R188+0x3000], R96 ;  /* 0x00300060bc009388 */ /* 0x0005e20000000c00 */
[----:B------:R-:W-:Y:S01]  /*9ca0*/  FFMA R12, R133, R15, R12 ;  /* 0x0000000f850c7223 */ /* 0x000fe2000000000c */
[----:B------:R-:W-:Y:S01]  /*9cb0*/  F2FP.BF16.F32.PACK_AB R89, R11, R10 ;  /* 0x0000000a0b59723e */ /* 0x000fe200000010ff */
[----:B------:R-:W-:Y:S01]  /*9cc0*/  FFMA R13, R133, R14, R13 ;  /* 0x0000000e850d7223 */ /* 0x000fe2000000000d */
[C---:B------:R-:W-:Y:S01]  /*9cd0*/  SHF.L.U32 R11, R151.reuse, 0x10, RZ ;  /* 0x00000010970b7819 */ /* 0x040fe200000006ff */
[C---:B------:R-:W-:Y:S01]  /*9ce0*/  FMUL R8, R130.reuse, R70 ;  /* 0x0000004682087220 */ /* 0x040fe20000400000 */
[----:B------:R-:W-:Y:S01]  /*9cf0*/  LOP3.LUT R14, R151, 0xffff0000, RZ, 0xc0, !PT ;  /* 0xffff0000970e7812 */ /* 0x000fe200078ec0ff */
[----:B------:R-:W-:Y:S01]  /*9d00*/  FMUL R9, R130, R71 ;  /* 0x0000004782097220 */ /* 0x000fe20000400000 */
[----:B------:R-:W-:Y:S01]  /*9d10*/  SHF.L.U32 R15, R140, 0x10, RZ ;  /* 0x000000108c0f7819 */ /* 0x000fe200000006ff */
        /* <DEDUP_REMOVED lines=10> */
[----:B------:R-:W-:Y:S01]  /*9dc0*/  FMUL R13, R130, R75 ;  /* 0x0000004b820d7220 */ /* 0x000fe20000400000 */
[C---:B------:R-:W-:Y:S01]  /*9dd0*/  FFMA R11, R133.reuse, R14, R11 ;  /* 0x0000000e850b7223 */ /* 0x040fe2000000000b */
[----:B------:R-:W-:Y:S01]  /*9de0*/  SHF.L.U32 R14, R142, 0x10, RZ ;  /* 0x000000108e0e7819 */ /* 0x000fe200000006ff */
[C---:B------:R-:W-:Y:S01]  /*9df0*/  FFMA R12, R133.reuse, R15, R12 ;  /* 0x0000000f850c7223 */ /* 0x040fe2000000000c */
[----:B------:R-:W-:Y:S01]  /*9e00*/  SHF.L.U32 R15, R144, 0x10, RZ ;  /* 0x00000010900f7819 */ /* 0x000fe200000006ff */
[----:B------:R-:W-:Y:S01]  /*9e10*/  FFMA R13, R133, R16, R13 ;  /* 0x00000010850d7223 */ /* 0x000fe2000000000d */
[----:B------:R-:W-:Y:S01]  /*9e20*/  LOP3.LUT R16, R142, 0xffff0000, RZ, 0xc0, !PT ;  /* 0xffff00008e107812 */ /* 0x000fe200078ec0ff */
[----:B------:R4:W-:Y:S01]  /*9e30*/  @!P1 STS.128 [R198+0x3010], R88 ;  /* 0x00301058c6009388 */ /* 0x0009e20000000c00 */
[----:B-1----:R-:W-:Y:S01]  /*9e40*/  F2FP.BF16.F32.PACK_AB R92, R11, R10 ;  /* 0x0000000a0b5c723e */ /* 0x002fe200000010ff */
[C---:B------:R-:W-:Y:S01]  /*9e50*/  FMUL R8, R130.reuse, R76 ;  /* 0x0000004c82087220 */ /* 0x040fe20000400000 */
[----:B------:R-:W-:Y:S01]  /*9e60*/  F2FP.BF16.F32.PACK_AB R93, R13, R12 ;  /* 0x0000000c0d5d723e */ /* 0x000fe200000010ff */
[C---:B------:R-:W-:Y:S01]  /*9e70*/  FMUL R9, R130.reuse, R77 ;  /* 0x0000004d82097220 */ /* 0x040fe20000400000 */
[----:B------:R-:W-:Y:S01]  /*9e80*/  SHF.L.U32 R13, R143, 0x10, RZ ;  /* 0x000000108f0d7819 */ /* 0x000fe200000006ff */
[----:B------:R-:W-:Y:S01]  /*9e90*/  FFMA R8, R133, R14, R8 ;  /* 0x0000000e85087223 */ /* 0x000fe20000000008 */
[----:B------:R-:W-:Y:S01]  /*9ea0*/  LOP3.LUT R14, R143, 0xffff0000, RZ, 0xc0, !PT ;  /* 0xffff00008f0e7812 */ /* 0x000fe200078ec0ff */
[----:B------:R-:W1:Y:S01]  /*9eb0*/  S2R R200, SR_CgaCtaId ;  /* 0x0000000000c87919 */ /* 0x000e620000008800 */
[C---:B------:R-:W-:Y:S01]  /*9ec0*/  FMUL R10, R130.reuse, R78 ;  /* 0x0000004e820a7220 */ /* 0x040fe20000400000 */
[----:B------:R-:W-:Y:S01]  /*9ed0*/  FFMA R9, R133, R16, R9 ;  /* 0x0000001085097223 */ /* 0x000fe20000000009 */
[----:B------:R-:W-:Y:S01]  /*9ee0*/  SHF.L.U32 R16, R145, 0x10, RZ ;  /* 0x0000001091107819 */ /* 0x000fe200000006ff */
[C---:B------:R-:W-:Y:S01]  /*9ef0*/  FMUL R11, R130.reuse, R79 ;  /* 0x0000004f820b7220 */ /* 0x040fe20000400000 */
[----:B------:R-:W-:Y:S01]  /*9f00*/  FFMA R10, R133, R13, R10 ;  /* 0x0000000d850a7223 */ /* 0x000fe2000000000a */
[----:B------:R-:W-:Y:S01]  /*9f10*/  FMUL R12, R130, R80 ;  /* 0x00000050820c7220 */ /* 0x000fe20000400000 */
[----:B------:R-:W-:Y:S01]  /*9f20*/  F2FP.BF16.F32.PACK_AB R94, R9, R8 ;  /* 0x00000008095e723e */ /* 0x000fe200000010ff */
[C---:B------:R-:W-:Y:S01]  /*9f30*/  FFMA R11, R133.reuse, R14, R11 ;  /* 0x0000000e850b7223 */ /* 0x040fe2000000000b */
[----:B------:R-:W-:Y:S01]  /*9f40*/  LOP3.LUT R14, R144, 0xffff0000, RZ, 0xc0, !PT ;  /* 0xffff0000900e7812 */ /* 0x000fe200078ec0ff */
[C---:B------:R-:W-:Y:S01]  /*9f50*/  FMUL R8, R130.reuse, R81 ;  /* 0x0000005182087220 */ /* 0x040fe20000400000 */
[C---:B------:R-:W-:Y:S01]  /*9f60*/  FMUL R9, R130.reuse, R82 ;  /* 0x0000005282097220 */ /* 0x040fe20000400000 */
[----:B------:R-:W-:Y:S01]  /*9f70*/  FMUL R13, R130, R83 ;  /* 0x00000053820d7220 */ /* 0x000fe20000400000 */
[C---:B------:R-:W-:Y:S01]  /*9f80*/  FFMA R12, R133.reuse, R15, R12 ;  /* 0x0000000f850c7223 */ /* 0x040fe2000000000c */
[C---:B------:R-:W-:Y:S01]  /*9f90*/  FFMA R8, R133.reuse, R14, R8 ;  /* 0x0000000e85087223 */ /* 0x040fe20000000008 */
[----:B------:R-:W-:Y:S01]  /*9fa0*/  FFMA R9, R133, R16, R9 ;  /* 0x0000001085097223 */ /* 0x000fe20000000009 */
[----:B------:R-:W-:Y:S01]  /*9fb0*/  F2FP.BF16.F32.PACK_AB R95, R11, R10 ;  /* 0x0000000a0b5f723e */ /* 0x000fe200000010ff */
[C---:B------:R-:W-:Y:S01]  /*9fc0*/  FFMA R13, R133.reuse, R18, R13 ;  /* 0x00000012850d7223 */ /* 0x040fe2000000000d */
[----:B------:R-:W-:Y:S01]  /*9fd0*/  SHF.L.U32 R16, R146, 0x10, RZ ;  /* 0x0000001092107819 */ /* 0x000fe200000006ff */
[----:B------:R-:W-:Y:S01]  /*9fe0*/  FMUL R10, R130, R84 ;  /* 0x00000054820a7220 */ /* 0x000fe20000400000 */
[----:B------:R-:W-:Y:S01]  /*9ff0*/  LOP3.LUT R18, R146, 0xffff0000, RZ, 0xc0, !PT ;  /* 0xffff000092127812 */ /* 0x000fe200078ec0ff */
[----:B------:R4:W-:Y:S01]  /*a000*/  @!P1 STS.128 [R196+0x3020], R92 ;  /* 0x0030205cc4009388 */ /* 0x0009e20000000c00 */
[C---:B------:R-:W-:Y:S01]  /*a010*/  FMUL R11, R130.reuse, R85 ;  /* 0x00000055820b7220 */ /* 0x040fe20000400000 */
[C---:B------:R-:W-:Y:S01]  /*a020*/  FMUL R14, R130.reuse, R86 ;  /* 0x00000056820e7220 */ /* 0x040fe20000400000 */
[----:B------:R-:W-:Y:S01]  /*a030*/  FMUL R15, R130, R87 ;  /* 0x00000057820f7220 */ /* 0x000fe20000400000 */
[C---:B------:R-:W-:Y:S01]  /*a040*/  FFMA R10, R133.reuse, R16, R10 ;  /* 0x00000010850a7223 */ /* 0x040fe2000000000a */
[C---:B------:R-:W-:Y:S01]  /*a050*/  FFMA R11, R133.reuse, R18, R11 ;  /* 0x00000012850b7223 */ /* 0x040fe2000000000b */
[C---:B------:R-:W-:Y:S01]  /*a060*/  FFMA R14, R133.reuse, R17, R14 ;  /* 0x00000011850e7223 */ /* 0x040fe2000000000e */
[----:B------:R-:W-:Y:S01]  /*a070*/  FFMA R15, R133, R20, R15 ;  /* 0x00000014850f7223 */ /* 0x000fe2000000000f */
[----:B--2---:R-:W-:Y:S01]  /*a080*/  F2FP.BF16.F32.PACK_AB R96, R8, R12 ;  /* 0x0000000c0860723e */ /* 0x004fe200000010ff */
[----:B------:R-:W-:Y:S01]  /*a090*/  BSSY.RECONVERGENT B0, `(.L_x_125) ;  /* 0x0000021000007945 */ /* 0x000fe20003800200 */
[----:B------:R-:W-:Y:S02]  /*a0a0*/  F2FP.BF16.F32.PACK_AB R97, R13, R9 ;  /* 0x000000090d61723e */ /* 0x000fe400000010ff */
[----:B------:R-:W-:Y:S02]  /*a0b0*/  F2FP.BF16.F32.PACK_AB R98, R11, R10 ;  /* 0x0000000a0b62723e */ /* 0x000fe400000010ff */
[----:B------:R-:W-:Y:S02]  /*a0c0*/  F2FP.BF16.F32.PACK_AB R99, R15, R14 ;  /* 0x0000000e0f63723e */ /* 0x000fe400000010ff */
[----:B------:R-:W-:Y:S02]  /*a0d0*/  MOV R12, UR47 ;  /* 0x0000002f000c7c02 */ /* 0x000fe40008000f00 */
[----:B------:R-:W-:Y:S01]  /*a0e0*/  LEA R11, R137, UR44, 0x3 ;  /* 0x0000002c890b7c11 */ /* 0x000fe2000f8e18ff */
[----:B------:R4:W-:Y:S01]  /*a0f0*/  @!P1 STS.128 [R195+0x3010], R96 ;  /* 0x00301060c3009388 */ /* 0x0009e20000000c00 */
[----:B------:R-:W-:Y:S04]  /*a100*/  @P2 LEA R12, R12, UR44, 0x3 ;  /* 0x0000002c0c0c2c11 */ /* 0x000fe8000f8e18ff */
[----:B------:R-:W-:Y:S02]  /*a110*/  @P2 IADD3 R13, PT, PT, R12, 0x50, RZ ;  /* 0x000000500c0d2810 */ /* 0x000fe40007ffe0ff */
[----:B------:R-:W-:Y:S01]  /*a120*/  @P2 SHF.L.U32 R12, RZ, 0x1f, RZ ;  /* 0x0000001fff0c2819 */ /* 0x000fe200000006ff */
[----:B------:R-:W-:Y:S01]  /*a130*/  @!PT LDS RZ, [RZ] ;  /* 0x00000000fffff984 */ /* 0x000fe20000000800 */
[----:B------:R-:W-:Y:S01]  /*a140*/  @!PT LDS RZ, [RZ] ;  /* 0x00000000fffff984 */ /* 0x000fe20000000800 */
[----:B------:R-:W-:Y:S01]  /*a150*/  @!PT LDS RZ, [RZ] ;  /* 0x00000000fffff984 */ /* 0x000fe20000000800 */
[----:B------:R-:W-:Y:S01]  /*a160*/  @!PT LDS RZ, [RZ] ;  /* 0x00000000fffff984 */ /* 0x000fe20000000800 */
[----:B------:R2:W-:Y:S06]  /*a170*/  MEMBAR.ALL.CTA ;  /* 0x0000000000007992 */ /* 0x0005ec0000008000 */
[----:B--2---:R-:W2:Y:S01]  /*a180*/  FENCE.VIEW.ASYNC.S ;  /* 0x00000000000073c6 */ /* 0x004ea20000000000 */
[----:B-1----:R-:W-:Y:S01]  /*a190*/  @P2 PRMT R13, R200, 0x654, R13 ;  /* 0x00000654c80d2816 */ /* 0x002fe2000000000d */
[----:B--2---:R-:W-:Y:S06]  /*a1a0*/  BAR.SYNC.DEFER_BLOCKING 0x1, 0x80 ;  /* 0x0042000000007b1d */ /* 0x004fec0000010000 */
[----:B------:R-:W-:Y:S05]  /*a1b0*/  @P0 BRA `(.L_x_126) ;  /* 0x0000000000380947 */ /* 0x000fea0003800000 */
[----:B------:R-:W-:Y:S01]  /*a1c0*/  R2UR UR9, R212 ;  /* 0x00000000d40972ca */ /* 0x000fe200000e0000 */
[----:B------:R-:W-:Y:S02]  /*a1d0*/  UIADD3 UR4, UP0, UPT, UR54, 0xa80, URZ ;  /* 0x00000a8036047890 */ /* 0x000fe4000ff1e0ff */
[----:B------:R-:W-:Y:S02]  /*a1e0*/  UIADD3 UR10, UPT, UPT, UR50, 0x40, URZ ;  /* 0x00000040320a7890 */ /* 0x000fe4000fffe0ff */
[----:B------:R-:W-:Y:S02]  /*a1f0*/  UIADD3 UR8, UPT, UPT, UR44, 0x2200, URZ ;  /* 0x000022002c087890 */ /* 0x000fe4000fffe0ff */
[----:B------:R-:W-:Y:S01]  /*a200*/  UIADD3.X UR5, UPT, UPT, URZ, UR55, URZ, UP0, !UPT ;  /* 0x00000037ff057290 */ /* 0x000fe200087fe4ff */
[----:B------:R-:W-:Y:S01]  /*a210*/  UMOV UR11, UR36 ;  /* 0x00000024000b7c82 */ /* 0x000fe20008000000 */
[----:B------:R-:W-:Y:S01]  /*a220*/  UIADD3 UR12, UPT, UPT, UR44, 0x3200, URZ ;  /* 0x000032002c0c7890 */ /* 0x000fe2000fffe0ff */
[----:B------:R-:W-:Y:S03]  /*a230*/  UMOV UR15, UR36 ;  /* 0x00000024000f7c82 */ /* 0x000fe60008000000 */
[----:B------:R-:W-:Y:S01]  /*a240*/  UIADD3 UR13, UPT, UPT, UR9, 0x80, URZ ;  /* 0x00000080090d7890 */ /* 0x000fe2000fffe0ff */
[----:B------:R-:W-:Y:S02]  /*a250*/  UMOV UR14, UR10 ;  /* 0x0000000a000e7c82 */ /* 0x000fe40008000000 */
[----:B------:R1:W-:Y:S06]  /*a260*/  UTMASTG.3D [UR8], [UR4] ;  /* 0x00000008040073b5 */ /* 0x0003ec0008010000 */
[----:B------:R1:W-:Y:S01]  /*a270*/  UTMASTG.3D [UR12], [UR4] ;  /* 0x0000000c040073b5 */ /* 0x0003e20008010000 */
[----:B------:R0:W-:Y:S01]  /*a280*/  UTMACMDFLUSH ;  /* 0x00000000000079b7 */ /* 0x0001e20000000000 */
[----:B-1----:R-:W-:Y:S04]  /*a290*/  DEPBAR.LE SB0, 0x1 ;  /* 0x000080400000791a */ /* 0x002fe80000000000 */
.L_x_126:
[----:B------:R-:W-:Y:S05]  /*a2a0*/  BSYNC.RECONVERGENT B0 ;  /* 0x0000000000007941 */ /* 0x000fea0003800200 */
.L_x_125:
[----:B------:R-:W-:Y:S01]  /*a2b0*/  BAR.SYNC.DEFER_BLOCKING 0x1, 0x80 ;  /* 0x0042000000007b1d */ /* 0x000fe20000010000 */
[----:B------:R-:W-:Y:S02]  /*a2c0*/  UISETP.NE.AND UP0, UPT, UR43, URZ, UPT ;  /* 0x000000ff2b00728c */ /* 0x000fe4000bf05270 */
[----:B------:R-:W-:Y:S03]  /*a2d0*/  UIADD3 UR5, UPT, UPT, UR47, 0x1, URZ ;  /* 0x000000012f057890 */ /* 0x000fe6000fffe0ff */
[----:B------:R1:W-:Y:S01]  /*a2e0*/  @P2 SYNCS.ARRIVE.TRANS64.RED.A1T0 RZ, [R13+URZ], RZ ;  /* 0x000000ff0dff29a7 */ /* 0x0003e200081004ff */
[----:B------:R-:W-:Y:S01]  /*a2f0*/  UMOV UR4, 0x40 ;  /* 0x0000004000047882 */ /* 0x000fe20000000000 */
[----:B------:R-:W-:Y:S01]  /*a300*/  BSSY B1, `(.L_x_127) ;  /* 0x0000021000017945 */ /* 0x000fe20003800000 */
[----:B------:R-:W-:Y:S02]  /*a310*/  USEL UR4, UR4, 0x20, !UP0 ;  /* 0x0000002004047887 */ /* 0x000fe4000c000000 */
[----:B------:R-:W-:Y:S02]  /*a320*/  UISETP.NE.AND UP0, UPT, UR5, 0x4, UPT ;  /* 0x000000040500788c */ /* 0x000fe4000bf05270 */
[----:B------:R-:W-:Y:S01]  /*a330*/  UIADD3 UR49, UPT, UPT, UR52, UR4, URZ ;  /* 0x0000000434317290 */ /* 0x000fe2000fffe0ff */
[----:B------:R-:W2:Y:S01]  /*a340*/  @P2 SYNCS.PHASECHK.TRANS64.TRYWAIT P0, [R11+URZ+0x30], R12 ;  /* 0x0000300c0b0025a7 */ /* 0x000ea200080011ff */
[----:B----4-:R-:W-:Y:S01]  /*a350*/  VIADD R92, R131, UR4 ;  /* 0x00000004835c7c36 */ /* 0x010fe20008000000 */
[----:B------:R-:W-:Y:S04]  /*a360*/  USEL UR46, UR5, URZ, UP0 ;  /* 0x000000ff052e7287 */ /* 0x000fe80008000000 */
[----:B------:R-:W-:Y:S04]  /*a370*/  SHF.R.U32.HI R10, RZ, 0x15, R92 ;  /* 0x00000015ff0a7819 */ /* 0x000fe8000001165c */
[----:B------:R-:W-:Y:S02]  /*a380*/  LOP3.LUT R16, R10, 0x3, RZ, 0xc0, !PT ;  /* 0x000000030a107812 */ /* 0x000fe400078ec0ff */
[----:B--2---:R-:W-:Y:S01]  /*a390*/  @P2 SEL R138, RZ, 0x1, !P0 ;  /* 0x00000001ff8a2807 */ /* 0x004fe20004000000 */
[----:B-1----:R-:W-:Y:S06]  /*a3a0*/  @!P2 BRA `(.L_x_128) ;  /* 0x000000000058a947 */ /* 0x002fec0003800000 */
        /* <DEDUP_REMOVED lines=8> */
[----:B------:R-:W-:Y:S04]  /*a430*/  SHF.L.U32 R8, RZ, 0x1f, RZ ;  /* 0x0000001fff087819 */ /* 0x000fe800000006ff */
[----:B------:R-:W1:Y:S02]  /*a440*/  SYNCS.PHASECHK.TRANS64.TRYWAIT P0, [R11+URZ+0x30], R8 ;  /* 0x000030080b0075a7 */ /* 0x000e6400080011ff */
[----:B-1----:R-:W-:Y:S05]  /*a450*/  @!P0 BRA `(.L_x_131) ;  /* 0x0000009000888947 */ /* 0x002fea0003800000 */
.L_x_130:
[----:B------:R-:W-:Y:S05]  /*a460*/  BSYNC B0 ;  /* 0x0000000000007941 */ /* 0x000fea0003800000 */
.L_x_129:
[----:B------:R-:W-:Y:S02]  /*a470*/  ISETP.NE.AND P0, PT, R199, RZ, PT ;  /* 0x000000ffc700720c */ /* 0x000fe40003f05270 */
[----:B------:R-:W-:Y:S11]  /*a480*/  IADD3 R137, PT, PT, R137, 0x1, RZ ;  /* 0x0000000189897810 */ /* 0x000ff60007ffe0ff */
[----:B------:R2:W4:Y:S04]  /*a490*/  @P0 LDS.128 R160, [R3+0x20] ;  /* 0x0000200003a00984 */ /* 0x0005280000000c00 */
[----:B------:R2:W1:Y:S04]  /*a4a0*/  @P0 LDS.128 R140, [R3+0x1020] ;  /* 0x00102000038c0984 */ /* 0x0004680000000c00 */
[----:B------:R2:W1:Y:S04]  /*a4b0*/  @P0 LDS.128 R168, [R6] ;  /* 0x0000000006a80984 */ /* 0x0004680000000c00 */
[----:B------:R2:W1:Y:S04]  /*a4c0*/  @P0 LDS.128 R152, [R6+0x1000] ;  /* 0x0010000006980984 */ /* 0x0004680000000c00 */
[----:B------:R2:W1:Y:S04]  /*a4d0*/  @P0 LDS.128 R164, [R4+0x10] ;  /* 0x0000100004a40984 */ /* 0x0004680000000c00 */
[----:B------:R2:W1:Y:S04]  /*a4e0*/  @P0 LDS.128 R148, [R4+0x1010] ;  /* 0x0010100004940984 */ /* 0x0004680000000c00 */
[----:B------:R2:W1:Y:S04]  /*a4f0*/  @P0 LDS.128 R156, [R0+0x10] ;  /* 0x00001000009c0984 */ /* 0x0004680000000c00 */
[----:B------:R2:W1:Y:S02]  /*a500*/  @P0 LDS.128 R144, [R0+0x1010] ;  /* 0x0010100000900984 */ /* 0x0004640000000c00 */
.L_x_128:
[----:B------:R-:W-:Y:S05]  /*a510*/  BSYNC B1 ;  /* 0x0000000000017941 */ /* 0x000fea0003800000 */
.L_x_127:
[----:B------:R-:W-:Y:S11]  /*a520*/  ISETP.NE.AND P0, PT, R189, R16, PT ;  /* 0x00000010bd00720c */ /* 0x000ff60003f05270 */
[----:B------:R-:W-:Y:S02]  /*a530*/  @!UPT UIADD3 URZ, UPT, UPT, URZ, URZ, URZ ;  /* 0x000000fffffff290 */ /* 0x000fe4000fffe0ff */
[----:B------:R-:W-:Y:S05]  /*a540*/  @P0 BRA `(.L_x_132) ;  /* 0x0000000000bc0947 */ /* 0x000fea0003800000 */
[----:B------:R-:W-:Y:S11]  /*a550*/  LOP3.LUT P0, RZ, R10, 0x3, R177, 0x48, !PT ;  /* 0x000000030aff7812 */ /* 0x000ff600078048b1 */
[----:B------:R-:W-:Y:S02]  /*a560*/  @!UPT UIADD3 URZ, UPT, UPT, URZ, URZ, URZ ;  /* 0x000000fffffff290 */ /* 0x000fe4000fffe0ff */
[----:B------:R-:W-:Y:S05]  /*a570*/  @!P0 BRA `(.L_x_133) ;  /* 0x0000000000408947 */ /* 0x000fea0003800000 */
[----:B------:R-:W5:Y:S01]  /*a580*/  LDCU.64 UR8, c[0x4][0x70] ;  /* 0x01000e00ff0877ac */ /* 0x000f620008000a00 */
[----:B------:R-:W-:Y:S01]  /*a590*/  MOV R15, 0x0 ;  /* 0x00000000000f7802 */ /* 0x000fe20000000f00 */
[----:B------:R-:W-:Y:S02]  /*a5a0*/  HFMA2 R12, -RZ, RZ, 0, 5.9604644775390625e-08 ;  /* 0x00000001ff0c7431 */ /* 0x000fe400000001ff */
[----:B-1----:R-:W-:Y:S02]  /*a5b0*/  IMAD.MOV.U32 R8, RZ, RZ, 0x192 ;  /* 0x00000192ff087424 */ /* 0x002fe400078e00ff */
[----:B------:R-:W-:Y:S01]  /*a5c0*/  IMAD.MOV.U32 R13, RZ, RZ, RZ ;  /* 0x000000ffff0d7224 */ /* 0x000fe200078e00ff */
[----:B------:R-:W1:Y:S01]  /*a5d0*/  LDCU.64 UR6, c[0x4][0x78] ;  /* 0x01000f00ff0677ac */ /* 0x000e620008000a00 */
[----:B------:R-:W3:Y:S01]  /*a5e0*/  LDC.64 R14, c[0x4][R15] ;  /* 0x010000000f0e7b82 */ /* 0x000ee20000000a00 */
[----:B------:R-:W4:Y:S01]  /*a5f0*/  LDCU.64 UR4, c[0x4][0x10] ;  /* 0x01000200ff0477ac */ /* 0x000f220008000a00 */
[----:B-----5:R-:W-:Y:S01]  /*a600*/  MOV R5, UR9 ;  /* 0x0000000900057c02 */ /* 0x020fe20008000f00 */
[----:B--2---:R-:W-:Y:S01]  /*a610*/  IMAD.U32 R4, RZ, RZ, UR8 ;  /* 0x00000008ff047e24 */ /* 0x004fe2000f8e00ff */
[----:B-1----:R-:W-:Y:S01]  /*a620*/  MOV R7, UR7 ;  /* 0x0000000700077c02 */ /* 0x002fe20008000f00 */
[----:B------:R-:W-:Y:S01]  /*a630*/  IMAD.U32 R6, RZ, RZ, UR6 ;  /* 0x00000006ff067e24 */ /* 0x000fe2000f8e00ff */
[----:B----4-:R-:W-:Y:S01]  /*a640*/  MOV R11, UR5 ;  /* 0x00000005000b7c02 */ /* 0x010fe20008000f00 */
[----:B------:R-:W-:Y:S02]  /*a650*/  IMAD.U32 R10, RZ, RZ, UR4 ;  /* 0x00000004ff0a7e24 */ /* 0x000fe4000f8e00ff */
[----:B------:R-:W-:Y:S07]  /*a660*/  LEPC R20, `(.L_x_133) ;  /* 0x000000001014794e */ /* 0x000fee0000000000 */
[----:B---3--:R-:W-:Y:S05]  /*a670*/  CALL.ABS.NOINC R14 ;  /* 0x000000000e007343 */ /* 0x008fea0003c00000 */
.L_x_133:
[----:B------:R-:W-:Y:S05]  /*a680*/  WARPSYNC.ALL ;  /* 0x0000000000007948 */ /* 0x000fea0003800000 */
[C---:B------:R-:W-:Y:S01]  /*a690*/  R2UR UR4, R92.reuse ;  /* 0x000000005c0472ca */ /* 0x040fe200000e0000 */
[----:B--2---:R-:W-:Y:S05]  /*a6a0*/  VIADD R0, R92, 0x80 ;  /* 0x000000805c007836 */ /* 0x004fea0000000000 */
[----:B------:R-:W-:Y:S04]  /*a6b0*/  SHF.R.U32.HI R0, RZ, 0x15, R0 ;  /* 0x00000015ff007819 */ /* 0x000fe80000011600 */
[----:B------:R-:W-:Y:S03]  /*a6c0*/  LOP3.LUT P0, RZ, R0, 0x3, R177, 0x48, !PT ;  /* 0x0000000300ff7812 */ /* 0x000fe600078048b1 */
[----:B------:R-:W2:Y:S10]  /*a6d0*/  LDTM.x32 R24, tmem[UR4] ;  /* 0x00000004001879ee */ /* 0x000eb400082c0000 */
[----:B--2---:R-:W-:Y:S05]  /*a6e0*/  @!P0 BRA `(.L_x_134) ;  /* 0x0000000000408947 */ /* 0x004fea0003800000 */
[----:B------:R-:W2:Y:S01]  /*a6f0*/  LDCU.64 UR8, c[0x4][0x70] ;  /* 0x01000e00ff0877ac */ /* 0x000ea20008000a00 */
[----:B------:R-:W-:Y:S01]  /*a700*/  MOV R15, 0x0 ;  /* 0x00000000000f7802 */ /* 0x000fe20000000f00 */
[----:B------:R-:W-:Y:S02]  /*a710*/  HFMA2 R12, -RZ, RZ, 0, 5.9604644775390625e-08 ;  /* 0x00000001ff0c7431 */ /* 0x000fe400000001ff */
[----:B-1----:R-:W-:Y:S02]  /*a720*/  IMAD.MOV.U32 R8, RZ, RZ, 0x192 ;  /* 0x00000192ff087424 */ /* 0x002fe400078e00ff */
[----:B------:R-:W-:Y:S01]  /*a730*/  IMAD.MOV.U32 R13, RZ, RZ, RZ ;  /* 0x000000ffff0d7224 */ /* 0x000fe200078e00ff */
[----:B------:R-:W1:Y:S01]  /*a740*/  LDCU.64 UR6, c[0x4][0x78] ;  /* 0x01000f00ff0677ac */ /* 0x000e620008000a00 */
[----:B------:R-:W3:Y:S01]  /*a750*/  LDC.64 R14, c[0x4][R15] ;  /* 0x010000000f0e7b82 */ /* 0x000ee20000000a00 */
[----:B------:R-:W5:Y:S01]  /*a760*/  LDCU.64 UR4, c[0x4][0x10] ;  /* 0x01000200ff0477ac */ /* 0x000f620008000a00 */
[----:B--2---:R-:W-:Y:S01]  /*a770*/  MOV R5, UR9 ;  /* 0x0000000900057c02 */ /* 0x004fe20008000f00 */
[----:B------:R-:W-:Y:S01]  /*a780*/  IMAD.U32 R4, RZ, RZ, UR8 ;  /* 0x00000008ff047e24 */ /* 0x000fe2000f8e00ff */
[----:B-1----:R-:W-:Y:S01]  /*a790*/  MOV R7, UR7 ;  /* 0x0000000700077c02 */ /* 0x002fe20008000f00 */
[----:B------:R-:W-:Y:S01]  /*a7a0*/  IMAD.U32 R6, RZ, RZ, UR6 ;  /* 0x00000006ff067e24 */ /* 0x000fe2000f8e00ff */
[----:B-----5:R-:W-:Y:S01]  /*a7b0*/  MOV R11, UR5 ;  /* 0x00000005000b7c02 */ /* 0x020fe20008000f00 */
[----:B------:R-:W-:Y:S02]  /*a7c0*/  IMAD.U32 R10, RZ, RZ, UR4 ;  /* 0x00000004ff0a7e24 */ /* 0x000fe4000f8e00ff */
[----:B------:R-:W-:Y:S07]  /*a7d0*/  LEPC R20, `(.L_x_134) ;  /* 0x000000001014794e */ /* 0x000fee0000000000 */
[----:B---34-:R-:W-:Y:S05]  /*a7e0*/  CALL.ABS.NOINC R14 ;  /* 0x000000000e007343 */ /* 0x018fea0003c00000 */
.L_x_134:
[----:B------:R-:W-:Y:S05]  /*a7f0*/  WARPSYNC.ALL ;  /* 0x0000000000007948 */ /* 0x000fea0003800000 */
[----:B------:R-:W-:Y:S11]  /*a800*/  R2UR UR4, R92 ;  /* 0x000000005c0472ca */ /* 0x000ff600000e0000 */
[----:B------:R-:W-:Y:S02]  /*a810*/  @!UPT UIADD3 URZ, UPT, UPT, URZ, URZ, URZ ;  /* 0x000000fffffff290 */ /* 0x000fe4000fffe0ff */
[----:B------:R-:W2:Y:S02]  /*a820*/  LDTM.x32 R56, tmem[UR4+0x80] ;  /* 0x00008004003879ee */ /* 0x000ea400082c0000 */
[----:B--2---:R-:W-:Y:S01]  /*a830*/  NOP ;  /* 0x0000000000007918 */ /* 0x004fe20000000000 */
.L_x_132:
[----:B-12---:R-:W-:Y:S01]  /*a840*/  SHF.L.U32 R4, R168, 0x10, RZ ;  /* 0x00000010a8047819 */ /* 0x006fe200000006ff */
[----:B------:R-:W-:Y:S01]  /*a850*/  FMUL R0, R130, R24 ;  /* 0x0000001882007220 */ /* 0x000fe20000400000 */
[----:B------:R-:W-:Y:S01]  /*a860*/  LOP3.LUT R6, R168, 0xffff0000, RZ, 0xc0, !PT ;  /* 0xffff0000a8067812 */ /* 0x000fe200078ec0ff */
[C---:B------:R-:W-:Y:S01]  /*a870*/  FMUL R3, R130.reuse, R25 ;  /* 0x0000001982037220 */ /* 0x040fe20000400000 */
[----:B------:R-:W-:Y:S01]  /*a880*/  SHF.L.U32 R7, R169, 0x10, RZ ;  /* 0x00000010a9077819 */ /* 0x000fe200000006ff */
[----:B------:R-:W-:Y:S01]  /*a890*/  FFMA R0, R133, R4, R0 ;  /* 0x0000000485007223 */ /* 0x000fe20000000000 */
[----:B------:R-:W-:Y:S01]  /*a8a0*/  LOP3.LUT R8, R169, 0xffff0000, RZ, 0xc0, !PT ;  /* 0xffff0000a9087812 */ /* 0x000fe200078ec0ff */
[----:B------:R-:W-:Y:S01]  /*a8b0*/  FMUL R4, R130, R26 ;  /* 0x0000001a82047220 */ /* 0x000fe20000400000 */
[C---:B------:R-:W-:Y:S01]  /*a8c0*/  SHF.L.U32 R9, R170.reuse, 0x10, RZ ;  /* 0x00000010aa097819 */ /* 0x040fe200000006ff */
[----:B------:R-:W-:Y:S01]  /*a8d0*/  FFMA R3, R133, R6, R3 ;  /* 0x0000000685037223 */ /* 0x000fe20000000003 */
[----:B------:R-:W-:Y:S01]  /*a8e0*/  LOP3.LUT R10, R170, 0xffff0000, RZ, 0xc0, !PT ;  /* 0xffff0000aa0a7812 */ /* 0x000fe200078ec0ff */
[C---:B------:R-:W-:Y:S01]  /*a8f0*/  FMUL R5, R130.reuse, R27 ;  /* 0x0000001b82057220 */ /* 0x040fe20000400000 */
[C---:B------:R-:W-:Y:S01]  /*a900*/  SHF.L.U32 R11, R171.reuse, 0x10, RZ ;  /* 0x00000010ab0b7819 */ /* 0x040fe200000006ff */
[C---:B------:R-:W-:Y:S01]  /*a910*/  FMUL R6, R130.reuse, R28 ;  /* 0x0000001c82067220 */ /* 0x040fe20000400000 */
[----:B------:R-:W-:Y:S01]  /*a920*/  LOP3.LUT R12, R171, 0xffff0000, RZ, 0xc0, !PT ;  /* 0xffff0000ab0c7812 */ /* 0x000fe200078ec0ff */
[----:B------:R-:W-:Y:S01]  /*a930*/  FFMA R4, R133, R7, R4 ;  /* 0x0000000785047223 */ /* 0x000fe20000000004 */
[----:B------:R-:W-:Y:S01]  /*a940*/  ISETP.NE.AND P1, PT, R189, R16, PT ;  /* 0x00000010bd00720c */ /* 0x000fe20003f25270 */
[----:B------:R-:W-:Y:S01]  /*a950*/  FFMA R5, R133, R8, R5 ;  /* 0x0000000885057223 */ /* 0x000fe20000000005 */
[----:B------:R-:W-:Y:S01]  /*a960*/  F2FP.BF16.F32.PACK_AB R16, R3, R0 ;  /* 0x000000000310723e */ /* 0x000fe200000010ff */
[C---:B------:R-:W-:Y:S01]  /*a970*/  FMUL R7, R130.reuse, R29 ;  /* 0x0000001d82077220 */ /* 0x040fe20000400000 */
[----:B------:R-:W-:Y:S01]  /*a980*/  LOP3.LUT R14, R159, 0xffff0000, RZ, 0xc0, !PT ;  /* 0xffff00009f0e7812 */ /* 0x000fe200078ec0ff */
[----:B------:R-:W-:Y:S01]  /*a990*/  FFMA R6, R133, R9, R6 ;  /* 0x0000000985067223 */ /* 0x000fe20000000006 */
[----:B------:R-:W-:Y:S01]  /*a9a0*/  F2FP.BF16.F32.PACK_AB R17, R5, R4 ;  /* 0x000000040511723e */ /* 0x000fe200000010ff */
[----:B------:R-:W-:Y:S01]  /*a9b0*/  FMUL R8, R130, R30 ;  /* 0x0000001e82087220 */ /* 0x000fe20000400000 */
[----:B------:R-:W-:Y:S01]  /*a9c0*/  ISETP.NE.AND P2, PT, R194, RZ, PT ;  /* 0x000000ffc200720c */ /* 0x000fe20003f45270 */
[----:B------:R-:W-:Y:S01]  /*a9d0*/  FMUL R9, R130, R31 ;  /* 0x0000001f82097220 */ /* 0x000fe20000400000 */
[----:B------:R-:W-:Y:S01]  /*a9e0*/  ISETP.NE.AND P0, PT, R189, RZ, PT ;  /* 0x000000ffbd00720c */ /* 0x000fe20003f05270 */
[C---:B------:R-:W-:Y:S01]  /*a9f0*/  FFMA R7, R133.reuse, R10, R7 ;  /* 0x0000000a85077223 */ /* 0x040fe20000000007 */
[C---:B------:R-:W-:Y:S01]  /*aa00*/  FFMA R8, R133.reuse, R11, R8 ;  /* 0x0000000b85087223 */ /* 0x040fe20000000008 */
[----:B------:R-:W-:Y:S01]  /*aa10*/  SHF.L.U32 R11, R164, 0x10, RZ ;  /* 0x00000010a40b7819 */ /* 0x000fe200000006ff */
[----:B------:R-:W-:Y:S01]  /*aa20*/  FFMA R9, R133, R12, R9 ;  /* 0x0000000c85097223 */ /* 0x000fe20000000009 */
[----:B------:R-:W-:Y:S01]  /*aa30*/  SHF.L.U32 R12, R166, 0x10, RZ ;  /* 0x00000010a60c7819 */ /* 0x000fe200000006ff */
[C---:B------:R-:W-:Y:S01]  /*aa40*/  FMUL R10, R130.reuse, R32 ;  /* 0x00000020820a7220 */ /* 0x040fe20000400000 */
[----:B------:R-:W-:Y:S01]  /*aa50*/  F2FP.BF16.F32.PACK_AB R18, R7, R6 ;  /* 0x000000060712723e */ /* 0x000fe200000010ff */
[----:B------:R-:W-:Y:S01]  /*aa60*/  FMUL R0, R130, R33 ;  /* 0x0000002182007220 */ /* 0x000fe20000400000 */
[----:B------:R-:W-:Y:S01]  /*aa70*/  F2FP.BF16.F32.PACK_AB R19, R9, R8 ;  /* 0x000000080913723e */ /* 0x000fe200000010ff */
[----:B------:R-:W-:Y:S01]  /*aa80*/  FFMA R10, R133, R11, R10 ;  /* 0x0000000b850a7223 */ /* 0x000fe2000000000a */
[----:B------:R-:W-:Y:S01]  /*aa90*/  LOP3.LUT R6, R164, 0xffff0000, RZ, 0xc0, !PT ;  /* 0xffff0000a4067812 */ /* 0x000fe200078ec0ff */
[C---:B------:R-:W-:Y:S01]  /*aaa0*/  FMUL R3, R130.reuse, R34 ;  /* 0x0000002282037220 */ /* 0x040fe20000400000 */
[C---:B------:R-:W-:Y:S01]  /*aab0*/  SHF.L.U32 R8, R165.reuse, 0x10, RZ ;  /* 0x00000010a5087819 */ /* 0x040fe200000006ff */
[----:B------:R1:W-:Y:S01]  /*aac0*/  @!P1 STS.128 [R188+0x4000], R16 ;  /* 0x00400010bc009388 */ /* 0x0003e20000000c00 */
[----:B------:R-:W-:Y:S01]  /*aad0*/  LOP3.LUT R7, R165, 0xffff0000, RZ, 0xc0, !PT ;  /* 0xffff0000a5077812 */ /* 0x000fe200078ec0ff */
[----:B------:R-:W-:Y:S01]  /*aae0*/  FMUL R4, R130, R35 ;  /* 0x0000002382047220 */ /* 0x000fe20000400000 */
[----:B------:R-:W-:Y:S01]  /*aaf0*/  LOP3.LUT R9, R166, 0xffff0000, RZ, 0xc0, !PT ;  /* 0xffff0000a6097812 */ /* 0x000fe200078ec0ff */
[C---:B------:R-:W-:Y:S01]  /*ab00*/  FMUL R5, R130.reuse, R36 ;  /* 0x0000002482057220 */ /* 0x040fe20000400000 */
[----:B------:R-:W-:Y:S01]  /*ab10*/  LOP3.LUT R11, R167, 0xffff0000, RZ, 0xc0, !PT ;  /* 0xffff0000a70b7812 */ /* 0x000fe200078ec0ff */
[C---:B------:R-:W-:Y:S01]  /*ab20*/  FFMA R0, R133.reuse, R6, R0 ;  /* 0x0000000685007223 */ /* 0x040fe20000000000 */
[C---:B------:R-:W-:Y:S01]  /*ab30*/  FFMA R3, R133.reuse, R8, R3 ;  /* 0x0000000885037223 */ /* 0x040fe20000000003 */
[C---:B------:R-:W-:Y:S01]  /*ab40*/  FFMA R4, R133.reuse, R7, R4 ;  /* 0x0000000785047223 */ /* 0x040fe20000000004 */
[----:B------:R-:W-:Y:S01]  /*ab50*/  FFMA R5, R133, R12, R5 ;  /* 0x0000000c85057223 */ /* 0x000fe20000000005 */
[----:B------:R-:W-:Y:S01]  /*ab60*/  SHF.L.U32 R12, R167, 0x10, RZ ;  /* 0x00000010a70c7819 */ /* 0x000fe200000006ff */
[----:B------:R-:W-:Y:S01]  /*ab70*/  FMUL R6, R130, R37 ;  /* 0x0000002582067220 */ /* 0x000fe20000400000 */
[----:B------:R-:W-:Y:S01]  /*ab80*/  F2FP.BF16.F32.PACK_AB R20, R0, R10 ;  /* 0x0000000a0014723e */ /* 0x000fe200000010ff */
[----:B------:R-:W-:Y:S01]  /*ab90*/  FMUL R7, R130, R38 ;  /* 0x0000002682077220 */ /* 0x000fe20000400000 */
[----:B------:R-:W-:Y:S01]  /*aba0*/  F2FP.BF16.F32.PACK_AB R21, R4, R3 ;  /* 0x000000030415723e */ /* 0x000fe200000010ff */
[----:B------:R-:W-:Y:S01]  /*abb0*/  FMUL R8, R130, R39 ;  /* 0x0000002782087220 */ /* 0x000fe20000400000 */
[----:B----4-:R-:W-:Y:S01]  /*abc0*/  SHF.L.U32 R3, R160, 0x10, RZ ;  /* 0x00000010a0037819 */ /* 0x010fe200000006ff */
[C---:B------:R-:W-:Y:S01]  /*abd0*/  FFMA R6, R133.reuse, R9, R6 ;  /* 0x0000000985067223 */ /* 0x040fe20000000006 */
[----:B------:R-:W-:Y:S01]  /*abe0*/  SHF.L.U32 R9, R162, 0x10, RZ ;  /* 0x00000010a2097819 */ /* 0x000fe200000006ff */
[----:B------:R-:W-:Y:S01]  /*abf0*/  FFMA R7, R133, R12, R7 ;  /* 0x0000000c85077223 */ /* 0x000fe20000000007 */
[----:B------:R-:W-:Y:S01]  /*ac00*/  LOP3.LUT R10, R157, 0xffff0000, RZ, 0xc0, !PT ;  /* 0xffff00009d0a7812 */ /* 0x000fe200078ec0ff */
[C---:B------:R-:W-:Y:S01]  /*ac10*/  FFMA R8, R133.reuse, R11, R8 ;  /* 0x0000000b85087223 */ /* 0x040fe20000000008 */
[----:B------:R-:W-:Y:S01]  /*ac20*/  F2FP.BF16.F32.PACK_AB R22, R6, R5 ;  /* 0x000000050616723e */ /* 0x000fe200000010ff */
[----:B------:R-:W-:Y:S01]  /*ac30*/  FMUL R0, R130, R40 ;  /* 0x0000002882007220 */ /* 0x000fe20000400000 */
[----:B------:R-:W-:Y:S01]  /*ac40*/  LOP3.LUT R6, R160, 0xffff0000, RZ, 0xc0, !PT ;  /* 0xffff0000a0067812 */ /* 0x000fe200078ec0ff */
[----:B------:R-:W-:Y:S01]  /*ac50*/  FMUL R4, R130, R42 ;  /* 0x0000002a82047220 */ /* 0x000fe20000400000 */
[----:B------:R-:W-:Y:S01]  /*ac60*/  F2FP.BF16.F32.PACK_AB R23, R8, R7 ;  /* 0x000000070817723e */ /* 0x000fe200000010ff */
[----:B------:R-:W-:Y:S01]  /*ac70*/  FFMA R0, R133, R3, R0 ;  /* 0x0000000385007223 */ /* 0x000fe20000000000 */
[C---:B------:R-:W-:Y:S01]  /*ac80*/  SHF.L.U32 R7, R161.reuse, 0x10, RZ ;  /* 0x00000010a1077819 */ /* 0x040fe200000006ff */
[C---:B------:R-:W-:Y:S01]  /*ac90*/  FMUL R3, R130.reuse, R41 ;  /* 0x0000002982037220 */ /* 0x040fe20000400000 */
[----:B------:R-:W-:Y:S01]  /*aca0*/  LOP3.LUT R8, R161, 0xffff0000, RZ, 0xc0, !PT ;  /* 0xffff0000a1087812 */ /* 0x000fe200078ec0ff */
[----:B------:R-:W-:Y:S01]  /*acb0*/  FMUL R5, R130, R43 ;  /* 0x0000002b82057220 */ /* 0x000fe20000400000 */
[----:B------:R-:W-:Y:S01]  /*acc0*/  LOP3.LUT R12, R158, 0xffff0000, RZ, 0xc0, !PT ;  /* 0xffff00009e0c7812 */ /* 0x000fe200078ec0ff */
[----:B------:R-:W-:Y:S01]  /*acd0*/  FFMA R3, R133, R6, R3 ;  /* 0x0000000685037223 */ /* 0x000fe20000000003 */
[----:B------:R-:W-:Y:S01]  /*ace0*/  SHF.L.U32 R11, R159, 0x10, RZ ;  /* 0x000000109f0b7819 */ /* 0x000fe200000006ff */
[C---:B------:R-:W-:Y:S01]  /*acf0*/  FFMA R4, R133.reuse, R7, R4 ;  /* 0x0000000785047223 */ /* 0x040fe20000000004 */
        /* <DEDUP_REMOVED lines=60> */
[----:B------:R-:W-:Y:S01]  /*b0c0*/  FFMA R5, R133, R12, R5 ;  /* 0x0000000c85057223 */ /* 0x000fe20000000005 */
[----:B------:R-:W-:Y:S01]  /*b0d0*/  SHF.L.U32 R12, R155, 0x10, RZ ;  /* 0x000000109b0c7819 */ /* 0x000fe200000006ff */
[----:B------:R-:W-:Y:S01]  /*b0e0*/  FMUL R6, R130, R61 ;  /* 0x0000003d82067220 */ /* 0x000fe20000400000 */
[----:B------:R-:W-:Y:S01]  /*b0f0*/  F2FP.BF16.F32.PACK_AB R89, R4, R3 ;  /* 0x000000030459723e */ /* 0x000fe200000010ff */
[----:B------:R-:W-:Y:S01]  /*b100*/  FMUL R7, R130, R62 ;  /* 0x0000003e82077220 */ /* 0x000fe20000400000 */
[----:B------:R-:W-:Y:S01]  /*b110*/  SHF.L.U32 R3, R148, 0x10, RZ ;  /* 0x0000001094037819 */ /* 0x000fe200000006ff */
[----:B------:R-:W-:Y:S01]  /*b120*/  FMUL R8, R130, R63 ;  /* 0x0000003f82087220 */ /* 0x000fe20000400000 */
[----:B------:R-:W-:Y:S01]  /*b130*/  LOP3.LUT R14, R147, 0xffff0000, RZ, 0xc0, !PT ;  /* 0xffff0000930e7812 */ /* 0x000fe200078ec0ff */
        /* <DEDUP_REMOVED lines=8> */
[----:B------:R1:W-:Y:S01]  /*b1c0*/  @!P1 STS.128 [R195+0x4010], R20 ;  /* 0x00401014c3009388 */ /* 0x0003e20000000c00 */
[----:B------:R-:W-:Y:S01]  /*b1d0*/  F2FP.BF16.F32.PACK_AB R91, R8, R7 ;  /* 0x00000007085b723e */ /* 0x000fe200000010ff */
[----:B------:R-:W-:Y:S01]  /*b1e0*/  FFMA R0, R133, R3, R0 ;  /* 0x0000000385007223 */ /* 0x000fe20000000000 */
[C---:B------:R-:W-:Y:S01]  /*b1f0*/  SHF.L.U32 R7, R149.reuse, 0x10, RZ ;  /* 0x0000001095077819 */ /* 0x040fe200000006ff */
[C---:B------:R-:W-:Y:S01]  /*b200*/  FMUL R3, R130.reuse, R65 ;  /* 0x0000004182037220 */ /* 0x040fe20000400000 */
[----:B------:R-:W-:Y:S01]  /*b210*/  LOP3.LUT R8, R149, 0xffff0000, RZ, 0xc0, !PT ;  /* 0xffff000095087812 */ /* 0x000fe200078ec0ff */
[C---:B------:R-:W-:Y:S01]  /*b220*/  FMUL R4, R130.reuse, R66 ;  /* 0x0000004282047220 */ /* 0x040fe20000400000 */
[----:B------:R-:W-:Y:S01]  /*b230*/  SHF.L.U32 R11, R147, 0x10, RZ ;  /* 0x00000010930b7819 */ /* 0x000fe200000006ff */
[C---:B------:R-:W-:Y:S01]  /*b240*/  FMUL R5, R130.reuse, R67 ;  /* 0x0000004382057220 */ /* 0x040fe20000400000 */
[C---:B------:R-:W-:Y:S01]  /*b250*/  FFMA R3, R133.reuse, R6, R3 ;  /* 0x0000000685037223 */ /* 0x040fe20000000003 */
[C---:B------:R-:W-:Y:S01]  /*b260*/  FFMA R4, R133.reuse, R7, R4 ;  /* 0x0000000785047223 */ /* 0x040fe20000000004 */
[----:B------:R-:W-:Y:S01]  /*b270*/  FMUL R6, R130, R68 ;  /* 0x0000004482067220 */ /* 0x000fe20000400000 */
[----:B------:R-:W-:Y:S01]  /*b280*/  FFMA R5, R133, R8, R5 ;  /* 0x0000000885057223 */ /* 0x000fe20000000005 */
[----:B------:R-:W-:Y:S01]  /*b290*/  LOP3.LUT R8, R150, 0xffff0000, RZ, 0xc0, !PT ;  /* 0xffff000096087812 */ /* 0x000fe200078ec0ff */
[C---:B------:R-:W-:Y:S01]  /*b2a0*/  FMUL R7, R130.reuse, R69 ;  /* 0x0000004582077220 */ /* 0x040fe20000400000 */
[----:B--2---:R-:W-:Y:S01]  /*b2b0*/  F2FP.BF16.F32.PACK_AB R16, R3, R0 ;  /* 0x000000000310723e */ /* 0x004fe200000010ff */
[----:B------:R2:W-:Y:S01]  /*b2c0*/  @!P1 STS.128 [R188+0x5000], R88 ;  /* 0x00500058bc009388 */ /* 0x0005e20000000c00 */
[----:B------:R-:W-:Y:S01]  /*b2d0*/  F2FP.BF16.F32.PACK_AB R17, R5, R4 ;  /* 0x000000040511723e */ /* 0x000fe200000010ff */
[----:B------:R-:W-:Y:S01]  /*b2e0*/  FFMA R6, R133, R9, R6 ;  /* 0x0000000985067223 */ /* 0x000fe20000000006 */
[----:B------:R-:W-:Y:S01]  /*b2f0*/  SHF.L.U32 R5, R151, 0x10, RZ ;  /* 0x0000001097057819 */ /* 0x000fe200000006ff */
[----:B------:R-:W-:Y:S01]  /*b300*/  FFMA R7, R133, R8, R7 ;  /* 0x0000000885077223 */ /* 0x000fe20000000007 */
[----:B------:R-:W-:Y:S01]  /*b310*/  LOP3.LUT R8, R151, 0xffff0000, RZ, 0xc0, !PT ;  /* 0xffff000097087812 */ /* 0x000fe200078ec0ff */
[----:B------:R-:W-:Y:S01]  /*b320*/  FMUL R0, R130, R70 ;  /* 0x0000004682007220 */ /* 0x000fe20000400000 */
[----:B------:R-:W-:Y:S01]  /*b330*/  SHF.L.U32 R9, R140, 0x10, RZ ;  /* 0x000000108c097819 */ /* 0x000fe200000006ff */
[C---:B------:R-:W-:Y:S01]  /*b340*/  FMUL R3, R130.reuse, R71 ;  /* 0x0000004782037220 */ /* 0x040fe20000400000 */
[----:B------:R-:W-:Y:S01]  /*b350*/  F2FP.BF16.F32.PACK_AB R18, R7, R6 ;  /* 0x000000060712723e */ /* 0x000fe200000010ff */
[----:B------:R-:W-:Y:S01]  /*b360*/  FMUL R4, R130, R72 ;  /* 0x0000004882047220 */ /* 0x000fe20000400000 */
        /* <DEDUP_REMOVED lines=15> */
[C---:B------:R-:W-:Y:S01]  /*b460*/  FMUL R0, R130.reuse, R76 ;  /* 0x0000004c82007220 */ /* 0x040fe20000400000 */
[----:B-1----:R-:W-:Y:S01]  /*b470*/  F2FP.BF16.F32.PACK_AB R20, R5, R4 ;  /* 0x000000040514723e */ /* 0x002fe200000010ff */
[C---:B------:R-:W-:Y:S01]  /*b480*/  FMUL R3, R130.reuse, R77 ;  /* 0x0000004d82037220 */ /* 0x040fe20000400000 */
[----:B------:R-:W-:Y:S01]  /*b490*/  F2FP.BF16.F32.PACK_AB R21, R7, R6 ;  /* 0x000000060715723e */ /* 0x000fe200000010ff */
[----:B------:R2:W-:Y:S01]  /*b4a0*/  @!P1 STS.128 [R198+0x5010], R16 ;  /* 0x00501010c6009388 */ /* 0x0005e20000000c00 */
[----:B------:R-:W-:Y:S01]  /*b4b0*/  SHF.L.U32 R7, R143, 0x10, RZ ;  /* 0x000000108f077819 */ /* 0x000fe200000006ff */
[----:B------:R-:W-:Y:S01]  /*b4c0*/  FFMA R0, R133, R8, R0 ;  /* 0x0000000885007223 */ /* 0x000fe20000000000 */
[----:B------:R-:W-:Y:S01]  /*b4d0*/  LOP3.LUT R8, R143, 0xffff0000, RZ, 0xc0, !PT ;  /* 0xffff00008f087812 */ /* 0x000fe200078ec0ff */
        /* <DEDUP_REMOVED lines=28> */
[----:B------:R-:W-:Y:S02]  /*b6a0*/  F2FP.BF16.F32.PACK_AB R12, R0, R6 ;  /* 0x00000006000c723e */ /* 0x000fe400000010ff */
[----:B------:R-:W-:Y:S02]  /*b6b0*/  F2FP.BF16.F32.PACK_AB R13, R7, R3 ;  /* 0x00000003070d723e */ /* 0x000fe400000010ff */
[----:B------:R-:W-:Y:S02]  /*b6c0*/  F2FP.BF16.F32.PACK_AB R14, R5, R4 ;  /* 0x00000004050e723e */ /* 0x000fe400000010ff */
[----:B------:R-:W-:Y:S02]  /*b6d0*/  F2FP.BF16.F32.PACK_AB R15, R9, R8 ;  /* 0x00000008090f723e */ /* 0x000fe400000010ff */
[----:B------:R-:W-:Y:S02]  /*b6e0*/  MOV R0, UR46 ;  /* 0x0000002e00007c02 */ /* 0x000fe40008000f00 */
[----:B------:R-:W-:Y:S01]  /*b6f0*/  @P2 SHF.L.U32 R5, RZ, 0x1f, RZ ;  /* 0x0000001fff052819 */ /* 0x000fe200000006ff */
[----:B------:R2:W-:Y:S01]  /*b700*/  @!P1 STS.128 [R195+0x5010], R12 ;  /* 0x0050100cc3009388 */ /* 0x0005e20000000c00 */
[----:B------:R-:W-:Y:S04]  /*b710*/  @P2 LEA R0, R0, UR44, 0x3 ;  /* 0x0000002c00002c11 */ /* 0x000fe8000f8e18ff */
[----:B------:R-:W-:Y:S02]  /*b720*/  @P2 IADD3 R3, PT, PT, R0, 0x50, RZ ;  /* 0x0000005000032810 */ /* 0x000fe40007ffe0ff */
[----:B------:R-:W-:Y:S01]  /*b730*/  LEA R0, R137, UR44, 0x3 ;  /* 0x0000002c89007c11 */ /* 0x000fe2000f8e18ff */
[----:B------:R-:W-:Y:S01]  /*b740*/  @!PT LDS RZ, [RZ] ;  /* 0x00000000fffff984 */ /* 0x000fe20000000800 */
[----:B------:R-:W-:Y:S01]  /*b750*/  @!PT LDS RZ, [RZ] ;  /* 0x00000000fffff984 */ /* 0x000fe20000000800 */
[----:B------:R-:W-:Y:S01]  /*b760*/  @!PT LDS RZ, [RZ] ;  /* 0x00000000fffff984 */ /* 0x000fe20000000800 */
[----:B------:R-:W-:Y:S01]  /*b770*/  @!PT LDS RZ, [RZ] ;  /* 0x00000000fffff984 */ /* 0x000fe20000000800 */
[----:B------:R1:W-:Y:S06]  /*b780*/  MEMBAR.ALL.CTA ;  /* 0x0000000000007992 */ /* 0x0003ec0000008000 */
[----:B-1----:R-:W1:Y:S02]  /*b790*/  FENCE.VIEW.ASYNC.S ;  /* 0x00000000000073c6 */ /* 0x002e640000000000 */
[----:B------:R-:W-:Y:S05]  /*b7a0*/  WARPSYNC.ALL ;  /* 0x0000000000007948 */ /* 0x000fea0003800000 */
[----:B------:R-:W-:Y:S01]  /*b7b0*/  BSSY.RECONVERGENT B0, `(.L_x_135) ;  /* 0x0000010000007945 */ /* 0x000fe20003800200 */
[----:B------:R-:W-:Y:S01]  /*b7c0*/  @P2 PRMT R3, R200, 0x654, R3 ;  /* 0x00000654c8032816 */ /* 0x000fe20000000003 */
[----:B-1----:R-:W-:Y:S06]  /*b7d0*/  BAR.SYNC.DEFER_BLOCKING 0x1, 0x80 ;  /* 0x0042000000007b1d */ /* 0x002fec0000010000 */
[----:B------:R-:W-:Y:S05]  /*b7e0*/  @P0 BRA `(.L_x_136) ;  /* 0x0000000000300947 */ /* 0x000fea0003800000 */
[----:B------:R-:W-:Y:S02]  /*b7f0*/  UIADD3 UR4, UP0, UPT, UR54, 0xa80, URZ ;  /* 0x00000a8036047890 */ /* 0x000fe4000ff1e0ff */
[----:B------:R-:W-:Y:S02]  /*b800*/  UIADD3 UR48, UPT, UPT, UR44, 0x4200, URZ ;  /* 0x000042002c307890 */ /* 0x000fe4000fffe0ff */
[----:B------:R-:W-:Y:S01]  /*b810*/  UIADD3.X UR5, UPT, UPT, URZ, UR55, URZ, UP0, !UPT ;  /* 0x00000037ff057290 */ /* 0x000fe200087fe4ff */
[----:B------:R-:W-:Y:S01]  /*b820*/  UMOV UR51, UR36 ;  /* 0x0000002400337c82 */ /* 0x000fe20008000000 */
[----:B------:R-:W-:Y:S02]  /*b830*/  UIADD3 UR9, UPT, UPT, UR49, 0x80, URZ ;  /* 0x0000008031097890 */ /* 0x000fe4000fffe0ff */
[----:B------:R-:W-:Y:S01]  /*b840*/  UIADD3 UR8, UPT, UPT, UR44, 0x5200, URZ ;  /* 0x000052002c087890 */ /* 0x000fe2000fffe0ff */
[----:B------:R-:W-:Y:S01]  /*b850*/  UMOV UR10, UR50 ;  /* 0x00000032000a7c82 */ /* 0x000fe20008000000 */
[----:B------:R-:W-:Y:S03]  /*b860*/  UMOV UR11, UR36 ;  /* 0x00000024000b7c82 */ /* 0x000fe60008000000 */
[----:B------:R1:W-:Y:S04]  /*b870*/  UTMASTG.3D [UR48], [UR4] ;  /* 0x00000030040073b5 */ /* 0x0003e80008010000 */
[----:B------:R1:W-:Y:S01]  /*b880*/  UTMASTG.3D [UR8], [UR4] ;  /* 0x00000008040073b5 */ /* 0x0003e20008010000 */
[----:B------:R0:W-:Y:S01]  /*b890*/  UTMACMDFLUSH ;  /* 0x00000000000079b7 */ /* 0x0001e20000000000 */
[----:B-1----:R-:W-:Y:S04]  /*b8a0*/  DEPBAR.LE SB0, 0x1 ;  /* 0x000080400000791a */ /* 0x002fe80000000000 */
.L_x_136:
[----:B------:R-:W-:Y:S05]  /*b8b0*/  BSYNC.RECONVERGENT B0 ;  /* 0x0000000000007941 */ /* 0x000fea0003800200 */
.L_x_135:
[----:B------:R-:W-:Y:S01]  /*b8c0*/  BAR.SYNC.DEFER_BLOCKING 0x1, 0x80 ;  /* 0x0042000000007b1d */ /* 0x000fe20000010000 */
[----:B------:R-:W-:Y:S01]  /*b8d0*/  UIADD3 UR4, UPT, UPT, UR46, 0x1, URZ ;  /* 0x000000012e047890 */ /* 0x000fe2000fffe0ff */
[----:B--2---:R-:W-:Y:S03]  /*b8e0*/  HFMA2 R16, -RZ, RZ, 0, 0 ;  /* 0x00000000ff107431 */ /* 0x004fe600000001ff */
[----:B------:R-:W-:Y:S04]  /*b8f0*/  UISETP.NE.AND UP0, UPT, UR4, 0x4, UPT ;  /* 0x000000040400788c */ /* 0x000fe8000bf05270 */
[----:B------:R-:W-:Y:S01]  /*b900*/  USEL UR47, UR4, URZ, UP0 ;  /* 0x000000ff042f7287 */ /* 0x000fe20008000000 */
[----:B------:R1:W-:Y:S01]  /*b910*/  @P2 SYNCS.ARRIVE.TRANS64.RED.A1T0 RZ, [R3+URZ], RZ ;  /* 0x000000ff03ff29a7 */ /* 0x0003e200081004ff */
[----:B------:R-:W-:Y:S01]  /*b920*/  BSSY B1, `(.L_x_137) ;  /* 0x000001e000017945 */ /* 0x000fe20003800000 */
[----:B------:R-:W2:Y:S02]  /*b930*/  @P2 SYNCS.PHASECHK.TRANS64.TRYWAIT P0, [R0+URZ+0x30], R5 ;  /* 0x00003005000025a7 */ /* 0x000ea400080011ff */
        /* <DEDUP_REMOVED lines=13> */
.L_x_140:
[----:B------:R-:W-:Y:S05]  /*ba10*/  BSYNC B0 ;  /* 0x0000000000007941 */ /* 0x000fea0003800000 */
.L_x_139:
[----:B------:R-:W-:Y:S01]  /*ba20*/  ISETP.NE.AND P0, PT, R199, RZ, PT ;  /* 0x000000ffc700720c */ /* 0x000fe20003f05270 */
[----:B------:R-:W-:Y:S11]  /*ba30*/  VIADD R137, R137, 0x1 ;  /* 0x0000000189897836 */ /* 0x000ff60000000000 */
[----:B------:R-:W-:Y:S01]  /*ba40*/  @!UPT UIADD3 URZ, UPT, UPT, URZ, URZ, URZ ;  /* 0x000000fffffff290 */ /* 0x000fe2000fffe0ff */
[----:B------:R2:W4:Y:S04]  /*ba50*/  @P0 LDS.128 R160, [R4+0x20] ;  /* 0x0000200004a00984 */ /* 0x0005280000000c00 */
[----:B------:R2:W1:Y:S04]  /*ba60*/  @P0 LDS.128 R140, [R4+0x1020] ;  /* 0x00102000048c0984 */ /* 0x0004680000000c00 */
[----:B------:R2:W1:Y:S04]  /*ba70*/  @P0 LDS.128 R168, [R8] ;  /* 0x0000000008a80984 */ /* 0x0004680000000c00 */
[----:B------:R2:W1:Y:S04]  /*ba80*/  @P0 LDS.128 R152, [R8+0x1000] ;  /* 0x0010000008980984 */ /* 0x0004680000000c00 */
[----:B------:R2:W1:Y:S04]  /*ba90*/  @P0 LDS.128 R164, [R6+0x10] ;  /* 0x0000100006a40984 */ /* 0x0004680000000c00 */
[----:B------:R2:W1:Y:S04]  /*baa0*/  @P0 LDS.128 R148, [R6+0x1010] ;  /* 0x0010100006940984 */ /* 0x0004680000000c00 */
[----:B------:R2:W1:Y:S04]  /*bab0*/  @P0 LDS.128 R156, [R3+0x10] ;  /* 0x00001000039c0984 */ /* 0x0004680000000c00 */
[----:B------:R2:W1:Y:S01]  /*bac0*/  @P0 LDS.128 R144, [R3+0x1010] ;  /* 0x0010100003900984 */ /* 0x0004620000000c00 */
[C---:B------:R-:W-:Y:S04]  /*bad0*/  ISETP.NE.AND P0, PT, R137.reuse, 0x4, PT ;  /* 0x000000048900780c */ /* 0x040fe80003f05270 */
[----:B------:R-:W-:Y:S02]  /*bae0*/  SEL R137, R137, RZ, P0 ;  /* 0x000000ff89897207 */ /* 0x000fe40000000000 */
[----:B------:R-:W-:Y:S02]  /*baf0*/  SEL R16, RZ, 0x1, P0 ;  /* 0x00000001ff107807 */ /* 0x000fe40000000000 */
.L_x_138:
[----:B------:R-:W-:Y:S05]  /*bb00*/  BSYNC B1 ;  /* 0x0000000000017941 */ /* 0x000fea0003800000 */
.L_x_137:
[----:B------:R-:W-:Y:S05]  /*bb10*/  VIADD R92, R92, 0x400000 ;  /* 0x004000005c5c7836 */ /* 0x000fea0000000000 */
[----:B-1----:R-:W-:Y:S04]  /*bb20*/  SHF.R.U32.HI R0, RZ, 0x15, R92 ;  /* 0x00000015ff007819 */ /* 0x002fe8000001165c */
[----:B------:R-:W-:Y:S04]  /*bb30*/  LOP3.LUT R18, R0, 0x3, RZ, 0xc0, !PT ;  /* 0x0000000300127812 */ /* 0x000fe800078ec0ff */
[----:B------:R-:W-:Y:S11]  /*bb40*/  ISETP.NE.AND P0, PT, R189, R18, PT ;  /* 0x00000012bd00720c */ /* 0x000ff60003f05270 */
[----:B------:R-:W-:Y:S02]  /*bb50*/  @!UPT UIADD3 URZ, UPT, UPT, URZ, URZ, URZ ;  /* 0x000000fffffff290 */ /* 0x000fe4000fffe0ff */
[----:B------:R-:W-:Y:S05]  /*bb60*/  @P0 BRA `(.L_x_142) ;  /* 0x0000000000bc0947 */ /* 0x000fea0003800000 */
[----:B------:R-:W-:Y:S11]  /*bb70*/  LOP3.LUT P0, RZ, R0, 0x3, R177, 0x48, !PT ;  /* 0x0000000300ff7812 */ /* 0x000ff600078048b1 */
[----:B------:R-:W-:Y:S02]  /*bb80*/  @!UPT UIADD3 URZ, UPT, UPT, URZ, URZ, URZ ;  /* 0x000000fffffff290 */ /* 0x000fe4000fffe0ff */
[----:B------:R-:W-:Y:S05]  /*bb90*/  @!P0 BRA `(.L_x_143) ;  /* 0x0000000000408947 */ /* 0x000fea0003800000 */
[----:B------:R-:W1:Y:S01]  /*bba0*/  LDCU.64 UR8, c[0x4][0x70] ;  /* 0x01000e00ff0877ac */ /* 0x000e620008000a00 */
[----:B------:R-:W-:Y:S01]  /*bbb0*/  MOV R15, 0x0 ;  /* 0x00000000000f7802 */ /* 0x000fe20000000f00 */
[----:B------:R-:W-:Y:S02]  /*bbc0*/  HFMA2 R12, -RZ, RZ, 0, 5.9604644775390625e-08 ;  /* 0x00000001ff0c7431 */ /* 0x000fe400000001ff */
[----:B--2---:R-:W-:Y:S02]  /*bbd0*/  IMAD.MOV.U32 R8, RZ, RZ, 0x192 ;  /* 0x00000192ff087424 */ /* 0x004fe400078e00ff */
[----:B------:R-:W-:Y:S01]  /*bbe0*/  IMAD.MOV.U32 R13, RZ, RZ, RZ ;  /* 0x000000ffff0d7224 */ /* 0x000fe200078e00ff */
[----:B------:R-:W2:Y:S01]  /*bbf0*/  LDCU.64 UR6, c[0x4][0x78] ;  /* 0x01000f00ff0677ac */ /* 0x000ea20008000a00 */
[----:B------:R-:W3:Y:S01]  /*bc00*/  LDC.64 R14, c[0x4][R15] ;  /* 0x010000000f0e7b82 */ /* 0x000ee20000000a00 */
[----:B------:R-:W5:Y:S01]  /*bc10*/  LDCU.64 UR4, c[0x4][0x10] ;  /* 0x01000200ff0477ac */ /* 0x000f620008000a00 */
[----:B-1----:R-:W-:Y:S01]  /*bc20*/  MOV R5, UR9 ;  /* 0x0000000900057c02 */ /* 0x002fe20008000f00 */
[----:B------:R-:W-:Y:S01]  /*bc30*/  IMAD.U32 R4, RZ, RZ, UR8 ;  /* 0x00000008ff047e24 */ /* 0x000fe2000f8e00ff */
[----:B--2---:R-:W-:Y:S01]  /*bc40*/  MOV R7, UR7 ;  /* 0x0000000700077c02 */ /* 0x004fe20008000f00 */
[----:B------:R-:W-:Y:S01]  /*bc50*/  IMAD.U32 R6, RZ, RZ, UR6 ;  /* 0x00000006ff067e24 */ /* 0x000fe2000f8e00ff */
[----:B-----5:R-:W-:Y:S01]  /*bc60*/  MOV R11, UR5 ;  /* 0x00000005000b7c02 */ /* 0x020fe20008000f00 */
[----:B------:R-:W-:Y:S02]  /*bc70*/  IMAD.U32 R10, RZ, RZ, UR4 ;  /* 0x00000004ff0a7e24 */ /* 0x000fe4000f8e00ff */
[----:B------:R-:W-:Y:S07]  /*bc80*/  LEPC R20, `(.L_x_143) ;  /* 0x000000001014794e */ /* 0x000fee0000000000 */
[----:B---34-:R-:W-:Y:S05]  /*bc90*/  CALL.ABS.NOINC R14 ;  /* 0x000000000e007343 */ /* 0x018fea0003c00000 */
.L_x_143:
[----:B------:R-:W-:Y:S05]  /*bca0*/  WARPSYNC.ALL ;  /* 0x0000000000007948 */ /* 0x000fea0003800000 */
[C---:B------:R-:W-:Y:S01]  /*bcb0*/  R2UR UR4, R92.reuse ;  /* 0x000000005c0472ca */ /* 0x040fe200000e0000 */
[----:B------:R-:W-:Y:S05]  /*bcc0*/  VIADD R0, R92, 0x80 ;  /* 0x000000805c007836 */ /* 0x000fea0000000000 */
[----:B------:R-:W-:Y:S04]  /*bcd0*/  SHF.R.U32.HI R0, RZ, 0x15, R0 ;  /* 0x00000015ff007819 */ /* 0x000fe80000011600 */
[----:B------:R-:W-:Y:S03]  /*bce0*/  LOP3.LUT P0, RZ, R0, 0x3, R177, 0x48, !PT ;  /* 0x0000000300ff7812 */ /* 0x000fe600078048b1 */
[----:B------:R-:W1:Y:S10]  /*bcf0*/  LDTM.x32 R24, tmem[UR4] ;  /* 0x00000004001879ee */ /* 0x000e7400082c0000 */
[----:B-1----:R-:W-:Y:S05]  /*bd00*/  @!P0 BRA `(.L_x_144) ;  /* 0x0000000000408947 */ /* 0x002fea0003800000 */
        /* <DEDUP_REMOVED lines=16> */
.L_x_144:
[----:B------:R-:W-:Y:S05]  /*be10*/  WARPSYNC.ALL ;  /* 0x0000000000007948 */ /* 0x000fea0003800000 */
[----:B------:R-:W-:Y:S11]  /*be20*/  R2UR UR4, R92 ;  /* 0x000000005c0472ca */ /* 0x000ff600000e0000 */
[----:B------:R-:W-:Y:S02]  /*be30*/  @!UPT UIADD3 URZ, UPT, UPT, URZ, URZ, URZ ;  /* 0x000000fffffff290 */ /* 0x000fe4000fffe0ff */
[----:B------:R-:W1:Y:S02]  /*be40*/  LDTM.x32 R56, tmem[UR4+0x80] ;  /* 0x00008004003879ee */ /* 0x000e6400082c0000 */
[----:B-1----:R-:W-:Y:S01]  /*be50*/  NOP ;  /* 0x0000000000007918 */ /* 0x002fe20000000000 */
.L_x_142:
[----:B--2---:R-:W-:Y:S01]  /*be60*/  SHF.L.U32 R4, R168, 0x10, RZ ;  /* 0x00000010a8047819 */ /* 0x004fe200000006ff */
        /* <DEDUP_REMOVED lines=234> */
[----:B------:R-:W-:Y:S01]  /*cd10*/  LEA R8, R137, UR44, 0x3 ;  /* 0x0000002c89087c11 */ /* 0x000fe2000f8e18ff */
[----:B------:R2:W-:Y:S01]  /*cd20*/  @!P1 STS.128 [R195+0x7010], R12 ;  /* 0x0070100cc3009388 */ /* 0x0005e20000000c00 */
[----:B------:R-:W-:Y:S02]  /*cd30*/  @P2 LEA R0, R0, UR44, 0x3 ;  /* 0x0000002c00002c11 */ /* 0x000fe4000f8e18ff */
[----:B------:R-:W-:Y:S02]  /*cd40*/  @P2 SHF.L.U32 R5, R16, 0x1f, RZ ;  /* 0x0000001f10052819 */ /* 0x000fe400000006ff */
[----:B------:R-:W-:Y:S01]  /*cd50*/  @P2 IADD3 R3, PT, PT, R0, 0x50, RZ ;  /* 0x0000005000032810 */ /* 0x000fe20007ffe0ff */
        /* <DEDUP_REMOVED lines=13> */
[----:B------:R-:W-:Y:S02]  /*ce30*/  UIADD3 UR8, UPT, UPT, UR44, 0x6200, URZ ;  /* 0x000062002c087890 */ /* 0x000fe4000fffe0ff */
[----:B------:R-:W-:Y:S01]  /*ce40*/  UIADD3.X UR5, UPT, UPT, URZ, UR55, URZ, UP0, !UPT ;  /* 0x00000037ff057290 */ /* 0x000fe200087fe4ff */
[----:B------:R-:W-:Y:S01]  /*ce50*/  UMOV UR9, UR49 ;  /* 0x0000003100097c82 */ /* 0x000fe20008000000 */
[----:B------:R-:W-:Y:S01]  /*ce60*/  UMOV UR11, UR36 ;  /* 0x00000024000b7c82 */ /* 0x000fe20008000000 */
[----:B------:R-:W-:Y:S02]  /*ce70*/  UIADD3 UR13, UPT, UPT, UR49, 0x80, URZ ;  /* 0x00000080310d7890 */ /* 0x000fe4000fffe0ff */
[----:B------:R-:W-:Y:S01]  /*ce80*/  UIADD3 UR12, UPT, UPT, UR44, 0x7200, URZ ;  /* 0x000072002c0c7890 */ /* 0x000fe2000fffe0ff */
[----:B------:R-:W-:Y:S03]  /*ce90*/  UMOV UR15, UR36 ;  /* 0x00000024000f7c82 */ /* 0x000fe60008000000 */
[----:B------:R1:W-:Y:S01]  /*cea0*/  UTMASTG.3D [UR8], [UR4] ;  /* 0x00000008040073b5 */ /* 0x0003e20008010000 */
[----:B------:R-:W-:Y:S04]  /*ceb0*/  UMOV UR14, UR10 ;  /* 0x0000000a000e7c82 */ /* 0x000fe80008000000 */
[----:B------:R1:W-:Y:S01]  /*cec0*/  UTMASTG.3D [UR12], [UR4] ;  /* 0x0000000c040073b5 */ /* 0x0003e20008010000 */
[----:B------:R0:W-:Y:S01]  /*ced0*/  UTMACMDFLUSH ;  /* 0x00000000000079b7 */ /* 0x0001e20000000000 */
[----:B-1----:R-:W-:Y:S04]  /*cee0*/  DEPBAR.LE SB0, 0x1 ;  /* 0x000080400000791a */ /* 0x002fe80000000000 */
.L_x_146:
[----:B------:R-:W-:Y:S05]  /*cef0*/  BSYNC.RECONVERGENT B0 ;  /* 0x0000000000007941 */ /* 0x000fea0003800200 */
.L_x_145:
        /* <DEDUP_REMOVED lines=9> */
[----:B------:R-:W4:Y:S01]  /*cf90*/  @P2 SYNCS.PHASECHK.TRANS64.TRYWAIT P0, [R8+URZ+0x30], R5 ;  /* 0x00003005080025a7 */ /* 0x000f2200080011ff */
[----:B------:R-:W-:Y:S01]  /*cfa0*/  VIADD R17, R131, UR4 ;  /* 0x0000000483117c36 */ /* 0x000fe20008000000 */
[----:B------:R-:W-:Y:S04]  /*cfb0*/  USEL UR46, UR5, URZ, UP0 ;  /* 0x000000ff052e7287 */ /* 0x000fe80008000000 */
[----:B------:R-:W-:Y:S04]  /*cfc0*/  SHF.R.U32.HI R10, RZ, 0x15, R17 ;  /* 0x00000015ff0a7819 */ /* 0x000fe80000011611 */
[----:B------:R-:W-:Y:S02]  /*cfd0*/  LOP3.LUT R18, R10, 0x3, RZ, 0xc0, !PT ;  /* 0x000000030a127812 */ /* 0x000fe400078ec0ff */
[----:B----4-:R-:W-:Y:S01]  /*cfe0*/  @P2 SEL R138, RZ, 0x1, !P0 ;  /* 0x00000001ff8a2807 */ /* 0x010fe20004000000 */
        /* <DEDUP_REMOVED lines=9> */
[----:B------:R-:W-:Y:S04]  /*d080*/  SHF.L.U32 R5, R16, 0x1f, RZ ;  /* 0x0000001f10057819 */ /* 0x000fe800000006ff */
[----:B------:R-:W1:Y:S02]  /*d090*/  SYNCS.PHASECHK.TRANS64.TRYWAIT P0, [R8+URZ+0x30], R5 ;  /* 0x00003005080075a7 */ /* 0x000e6400080011ff */
[----:B-1----:R-:W-:Y:S05]  /*d0a0*/  @!P0 BRA `(.L_x_151) ;  /* 0x00000064009c8947 */ /* 0x002fea0003800000 */
.L_x_150:
[----:B------:R-:W-:Y:S05]  /*d0b0*/  BSYNC B0 ;  /* 0x0000000000007941 */ /* 0x000fea0003800000 */
.L_x_149:
[----:B------:R-:W-:Y:S01]  /*d0c0*/  ISETP.NE.AND P0, PT, R199, RZ, PT ;  /* 0x000000ffc700720c */ /* 0x000fe20003f05270 */
[----:B------:R-:W-:Y:S11]  /*d0d0*/  VIADD R137, R137, 0x1 ;  /* 0x0000000189897836 */ /* 0x000ff60000000000 */
[----:B------:R-:W-:Y:S01]  /*d0e0*/  @!UPT UIADD3 URZ, UPT, UPT, URZ, URZ, URZ ;  /* 0x000000fffffff290 */ /* 0x000fe2000fffe0ff */
[----:B------:R4:W2:Y:S04]  /*d0f0*/  @P0 LDS.128 R160, [R3+0x20] ;  /* 0x0000200003a00984 */ /* 0x0008a80000000c00 */
[----:B------:R4:W2:Y:S04]  /*d100*/  @P0 LDS.128 R140, [R3+0x1020] ;  /* 0x00102000038c0984 */ /* 0x0008a80000000c00 */
[----:B------:R4:W2:Y:S04]  /*d110*/  @P0 LDS.128 R168, [R6] ;  /* 0x0000000006a80984 */ /* 0x0008a80000000c00 */
[----:B------:R4:W2:Y:S04]  /*d120*/  @P0 LDS.128 R152, [R6+0x1000] ;  /* 0x0010000006980984 */ /* 0x0008a80000000c00 */
[----:B------:R4:W2:Y:S04]  /*d130*/  @P0 LDS.128 R164, [R4+0x10] ;  /* 0x0000100004a40984 */ /* 0x0008a80000000c00 */
[----:B------:R4:W2:Y:S04]  /*d140*/  @P0 LDS.128 R148, [R4+0x1010] ;  /* 0x0010100004940984 */ /* 0x0008a80000000c00 */
[----:B------:R4:W2:Y:S04]  /*d150*/  @P0 LDS.128 R156, [R0+0x10] ;  /* 0x00001000009c0984 */ /* 0x0008a80000000c00 */
[----:B------:R4:W2:Y:S01]  /*d160*/  @P0 LDS.128 R144, [R0+0x1010] ;  /* 0x0010100000900984 */ /* 0x0008a20000000c00 */
[C---:B------:R-:W-:Y:S04]  /*d170*/  ISETP.NE.AND P0, PT, R137.reuse, 0x4, PT ;  /* 0x000000048900780c */ /* 0x040fe80003f05270 */
[----:B-1----:R-:W-:Y:S02]  /*d180*/  SEL R5, RZ, 0x1, P0 ;  /* 0x00000001ff057807 */ /* 0x002fe40000000000 */
[----:B------:R-:W-:Y:S02]  /*d190*/  SEL R137, R137, RZ, P0 ;  /* 0x000000ff89897207 */ /* 0x000fe40000000000 */
[----:B------:R-:W-:Y:S02]  /*d1a0*/  LOP3.LUT R16, R16, R5, RZ, 0x3c, !PT ;  /* 0x0000000510107212 */ /* 0x000fe400078e3cff */
.L_x_148:
[----:B------:R-:W-:Y:S05]  /*d1b0*/  BSYNC B1 ;  /* 0x0000000000017941 */ /* 0x000fea0003800000 */
.L_x_147:
[----:B------:R-:W-:Y:S11]  /*d1c0*/  ISETP.NE.AND P0, PT, R189, R18, PT ;  /* 0x00000012bd00720c */ /* 0x000ff60003f05270 */
[----:B------:R-:W-:Y:S02]  /*d1d0*/  @!UPT UIADD3 URZ, UPT, UPT, URZ, URZ, URZ ;  /* 0x000000fffffff290 */ /* 0x000fe4000fffe0ff */
[----:B------:R-:W-:Y:S05]  /*d1e0*/  @P0 BRA `(.L_x_152) ;  /* 0x0000000000bc0947 */ /* 0x000fea0003800000 */
[----:B------:R-:W-:Y:S11]  /*d1f0*/  LOP3.LUT P0, RZ, R10, 0x3, R177, 0x48, !PT ;  /* 0x000000030aff7812 */ /* 0x000ff600078048b1 */
[----:B------:R-:W-:Y:S02]  /*d200*/  @!UPT UIADD3 URZ, UPT, UPT, URZ, URZ, URZ ;  /* 0x000000fffffff290 */ /* 0x000fe4000fffe0ff */
[----:B------:R-:W-:Y:S05]  /*d210*/  @!P0 BRA `(.L_x_153) ;  /* 0x0000000000408947 */ /* 0x000fea0003800000 */
[----:B------:R-:W1:Y:S01]  /*d220*/  LDCU.64 UR8, c[0x4][0x70] ;  /* 0x01000e00ff0877ac */ /* 0x000e620008000a00 */
[----:B--2---:R-:W-:Y:S01]  /*d230*/  MOV R15, 0x0 ;  /* 0x00000000000f7802 */ /* 0x004fe20000000f00 */
[----:B------:R-:W-:Y:S02]  /*d240*/  HFMA2 R12, -RZ, RZ, 0, 5.9604644775390625e-08 ;  /* 0x00000001ff0c7431 */ /* 0x000fe400000001ff */
[----:B------:R-:W-:Y:S02]  /*d250*/  IMAD.MOV.U32 R8, RZ, RZ, 0x192 ;  /* 0x00000192ff087424 */ /* 0x000fe400078e00ff */
[----:B------:R-:W-:Y:S01]  /*d260*/  IMAD.MOV.U32 R13, RZ, RZ, RZ ;  /* 0x000000ffff0d7224 */ /* 0x000fe200078e00ff */
[----:B------:R-:W2:Y:S01]  /*d270*/  LDCU.64 UR6, c[0x4][0x78] ;  /* 0x01000f00ff0677ac */ /* 0x000ea20008000a00 */
[----:B------:R-:W3:Y:S01]  /*d280*/  LDC.64 R14, c[0x4][R15] ;  /* 0x010000000f0e7b82 */ /* 0x000ee20000000a00 */
[----:B------:R-:W5:Y:S01]  /*d290*/  LDCU.64 UR4, c[0x4][0x10] ;  /* 0x01000200ff0477ac */ /* 0x000f620008000a00 */
[----:B-1----:R-:W-:Y:S01]  /*d2a0*/  MOV R5, UR9 ;  /* 0x0000000900057c02 */ /* 0x002fe20008000f00 */
[----:B----4-:R-:W-:Y:S01]  /*d2b0*/  IMAD.U32 R4, RZ, RZ, UR8 ;  /* 0x00000008ff047e24 */ /* 0x010fe2000f8e00ff */
[----:B--2---:R-:W-:Y:S01]  /*d2c0*/  MOV R7, UR7 ;  /* 0x0000000700077c02 */ /* 0x004fe20008000f00 */
[----:B------:R-:W-:Y:S01]  /*d2d0*/  IMAD.U32 R6, RZ, RZ, UR6 ;  /* 0x00000006ff067e24 */ /* 0x000fe2000f8e00ff */
[----:B-----5:R-:W-:Y:S01]  /*d2e0*/  MOV R11, UR5 ;  /* 0x00000005000b7c02 */ /* 0x020fe20008000f00 */
[----:B------:R-:W-:Y:S02]  /*d2f0*/  IMAD.U32 R10, RZ, RZ, UR4 ;  /* 0x00000004ff0a7e24 */ /* 0x000fe4000f8e00ff */
[----:B------:R-:W-:Y:S07]  /*d300*/  LEPC R20, `(.L_x_153) ;  /* 0x000000001014794e */ /* 0x000fee0000000000 */
[----:B---3--:R-:W-:Y:S05]  /*d310*/  CALL.ABS.NOINC R14 ;  /* 0x000000000e007343 */ /* 0x008fea0003c00000 */
.L_x_153:
[----:B------:R-:W-:Y:S05]  /*d320*/  WARPSYNC.ALL ;  /* 0x0000000000007948 */ /* 0x000fea0003800000 */
[C---:B------:R-:W-:Y:S01]  /*d330*/  R2UR UR4, R17.reuse ;  /* 0x00000000110472ca */ /* 0x040fe200000e0000 */
[----:B----4-:R-:W-:Y:S05]  /*d340*/  VIADD R0, R17, 0x80 ;  /* 0x0000008011007836 */ /* 0x010fea0000000000 */
[----:B------:R-:W-:Y:S04]  /*d350*/  SHF.R.U32.HI R0, RZ, 0x15, R0 ;  /* 0x00000015ff007819 */ /* 0x000fe80000011600 */
[----:B------:R-:W-:Y:S03]  /*d360*/  LOP3.LUT P0, RZ, R0, 0x3, R177, 0x48, !PT ;  /* 0x0000000300ff7812 */ /* 0x000fe600078048b1 */
[----:B------:R-:W1:Y:S10]  /*d370*/  LDTM.x32 R24, tmem[UR4] ;  /* 0x00000004001879ee */ /* 0x000e7400082c0000 */
[----:B-1----:R-:W-:Y:S05]  /*d380*/  @!P0 BRA `(.L_x_154) ;  /* 0x0000000000408947 */ /* 0x002fea0003800000 */
[----:B------:R-:W1:Y:S01]  /*d390*/  LDCU.64 UR8, c[0x4][0x70] ;  /* 0x01000e00ff0877ac */ /* 0x000e620008000a00 */
[----:B--2---:R-:W-:Y:S01]  /*d3a0*/  MOV R15, 0x0 ;  /* 0x00000000000f7802 */ /* 0x004fe20000000f00 */
[----:B------:R-:W-:Y:S02]  /*d3b0*/  HFMA2 R12, -RZ, RZ, 0, 5.9604644775390625e-08 ;  /* 0x00000001ff0c7431 */ /* 0x000fe400000001ff */
[----:B------:R-:W-:Y:S02]  /*d3c0*/  IMAD.MOV.U32 R8, RZ, RZ, 0x192 ;  /* 0x00000192ff087424 */ /* 0x000fe400078e00ff */
[----:B------:R-:W-:Y:S01]  /*d3d0*/  IMAD.MOV.U32 R13, RZ, RZ, RZ ;  /* 0x000000ffff0d7224 */ /* 0x000fe200078e00ff */
[----:B------:R-:W2:Y:S01]  /*d3e0*/  LDCU.64 UR6, c[0x4][0x78] ;  /* 0x01000f00ff0677ac */ /* 0x000ea20008000a00 */
[----:B------:R-:W4:Y:S01]  /*d3f0*/  LDC.64 R14, c[0x4][R15] ;  /* 0x010000000f0e7b82 */ /* 0x000f220000000a00 */
        /* <DEDUP_REMOVED lines=9> */
.L_x_154:
[----:B------:R-:W-:Y:S05]  /*d490*/  WARPSYNC.ALL ;  /* 0x0000000000007948 */ /* 0x000fea0003800000 */
[----:B------:R-:W-:Y:S11]  /*d4a0*/  R2UR UR4, R17 ;  /* 0x00000000110472ca */ /* 0x000ff600000e0000 */
[----:B------:R-:W-:Y:S02]  /*d4b0*/  @!UPT UIADD3 URZ, UPT, UPT, URZ, URZ, URZ ;  /* 0x000000fffffff290 */ /* 0x000fe4000fffe0ff */
[----:B------:R-:W1:Y:S02]  /*d4c0*/  LDTM.x32 R56, tmem[UR4+0x80] ;  /* 0x00008004003879ee */ /* 0x000e6400082c0000 */
[----:B-1----:R-:W-:Y:S01]  /*d4d0*/  NOP ;  /* 0x0000000000007918 */ /* 0x002fe20000000000 */
.L_x_152:
[----:B--2-4-:R-:W-:Y:S01]  /*d4e0*/  SHF.L.U32 R4, R168, 0x10, RZ ;  /* 0x00000010a8047819 */ /* 0x014fe200000006ff */
        /* <DEDUP_REMOVED lines=39> */
[----:B------:R1:W-:Y:S01]  /*d760*/  @!P1 STS.128 [R188], R20 ;  /* 0x00000014bc009388 */ /* 0x0003e20000000c00 */
        /* <DEDUP_REMOVED lines=15> */
[----:B------:R-:W-:Y:S01]  /*d860*/  SHF.L.U32 R3, R160, 0x10, RZ ;  /* 0x00000010a0037819 */ /* 0x000fe200000006ff */
        /* <DEDUP_REMOVED lines=194> */
[----:B------:R-:W-:Y:S01]  /*e490*/  UIADD3 UR4, UPT, UPT, UR44, 0x200, URZ ;  /* 0x000002002c047890 */ /* 0x000fe2000fffe0ff */
[----:B------:R-:W-:Y:S01]  /*e4a0*/  UMOV UR51, UR36 ;  /* 0x0000002400337c82 */ /* 0x000fe20008000000 */
[----:B------:R-:W-:Y:S02]  /*e4b0*/  UIADD3 UR9, UPT, UPT, UR49, 0x80, URZ ;  /* 0x0000008031097890 */ /* 0x000fe4000fffe0ff */
[----:B------:R-:W-:Y:S02]  /*e4c0*/  UIADD3 UR8, UPT, UPT, UR44, 0x1200, URZ ;  /* 0x000012002c087890 */ /* 0x000fe4000fffe0ff */
[----:B------:R-:W-:Y:S01]  /*e4d0*/  MOV R181, UR4 ;  /* 0x0000000400b57c02 */ /* 0x000fe20008000f00 */
[----:B------:R-:W-:Y:S01]  /*e4e0*/  UIADD3 UR4, UP0, UPT, UR54, 0xa80, URZ ;  /* 0x00000a8036047890 */ /* 0x000fe2000ff1e0ff */
[----:B------:R-:W-:Y:S02]  /*e4f0*/  UMOV UR10, UR50 ;  /* 0x00000032000a7c82 */ /* 0x000fe40008000000 */
[----:B------:R-:W-:Y:S01]  /*e500*/  R2UR UR48, R181 ;  /* 0x00000000b53072ca */ /* 0x000fe200000e0000 */
[----:B------:R-:W-:Y:S01]  /*e510*/  UIADD3.X UR5, UPT, UPT, URZ, UR55, URZ, UP0, !UPT ;  /* 0x00000037ff057290 */ /* 0x000fe200087fe4ff */
[----:B------:R-:W-:Y:S11]  /*e520*/  UMOV UR11, UR36 ;  /* 0x00000024000b7c82 */ /* 0x000ff60008000000 */
[----:B------:R1:W-:Y:S01]  /*e530*/  UTMASTG.3D [UR48], [UR4] ;  /* 0x00000030040073b5 */ /* 0x0003e20008010000 */
[----:B------:R1:W-:Y:S01]  /*e540*/  UTMASTG.3D [UR8], [UR4] ;  /* 0x00000008040073b5 */ /* 0x0003e20008010000 */
[----:B------:R0:W-:Y:S01]  /*e550*/  UTMACMDFLUSH ;  /* 0x00000000000079b7 */ /* 0x0001e20000000000 */
[----:B-1----:R-:W-:Y:S04]  /*e560*/  DEPBAR.LE SB0, 0x1 ;  /* 0x000080400000791a */ /* 0x002fe80000000000 */
.L_x_156:
[----:B------:R-:W-:Y:S05]  /*e570*/  BSYNC.RECONVERGENT B0 ;  /* 0x0000000000007941 */ /* 0x000fea0003800200 */
.L_x_155:
[----:B------:R-:W-:Y:S01]  /*e580*/  BAR.SYNC.DEFER_BLOCKING 0x1, 0x80 ;  /* 0x0042000000007b1d */ /* 0x000fe20000010000 */
[----:B------:R-:W-:Y:S04]  /*e590*/  UIADD3 UR4, UPT, UPT, UR46, 0x1, URZ ;  /* 0x000000012e047890 */ /* 0x000fe8000fffe0ff */
[----:B------:R-:W-:Y:S04]  /*e5a0*/  UISETP.NE.AND UP0, UPT, UR4, 0x4, UPT ;  /* 0x000000040400788c */ /* 0x000fe8000bf05270 */
[----:B------:R-:W-:Y:S01]  /*e5b0*/  USEL UR47, UR4, URZ, UP0 ;  /* 0x000000ff042f7287 */ /* 0x000fe20008000000 */
[----:B------:R1:W-:Y:S01]  /*e5c0*/  @P2 SYNCS.ARRIVE.TRANS64.RED.A1T0 RZ, [R3+URZ], RZ ;  /* 0x000000ff03ff29a7 */ /* 0x0003e200081004ff */
[----:B------:R-:W-:Y:S01]  /*e5d0*/  BSSY B1, `(.L_x_157) ;  /* 0x000001f000017945 */ /* 0x000fe20003800000 */
[----:B------:R-:W4:Y:S02]  /*e5e0*/  @P2 SYNCS.PHASECHK.TRANS64.TRYWAIT P0, [R8+URZ+0x30], R5 ;  /* 0x00003005080025a7 */ /* 0x000f2400080011ff */
        /* <DEDUP_REMOVED lines=13> */
.L_x_160:
[----:B------:R-:W-:Y:S05]  /*e6c0*/  BSYNC B0 ;  /* 0x0000000000007941 */ /* 0x000fea0003800000 */
.L_x_159:
        /* <DEDUP_REMOVED lines=15> */
.L_x_158:
[----:B------:R-:W-:Y:S05]  /*e7c0*/  BSYNC B1 ;  /* 0x0000000000017941 */ /* 0x000fea0003800000 */
.L_x_157:
[----:B------:R-:W-:Y:S05]  /*e7d0*/  VIADD R17, R17, 0x400000 ;  /* 0x0040000011117836 */ /* 0x000fea0000000000 */
[----:B----4-:R-:W-:Y:S04]  /*e7e0*/  SHF.R.U32.HI R0, RZ, 0x15, R17 ;  /* 0x00000015ff007819 */ /* 0x010fe80000011611 */
        /* <DEDUP_REMOVED lines=23> */
.L_x_163:
        /* <DEDUP_REMOVED lines=23> */
.L_x_164:
[----:B------:R-:W-:Y:S05]  /*ead0*/  WARPSYNC.ALL ;  /* 0x0000000000007948 */ /* 0x000fea0003800000 */
[----:B------:R-:W-:Y:S11]  /*eae0*/  R2UR UR4, R17 ;  /* 0x00000000110472ca */ /* 0x000ff600000e0000 */
[----:B------:R-:W-:Y:S02]  /*eaf0*/  @!UPT UIADD3 URZ, UPT, UPT, URZ, URZ, URZ ;  /* 0x000000fffffff290 */ /* 0x000fe4000fffe0ff */
[----:B------:R-:W1:Y:S02]  /*eb00*/  LDTM.x32 R56, tmem[UR4+0x80] ;  /* 0x00008004003879ee */ /* 0x000e6400082c0000 */
[----:B-1----:R-:W-:Y:S01]  /*eb10*/  NOP ;  /* 0x0000000000007918 */ /* 0x002fe20000000000 */
.L_x_162:
        /* <DEDUP_REMOVED lines=235> */
[----:B------:R-:W-:Y:S01]  /*f9d0*/  @P2 SHF.L.U32 R5, R16, 0x1f, RZ ;  /* 0x0000001f10052819 */ /* 0x000fe200000006ff */
        /* <DEDUP_REMOVED lines=29> */
.L_x_166:
[----:B------:R-:W-:Y:S05]  /*fbb0*/  BSYNC.RECONVERGENT B0 ;  /* 0x0000000000007941 */ /* 0x000fea0003800200 */
.L_x_165:
[----:B------:R-:W-:Y:S01]  /*fbc0*/  BAR.SYNC.DEFER_BLOCKING 0x1, 0x80 ;  /* 0x0042000000007b1d */ /* 0x000fe20000010000 */
[----:B------:R-:W-:Y:S02]  /*fbd0*/  UISETP.NE.AND UP0, UPT, UR43, URZ, UPT ;  /* 0x000000ff2b00728c */ /* 0x000fe4000bf05270 */
[----:B------:R-:W-:Y:S02]  /*fbe0*/  UIADD3 UR5, UPT, UPT, UR47, 0x1, URZ ;  /* 0x000000012f057890 */ /* 0x000fe4000fffe0ff */
[----:B------:R-:W-:Y:S02]  /*fbf0*/  USEL UR4, URZ, 0x60, !UP0 ;  /* 0x00000060ff047887 */ /* 0x000fe4000c000000 */
[----:B------:R-:W-:Y:S02]  /*fc00*/  UISETP.NE.AND UP0, UPT, UR5, 0x4, UPT ;  /* 0x000000040500788c */ /* 0x000fe4000bf05270 */
[----:B------:R-:W-:Y:S02]  /*fc10*/  UIADD3 UR49, UPT, UPT, UR52, UR4, URZ ;  /* 0x0000000434317290 */ /* 0x000fe4000fffe0ff */
[----:B------:R-:W-:Y:S01]  /*fc20*/  VIADD R131, R131, UR4 ;  /* 0x0000000483837c36 */ /* 0x000fe20008000000 */
[----:B------:R-:W-:Y:S04]  /*fc30*/  USEL UR46, UR5, URZ, UP0 ;  /* 0x000000ff052e7287 */ /* 0x000fe80008000000 */
[----:B------:R-:W-:Y:S04]  /*fc40*/  SHF.R.U32.HI R10, RZ, 0x15, R131 ;  /* 0x00000015ff0a7819 */ /* 0x000fe80000011683 */
[----:B------:R-:W-:Y:S01]  /*fc50*/  LOP3.LUT R18, R10, 0x3, RZ, 0xc0, !PT ;  /* 0x000000030a127812 */ /* 0x000fe200078ec0ff */
        /* <DEDUP_REMOVED lines=16> */
.L_x_170:
[----:B------:R-:W-:Y:S05]  /*fd60*/  BSYNC B0 ;  /* 0x0000000000007941 */ /* 0x000fea0003800000 */
.L_x_169:
        /* <DEDUP_REMOVED lines=15> */
.L_x_168:
[----:B------:R-:W-:Y:S05]  /*fe60*/  BSYNC B1 ;  /* 0x0000000000017941 */ /* 0x000fea0003800000 */
.L_x_167:
        /* <DEDUP_REMOVED lines=9> */
[----:B----4-:R-:W-:Y:S02]  /*ff00*/  IMAD.MOV.U32 R8, RZ, RZ, 0x192 ;  /* 0x00000192ff087424 */ /* 0x010fe400078e00ff */
        /* <DEDUP_REMOVED lines=12> */
.L_x_173:
        /* <DEDUP_REMOVED lines=23> */
.L_x_174:
[----:B------:R-:W-:Y:S05]  /*10140*/  WARPSYNC.ALL ;  /* 0x0000000000007948 */ /* 0x000fea0003800000 */
[----:B------:R-:W-:Y:S11]  /*10150*/  R2UR UR4, R131 ;  /* 0x00000000830472ca */ /* 0x000ff600000e0000 */
[----:B------:R-:W-:Y:S02]  /*10160*/  @!UPT UIADD3 URZ, UPT, UPT, URZ, URZ, URZ ;  /* 0x000000fffffff290 */ /* 0x000fe4000fffe0ff */
[----:B------:R-:W1:Y:S02]  /*10170*/  LDTM.x32 R56, tmem[UR4+0x80] ;  /* 0x00008004003879ee */ /* 0x000e6400082c0000 */
[----:B-1----:R-:W-:Y:S01]  /*10180*/  NOP ;  /* 0x0000000000007918 */ /* 0x002fe20000000000 */
.L_x_172:
        /* <DEDUP_REMOVED lines=263> */
.L_x_176:
[----:B------:R-:W-:Y:S05]  /*11200*/  BSYNC.RECONVERGENT B0 ;  /* 0x0000000000007941 */ /* 0x000fea0003800200 */
.L_x_175:
        /* <DEDUP_REMOVED lines=14> */
[----:B------:R-:W-:Y:S01]  /*112f0*/  @P1 IADD3 R6, PT, PT, R197, R4, RZ ;  /* 0x00000004c5061210 */ /* 0x000fe20007ffe0ff */
[----:B------:R-:W-:Y:S06]  /*11300*/  @P0 BRA `(.L_x_180) ;  /* 0x00000000000c0947 */ /* 0x000fec0003800000 */
[----:B------:R-:W-:Y:S04]  /*11310*/  SHF.L.U32 R3, R16, 0x1f, RZ ;  /* 0x0000001f10037819 */ /* 0x000fe800000006ff */
[----:B------:R-:W1:Y:S02]  /*11320*/  SYNCS.PHASECHK.TRANS64.TRYWAIT P0, [R0+URZ+0x30], R3 ;  /* 0x00003003000075a7 */ /* 0x000e6400080011ff */
[----:B-1----:R-:W-:Y:S05]  /*11330*/  @!P0 BRA `(.L_x_181) ;  /* 0x0000002400348947 */ /* 0x002fea0003800000 */
.L_x_180:
[----:B------:R-:W-:Y:S05]  /*11340*/  BSYNC B0 ;  /* 0x0000000000007941 */ /* 0x000fea0003800000 */
.L_x_179:
[----:B------:R-:W-:Y:S11]  /*11350*/  ISETP.NE.AND P0, PT, R199, RZ, PT ;  /* 0x000000ffc700720c */ /* 0x000ff60003f05270 */
[----:B------:R-:W-:Y:S02]  /*11360*/  @!UPT UIADD3 URZ, UPT, UPT, URZ, URZ, URZ ;  /* 0x000000fffffff290 */ /* 0x000fe4000fffe0ff */
[----:B------:R4:W2:Y:S01]  /*11370*/  @P0 LDS.128 R168, [R4] ;  /* 0x0000000004a80984 */ /* 0x0008a20000000c00 */
[----:B-1----:R-:W-:Y:S03]  /*11380*/  @P0 IADD3 R0, PT, PT, R187, R6, RZ ;  /* 0x00000006bb000210 */ /* 0x002fe60007ffe0ff */
[----:B------:R4:W1:Y:S04]  /*11390*/  @P0 LDS.128 R152, [R4+0x1000] ;  /* 0x0010000004980984 */ /* 0x0008680000000c00 */
[----:B------:R4:W1:Y:S04]  /*113a0*/  @P0 LDS.128 R160, [R139+0x20] ;  /* 0x000020008ba00984 */ /* 0x0008680000000c00 */
[----:B------:R4:W1:Y:S04]  /*113b0*/  @P0 LDS.128 R140, [R139+0x1020] ;  /* 0x001020008b8c0984 */ /* 0x0008680000000c00 */
[----:B------:R4:W1:Y:S04]  /*113c0*/  @P0 LDS.128 R164, [R6+0x10] ;  /* 0x0000100006a40984 */ /* 0x0008680000000c00 */
[----:B------:R4:W1:Y:S04]  /*113d0*/  @P0 LDS.128 R148, [R6+0x1010] ;  /* 0x0010100006940984 */ /* 0x0008680000000c00 */
[----:B------:R4:W1:Y:S04]  /*113e0*/  @P0 LDS.128 R156, [R0+0x10] ;  /* 0x00001000009c0984 */ /* 0x0008680000000c00 */
[----:B------:R4:W1:Y:S02]  /*113f0*/  @P0 LDS.128 R144, [R0+0x1010] ;  /* 0x0010100000900984 */ /* 0x0008640000000c00 */
.L_x_178:
[----:B------:R-:W-:Y:S05]  /*11400*/  BSYNC B1 ;  /* 0x0000000000017941 */ /* 0x000fea0003800000 */
.L_x_177:
        /* <DEDUP_REMOVED lines=9> */
[----:B------:R-:W4:Y:S01]  /*114a0*/  LDCU.64 UR8, c[0x4][0x70] ;  /* 0x01000e00ff0877ac */ /* 0x000f220008000a00 */
[----:B--2---:R-:W-:Y:S01]  /*114b0*/  MOV R15, 0x0 ;  /* 0x00000000000f7802 */ /* 0x004fe20000000f00 */
[----:B------:R-:W-:Y:S02]  /*114c0*/  HFMA2 R12, -RZ, RZ, 0, 5.9604644775390625e-08 ;  /* 0x00000001ff0c7431 */ /* 0x000fe400000001ff */
[----:B------:R-:W-:Y:S02]  /*114d0*/  IMAD.MOV.U32 R8, RZ, RZ, 0x192 ;  /* 0x00000192ff087424 */ /* 0x000fe400078e00ff */
[----:B------:R-:W-:Y:S01]  /*114e0*/  IMAD.MOV.U32 R13, RZ, RZ, RZ ;  /* 0x000000ffff0d7224 */ /* 0x000fe200078e00ff */
[----:B------:R-:W2:Y:S01]  /*114f0*/  LDCU.64 UR6, c[0x4][0x78] ;  /* 0x01000f00ff0677ac */ /* 0x000ea20008000a00 */
[----:B------:R-:W1:Y:S01]  /*11500*/  LDC.64 R14, c[0x4][R15] ;  /* 0x010000000f0e7b82 */ /* 0x000e620000000a00 */
[----:B------:R-:W5:Y:S01]  /*11510*/  LDCU.64 UR4, c[0x4][0x10] ;  /* 0x01000200ff0477ac */ /* 0x000f620008000a00 */
[----:B----4-:R-:W-:Y:S01]  /*11520*/  MOV R5, UR9 ;  /* 0x0000000900057c02 */ /* 0x010fe20008000f00 */
[----:B------:R-:W-:Y:S01]  /*11530*/  IMAD.U32 R4, RZ, RZ, UR8 ;  /* 0x00000008ff047e24 */ /* 0x000fe2000f8e00ff */
[----:B--2---:R-:W-:Y:S01]  /*11540*/  MOV R7, UR7 ;  /* 0x0000000700077c02 */ /* 0x004fe20008000f00 */
[----:B------:R-:W-:Y:S01]  /*11550*/  IMAD.U32 R6, RZ, RZ, UR6 ;  /* 0x00000006ff067e24 */ /* 0x000fe2000f8e00ff */
[----:B-----5:R-:W-:Y:S01]  /*11560*/  MOV R11, UR5 ;  /* 0x00000005000b7c02 */ /* 0x020fe20008000f00 */
[----:B------:R-:W-:Y:S02]  /*11570*/  IMAD.U32 R10, RZ, RZ, UR4 ;  /* 0x00000004ff0a7e24 */ /* 0x000fe4000f8e00ff */
[----:B------:R-:W-:Y:S07]  /*11580*/  LEPC R20, `(.L_x_183) ;  /* 0x000000001014794e */ /* 0x000fee0000000000 */
[----:B-1-3--:R-:W-:Y:S05]  /*11590*/  CALL.ABS.NOINC R14 ;  /* 0x000000000e007343 */ /* 0x00afea0003c00000 */
.L_x_183:
        /* <DEDUP_REMOVED lines=23> */
.L_x_184:
[----:B------:R-:W-:Y:S05]  /*11710*/  WARPSYNC.ALL ;  /* 0x0000000000007948 */ /* 0x000fea0003800000 */
[----:B------:R-:W-:Y:S11]  /*11720*/  R2UR UR4, R131 ;  /* 0x00000000830472ca */ /* 0x000ff600000e0000 */
[----:B------:R-:W-:Y:S02]  /*11730*/  @!UPT UIADD3 URZ, UPT, UPT, URZ, URZ, URZ ;  /* 0x000000fffffff290 */ /* 0x000fe4000fffe0ff */
[----:B------:R-:W4:Y:S02]  /*11740*/  LDTM.x32 R56, tmem[UR4+0x80] ;  /* 0x00008004003879ee */ /* 0x000f2400082c0000 */
[----:B----4-:R-:W-:Y:S01]  /*11750*/  NOP ;  /* 0x0000000000007918 */ /* 0x010fe20000000000 */
.L_x_182:
[----:B--2---:R-:W-:Y:S01]  /*11760*/  SHF.L.U32 R6, R168, 0x10, RZ ;  /* 0x00000010a8067819 */ /* 0x004fe200000006ff */
[----:B------:R-:W-:Y:S01]  /*11770*/  FMUL R0, R130, R24 ;  /* 0x0000001882007220 */ /* 0x000fe20000400000 */
[----:B------:R-:W-:Y:S01]  /*11780*/  LOP3.LUT R8, R168, 0xffff0000, RZ, 0xc0, !PT ;  /* 0xffff0000a8087812 */ /* 0x000fe200078ec0ff */
[----:B------:R-:W-:Y:S01]  /*11790*/  FMUL R3, R130, R25 ;  /* 0x0000001982037220 */ /* 0x000fe20000400000 */
[----:B------:R-:W-:Y:S01]  /*117a0*/  SHF.L.U32 R7, R169, 0x10, RZ ;  /* 0x00000010a9077819 */ /* 0x000fe200000006ff */
[----:B------:R-:W-:Y:S01]  /*117b0*/  FFMA R0, R133, R6, R0 ;  /* 0x0000000685007223 */ /* 0x000fe20000000000 */
[----:B------:R-:W-:Y:S01]  /*117c0*/  LOP3.LUT R88, R169, 0xffff0000, RZ, 0xc0, !PT ;  /* 0xffff0000a9587812 */ /* 0x000fe200078ec0ff */
[----:B------:R-:W-:Y:S01]  /*117d0*/  FFMA R3, R133, R8, R3 ;  /* 0x0000000885037223 */ /* 0x000fe20000000003 */
[----:B------:R-:W-:Y:S01]  /*117e0*/  SHF.L.U32 R89, R170, 0x10, RZ ;  /* 0x00000010aa597819 */ /* 0x000fe200000006ff */
[----:B------:R-:W-:Y:S01]  /*117f0*/  FMUL R4, R130, R26 ;  /* 0x0000001a82047220 */ /* 0x000fe20000400000 */
[----:B------:R-:W-:Y:S01]  /*11800*/  LOP3.LUT R90, R170, 0xffff0000, RZ, 0xc0, !PT ;  /* 0xffff0000aa5a7812 */ /* 0x000fe200078ec0ff */
[C---:B------:R-:W-:Y:S01]  /*11810*/  FMUL R5, R130.reuse, R27 ;  /* 0x0000001b82057220 */ /* 0x040fe20000400000 */
[----:B------:R-:W-:Y:S01]  /*11820*/  SHF.L.U32 R91, R171, 0x10, RZ ;  /* 0x00000010ab5b7819 */ /* 0x000fe200000006ff */
[----:B------:R-:W-:Y:S01]  /*11830*/  FFMA R4, R133, R7, R4 ;  /* 0x0000000785047223 */ /* 0x000fe20000000004 */
[----:B------:R-:W-:Y:S01]  /*11840*/  LOP3.LUT R92, R171, 0xffff0000, RZ, 0xc0, !PT ;  /* 0xffff0000ab5c7812 */ /* 0x000fe200078ec0ff */
[----:B------:R-:W-:Y:S01]  /*11850*/  FFMA R5, R133, R88, R5 ;  /* 0x0000005885057223 */ /* 0x000fe20000000005 */
[----:B------:R-:W-:Y:S01]  /*11860*/  ISETP.NE.AND P1, PT, R189, R16, PT ;  /* 0x00000010bd00720c */ /* 0x000fe20003f25270 */
[----:B------:R-:W-:Y:S01]  /*11870*/  FMUL R6, R130, R28 ;  /* 0x0000001c82067220 */ /* 0x000fe20000400000 */
[----:B-1----:R-:W-:Y:S01]  /*11880*/  SHF.L.U32 R93, R164, 0x10, RZ ;  /* 0x00000010a45d7819 */ /* 0x002fe200000006ff */
[----:B------:R-:W-:Y:S01]  /*11890*/  FMUL R7, R130, R29 ;  /* 0x0000001d82077220 */ /* 0x000fe20000400000 */
[----:B------:R-:W-:Y:S01]  /*118a0*/  LOP3.LUT R94, R164, 0xffff0000, RZ, 0xc0, !PT ;  /* 0xffff0000a45e7812 */ /* 0x000fe200078ec0ff */
        /* <DEDUP_REMOVED lines=27> */
[----:B------:R-:W-:Y:S01]  /*11a60*/  F2FP.BF16.F32.PACK_AB R77, R5, R4 ;  /* 0x00000004054d723e */ /* 0x000fe200000010ff */
[C---:B------:R-:W-:Y:S01]  /*11a70*/  FMUL R4, R130.reuse, R34 ;  /* 0x0000002282047220 */ /* 0x040fe20000400000 */
[----:B------:R-:W-:Y:S01]  /*11a80*/  F2FP.BF16.F32.PACK_AB R32, R3, R0 ;  /* 0x000000000320723e */ /* 0x000fe200000010ff */
[C---:B------:R-:W-:Y:S01]  /*11a90*/  FMUL R5, R130.reuse, R35 ;  /* 0x0000002382057220 */ /* 0x040fe20000400000 */
[C---:B------:R-:W-:Y:S01]  /*11aa0*/  SHF.L.U32 R107, R163.reuse, 0x10, RZ ;  /* 0x00000010a36b7819 */ /* 0x040fe200000006ff */
[C---:B------:R-:W-:Y:S01]  /*11ab0*/  FMUL R18, R130.reuse, R64 ;  /* 0x0000004082127220 */ /* 0x040fe20000400000 */
[----:B------:R-:W-:Y:S01]  /*11ac0*/  LOP3.LUT R108, R163, 0xffff0000, RZ, 0xc0, !PT ;  /* 0xffff0000a36c7812 */ /* 0x000fe200078ec0ff */
[C---:B------:R-:W-:Y:S01]  /*11ad0*/  FMUL R64, R130.reuse, R78 ;  /* 0x0000004e82407220 */ /* 0x040fe20000400000 */
[----:B------:R-:W-:Y:S01]  /*11ae0*/  F2FP.BF16.F32.PACK_AB R78, R7, R6 ;  /* 0x00000006074e723e */ /* 0x000fe200000010ff */
[----:B------:R-:W-:Y:S01]  /*11af0*/  FMUL R19, R130, R65 ;  /* 0x0000004182137220 */ /* 0x000fe20000400000 */
[----:B------:R-:W-:Y:S01]  /*11b00*/  SHF.L.U32 R109, R156, 0x10, RZ ;  /* 0x000000109c6d7819 */ /* 0x000fe200000006ff */
[C---:B------:R-:W-:Y:S01]  /*11b10*/  FMUL R65, R130.reuse, R79 ;  /* 0x0000004f82417220 */ /* 0x040fe20000400000 */
[----:B------:R-:W-:Y:S01]  /*11b20*/  F2FP.BF16.F32.PACK_AB R79, R9, R8 ;  /* 0x00000008094f723e */ /* 0x000fe200000010ff */
        /* <DEDUP_REMOVED lines=10> */
[----:B------:R-:W-:Y:S01]  /*11bd0*/  FMUL R9, R130, R39 ;  /* 0x0000002782097220 */ /* 0x000fe20000400000 */
[----:B------:R-:W-:Y:S01]  /*11be0*/  SHF.L.U32 R115, R159, 0x10, RZ ;  /* 0x000000109f737819 */ /* 0x000fe200000006ff */
[----:B------:R-:W-:Y:S01]  /*11bf0*/  FFMA R6, R133, R97, R6 ;  /* 0x0000006185067223 */ /* 0x000fe20000000006 */
[----:B------:R-:W-:Y:S01]  /*11c00*/  F2FP.BF16.F32.PACK_AB R33, R5, R4 ;  /* 0x000000040521723e */ /* 0x000fe200000010ff */
[----:B------:R-:W-:Y:S01]  /*11c10*/  FFMA R7, R133, R98, R7 ;  /* 0x0000006285077223 */ /* 0x000fe20000000007 */
[----:B------:R-:W-:Y:S01]  /*11c20*/  LOP3.LUT R116, R159, 0xffff0000, RZ, 0xc0, !PT ;  /* 0xffff00009f747812 */ /* 0x000fe200078ec0ff */
[C---:B------:R-:W-:Y:S01]  /*11c30*/  FFMA R8, R133.reuse, R99, R8 ;  /* 0x0000006385087223 */ /* 0x040fe20000000008 */
[C---:B------:R-:W-:Y:S01]  /*11c40*/  SHF.L.U32 R117, R152.reuse, 0x10, RZ ;  /* 0x0000001098757819 */ /* 0x040fe200000006ff */
[----:B------:R-:W-:Y:S01]  /*11c50*/  FFMA R9, R133, R100, R9 ;  /* 0x0000006485097223 */ /* 0x000fe20000000009 */
[----:B------:R-:W-:Y:S01]  /*11c60*/  F2FP.BF16.F32.PACK_AB R34, R7, R6 ;  /* 0x000000060722723e */ /* 0x000fe200000010ff */
[----:B------:R-:W-:Y:S01]  /*11c70*/  @!P1 STS.128 [R188+0x6000], R76 ;  /* 0x0060004cbc009388 */ /* 0x000fe20000000c00 */
[----:B------:R-:W-:Y:S01]  /*11c80*/  LOP3.LUT R118, R152, 0xffff0000, RZ, 0xc0, !PT ;  /* 0xffff000098767812 */ /* 0x000fe200078ec0ff */
[C---:B------:R-:W-:Y:S01]  /*11c90*/  FMUL R0, R130.reuse, R40 ;  /* 0x0000002882007220 */ /* 0x040fe20000400000 */
[----:B------:R-:W-:Y:S01]  /*11ca0*/  F2FP.BF16.F32.PACK_AB R35, R9, R8 ;  /* 0x000000080923723e */ /* 0x000fe200000010ff */
[C---:B------:R-:W-:Y:S01]  /*11cb0*/  FMUL R3, R130.reuse, R41 ;  /* 0x0000002982037220 */ /* 0x040fe20000400000 */
[C---:B------:R-:W-:Y:S01]  /*11cc0*/  SHF.L.U32 R119, R153.reuse, 0x10, RZ ;  /* 0x0000001099777819 */ /* 0x040fe200000006ff */
[----:B------:R-:W-:Y:S01]  /*11cd0*/  FMUL R4, R130, R42 ;  /* 0x0000002a82047220 */ /* 0x000fe20000400000 */
[----:B------:R-:W-:Y:S01]  /*11ce0*/  LOP3.LUT R120, R153, 0xffff0000, RZ, 0xc0, !PT ;  /* 0xffff000099787812 */ /* 0x000fe200078ec0ff */
[----:B------:R1:W-:Y:S01]  /*11cf0*/  @!P1 STS.128 [R198+0x6010], R32 ;  /* 0x00601020c6009388 */ /* 0x0003e20000000c00 */
[----:B------:R-:W-:Y:S01]  /*11d00*/  SHF.L.U32 R121, R154, 0x10, RZ ;  /* 0x000000109a797819 */ /* 0x000fe200000006ff */
[----:B------:R-:W-:Y:S01]  /*11d10*/  FMUL R5, R130, R43 ;  /* 0x0000002b82057220 */ /* 0x000fe20000400000 */
[----:B------:R-:W-:Y:S01]  /*11d20*/  LOP3.LUT R122, R154, 0xffff0000, RZ, 0xc0, !PT ;  /* 0xffff00009a7a7812 */ /* 0x000fe200078ec0ff */
[----:B------:R-:W-:Y:S01]  /*11d30*/  FFMA R0, R133, R101, R0 ;  /* 0x0000006585007223 */ /* 0x000fe20000000000 */
[C---:B------:R-:W-:Y:S01]  /*11d40*/  SHF.L.U32 R123, R155.reuse, 0x10, RZ ;  /* 0x000000109b7b7819 */ /* 0x040fe200000006ff */
[----:B------:R-:W-:Y:S01]  /*11d50*/  FMUL R6, R130, R44 ;  /* 0x0000002c82067220 */ /* 0x000fe20000400000 */
[----:B------:R-:W-:Y:S01]  /*11d60*/  LOP3.LUT R124, R155, 0xffff0000, RZ, 0xc0, !PT ;  /* 0xffff00009b7c7812 */ /* 0x000fe200078ec0ff */
[C---:B------:R-:W-:Y:S01]  /*11d70*/  FFMA R3, R133.reuse, R102, R3 ;  /* 0x0000006685037223 */ /* 0x040fe20000000003 */
[----:B------:R-:W-:Y:S01]  /*11d80*/  SHF.L.U32 R125, R148, 0x10, RZ ;  /* 0x00000010947d7819 */ /* 0x000fe200000006ff */
[----:B------:R-:W-:Y:S01]  /*11d90*/  FMUL R7, R130, R45 ;  /* 0x0000002d82077220 */ /* 0x000fe20000400000 */
[----:B------:R-:W-:Y:S01]  /*11da0*/  LOP3.LUT R126, R148, 0xffff0000, RZ, 0xc0, !PT ;  /* 0xffff0000947e7812 */ /* 0x000fe200078ec0ff */
[----:B------:R-:W-:Y:S01]  /*11db0*/  FFMA R4, R133, R103, R4 ;  /* 0x0000006785047223 */ /* 0x000fe20000000004 */
[----:B------:R-:W-:Y:S01]  /*11dc0*/  F2FP.BF16.F32.PACK_AB R36, R3, R0 ;  /* 0x000000000324723e */ /* 0x000fe200000010ff */
[C---:B------:R-:W-:Y:S01]  /*11dd0*/  FMUL R8, R130.reuse, R46 ;  /* 0x0000002e82087220 */ /* 0x040fe20000400000 */
[----:B------:R-:W-:Y:S01]  /*11de0*/  SHF.L.U32 R127, R149, 0x10, RZ ;  /* 0x00000010957f7819 */ /* 0x000fe200000006ff */
[----:B------:R-:W-:Y:S01]  /*11df0*/  FFMA R5, R133, R104, R5 ;  /* 0x0000006885057223 */ /* 0x000fe20000000005 */
[----:B------:R-:W-:Y:S01]  /*11e00*/  LOP3.LUT R128, R149, 0xffff0000, RZ, 0xc0, !PT ;  /* 0xffff000095807812 */ /* 0x000fe200078ec0ff */
[----:B------:R-:W-:Y:S01]  /*11e10*/  FMUL R9, R130, R47 ;  /* 0x0000002f82097220 */ /* 0x000fe20000400000 */
[C---:B------:R-:W-:Y:S01]  /*11e20*/  SHF.L.U32 R129, R150.reuse, 0x10, RZ ;  /* 0x0000001096817819 */ /* 0x040fe200000006ff */
[----:B------:R-:W-:Y:S01]  /*11e30*/  FFMA R6, R133, R105, R6 ;  /* 0x0000006985067223 */ /* 0x000fe20000000006 */
[----:B------:R-:W-:Y:S01]  /*11e40*/  F2FP.BF16.F32.PACK_AB R37, R5, R4 ;  /* 0x000000040525723e */ /* 0x000fe200000010ff */
[C---:B------:R-:W-:Y:S01]  /*11e50*/  FFMA R7, R133.reuse, R106, R7 ;  /* 0x0000006a85077223 */ /* 0x040fe20000000007 */
[----:B------:R-:W-:Y:S01]  /*11e60*/  LOP3.LUT R132, R150, 0xffff0000, RZ, 0xc0, !PT ;  /* 0xffff000096847812 */ /* 0x000fe200078ec0ff */
[----:B------:R-:W-:Y:S01]  /*11e70*/  FFMA R8, R133, R107, R8 ;  /* 0x0000006b85087223 */ /* 0x000fe20000000008 */
[----:B------:R-:W-:Y:S01]  /*11e80*/  SHF.L.U32 R131, R151, 0x10, RZ ;  /* 0x0000001097837819 */ /* 0x000fe200000006ff */
[----:B------:R-:W-:Y:S01]  /*11e90*/  FFMA R9, R133, R108, R9 ;  /* 0x0000006c85097223 */ /* 0x000fe20000000009 */
[----:B------:R-:W-:Y:S01]  /*11ea0*/  F2FP.BF16.F32.PACK_AB R38, R7, R6 ;  /* 0x000000060726723e */ /* 0x000fe200000010ff */
[C---:B------:R-:W-:Y:S01]  /*11eb0*/  FMUL R0, R130.reuse, R48 ;  /* 0x0000003082007220 */ /* 0x040fe20000400000 */
[----:B------:R-:W-:Y:S01]  /*11ec0*/  LOP3.LUT R134, R151, 0xffff0000, RZ, 0xc0, !PT ;  /* 0xffff000097867812 */ /* 0x000fe200078ec0ff */
[C---:B------:R-:W-:Y:S01]  /*11ed0*/  FMUL R3, R130.reuse, R49 ;  /* 0x0000003182037220 */ /* 0x040fe20000400000 */
[----:B------:R-:W-:Y:S01]  /*11ee0*/  F2FP.BF16.F32.PACK_AB R39, R9, R8 ;  /* 0x000000080927723e */ /* 0x000fe200000010ff */
[----:B------:R-:W-:Y:S01]  /*11ef0*/  FMUL R4, R130, R50 ;  /* 0x0000003282047220 */ /* 0x000fe20000400000 */
[----:B------:R-:W-:Y:S01]  /*11f00*/  SHF.L.U32 R135, R140, 0x10, RZ ;  /* 0x000000108c877819 */ /* 0x000fe200000006ff */
[----:B------:R-:W-:Y:S01]  /*11f10*/  FMUL R5, R130, R51 ;  /* 0x0000003382057220 */ /* 0x000fe20000400000 */
[----:B------:R-:W-:Y:S01]  /*11f20*/  LOP3.LUT R136, R140, 0xffff0000, RZ, 0xc0, !PT ;  /* 0xffff00008c887812 */ /* 0x000fe200078ec0ff */
[----:B------:R-:W-:Y:S01]  /*11f30*/  FFMA R0, R133, R109, R0 ;  /* 0x0000006d85007223 */ /* 0x000fe20000000000 */
[C---:B------:R-:W-:Y:S01]  /*11f40*/  SHF.L.U32 R137, R141.reuse, 0x10, RZ ;  /* 0x000000108d897819 */ /* 0x040fe200000006ff */
[----:B------:R-:W-:Y:S01]  /*11f50*/  FMUL R6, R130, R52 ;  /* 0x0000003482067220 */ /* 0x000fe20000400000 */
[----:B------:R-:W-:Y:S01]  /*11f60*/  LOP3.LUT R138, R141, 0xffff0000, RZ, 0xc0, !PT ;  /* 0xffff00008d8a7812 */ /* 0x000fe200078ec0ff */
[----:B------:R2:W-:Y:S01]  /*11f70*/  @!P1 STS.128 [R196+0x6020], R36 ;  /* 0x00602024c4009388 */ /* 0x0005e20000000c00 */
[C---:B------:R-:W-:Y:S01]  /*11f80*/  FFMA R3, R133.reuse, R110, R3 ;  /* 0x0000006e85037223 */ /* 0x040fe20000000003 */
[C---:B------:R-:W-:Y:S01]  /*11f90*/  SHF.L.U32 R139, R142.reuse, 0x10, RZ ;  /* 0x000000108e8b7819 */ /* 0x040fe200000006ff */
[C---:B------:R-:W-:Y:S01]  /*11fa0*/  FFMA R4, R133.reuse, R111, R4 ;  /* 0x0000006f85047223 */ /* 0x040fe20000000004 */
[C---:B------:R-:W-:Y:S01]  /*11fb0*/  FFMA R5, R133.reuse, R112, R5 ;  /* 0x0000007085057223 */ /* 0x040fe20000000005 */
[----:B------:R-:W-:Y:S01]  /*11fc0*/  LOP3.LUT R140, R142, 0xffff0000, RZ, 0xc0, !PT ;  /* 0xffff00008e8c7812 */ /* 0x000fe200078ec0ff */
[----:B------:R-:W-:Y:S01]  /*11fd0*/  FFMA R6, R133, R113, R6 ;  /* 0x0000007185067223 */ /* 0x000fe20000000006 */
[----:B-1----:R-:W-:Y:S01]  /*11fe0*/  F2FP.BF16.F32.PACK_AB R32, R3, R0 ;  /* 0x000000000320723e */ /* 0x002fe200000010ff */
[C---:B------:R-:W-:Y:S01]  /*11ff0*/  FMUL R7, R130.reuse, R53 ;  /* 0x0000003582077220 */ /* 0x040fe20000400000 */
[----:B------:R-:W-:Y:S01]  /*12000*/  F2FP.BF16.F32.PACK_AB R33, R5, R4 ;  /* 0x000000040521723e */ /* 0x000fe200000010ff */
[C---:B------:R-:W-:Y:S01]  /*12010*/  FMUL R8, R130.reuse, R54 ;  /* 0x0000003682087220 */ /* 0x040fe20000400000 */
[C---:B------:R-:W-:Y:S01]  /*12020*/  FMUL R9, R130.reuse, R55 ;  /* 0x0000003782097220 */ /* 0x040fe20000400000 */
[----:B------:R-:W-:Y:S01]  /*12030*/  FFMA R7, R133, R114, R7 ;  /* 0x0000007285077223 */ /* 0x000fe20000000007 */
[C---:B------:R-:W-:Y:S01]  /*12040*/  FMUL R10, R130.reuse, R56 ;  /* 0x00000038820a7220 */ /* 0x040fe20000400000 */
[----:B------:R-:W-:Y:S01]  /*12050*/  SHF.L.U32 R141, R143, 0x10, RZ ;  /* 0x000000108f8d7819 */ /* 0x000fe200000006ff */
[C---:B------:R-:W-:Y:S01]  /*12060*/  FFMA R8, R133.reuse, R115, R8 ;  /* 0x0000007385087223 */ /* 0x040fe20000000008 */
[----:B------:R-:W-:Y:S01]  /*12070*/  FFMA R9, R133, R116, R9 ;  /* 0x0000007485097223 */ /* 0x000fe20000000009 */
[----:B------:R-:W-:Y:S01]  /*12080*/  F2FP.BF16.F32.PACK_AB R34, R7, R6 ;  /* 0x000000060722723e */ /* 0x000fe200000010ff */
[----:B------:R-:W-:Y:S01]  /*12090*/  FFMA R10, R133, R117, R10 ;  /* 0x00000075850a7223 */ /* 0x000fe2000000000a */
[C---:B------:R-:W-:Y:S01]  /*120a0*/  FMUL R11, R130.reuse, R57 ;  /* 0x00000039820b7220 */ /* 0x040fe20000400000 */
[----:B------:R-:W-:Y:S01]  /*120b0*/  LOP3.LUT R142, R143, 0xffff0000, RZ, 0xc0, !PT ;  /* 0xffff00008f8e7812 */ /* 0x000fe200078ec0ff */
[C---:B------:R-:W-:Y:S01]  /*120c0*/  FMUL R12, R130.reuse, R58 ;  /* 0x0000003a820c7220 */ /* 0x040fe20000400000 */
[----:B------:R-:W-:Y:S01]  /*120d0*/  F2FP.BF16.F32.PACK_AB R35, R9, R8 ;  /* 0x000000080923723e */ /* 0x000fe200000010ff */
[----:B------:R-:W-:Y:S01]  /*120e0*/  FFMA R11, R133, R118, R11 ;  /* 0x00000076850b7223 */ /* 0x000fe2000000000b */
[C---:B------:R-:W-:Y:S01]  /*120f0*/  FMUL R13, R130.reuse, R59 ;  /* 0x0000003b820d7220 */ /* 0x040fe20000400000 */
[C---:B------:R-:W-:Y:S01]  /*12100*/  FMUL R14, R130.reuse, R60 ;  /* 0x0000003c820e7220 */ /* 0x040fe20000400000 */
[----:B------:R-:W-:Y:S01]  /*12110*/  FMUL R15, R130, R61 ;  /* 0x0000003d820f7220 */ /* 0x000fe20000400000 */
[----:B------:R2:W-:Y:S01]  /*12120*/  @!P1 STS.128 [R195+0x6010], R32 ;  /* 0x00601020c3009388 */ /* 0x0005e20000000c00 */
[----:B------:R-:W-:Y:S01]  /*12130*/  F2FP.BF16.F32.PACK_AB R4, R11, R10 ;  /* 0x0000000a0b04723e */ /* 0x000fe200000010ff */
[C---:B------:R-:W-:Y:S01]  /*12140*/  FFMA R12, R133.reuse, R119, R12 ;  /* 0x00000077850c7223 */ /* 0x040fe2000000000c */
[C---:B------:R-:W-:Y:S01]  /*12150*/  SHF.L.U32 R25, R144.reuse, 0x10, RZ ;  /* 0x0000001090197819 */ /* 0x040fe200000006ff */
[C---:B------:R-:W-:Y:S01]  /*12160*/  FFMA R13, R133.reuse, R120, R13 ;  /* 0x00000078850d7223 */ /* 0x040fe2000000000d */
[C---:B------:R-:W-:Y:S01]  /*12170*/  FFMA R14, R133.reuse, R121, R14 ;  /* 0x00000079850e7223 */ /* 0x040fe2000000000e */
[----:B------:R-:W-:Y:S01]  /*12180*/  LOP3.LUT R24, R144, 0xffff0000, RZ, 0xc0, !PT ;  /* 0xffff000090187812 */ /* 0x000fe200078ec0ff */
[C---:B------:R-:W-:Y:S01]  /*12190*/  FFMA R15, R133.reuse, R122, R15 ;  /* 0x0000007a850f7223 */ /* 0x040fe2000000000f */
[C---:B------:R-:W-:Y:S01]  /*121a0*/  FFMA R16, R133.reuse, R123, R16 ;  /* 0x0000007b85107223 */ /* 0x040fe20000000010 */
[C---:B------:R-:W-:Y:S01]  /*121b0*/  FMUL R20, R130.reuse, R66 ;  /* 0x0000004282147220 */ /* 0x040fe20000400000 */
        /* <DEDUP_REMOVED lines=8> */
[----:B------:R-:W-:Y:S01]  /*12240*/  FFMA R21, R133, R128, R21 ;  /* 0x0000008085157223 */ /* 0x000fe20000000015 */
[C---:B------:R-:W-:Y:S01]  /*12250*/  FMUL R57, R130.reuse, R71 ;  /* 0x0000004782397220 */ /* 0x040fe20000400000 */
[----:B------:R-:W-:Y:S01]  /*12260*/  F2FP.BF16.F32.PACK_AB R5, R13, R12 ;  /* 0x0000000c0d05723e */ /* 0x000fe200000010ff */
[----:B------:R-:W-:Y:S01]  /*12270*/  FFMA R22, R133, R129, R22 ;  /* 0x0000008185167223 */ /* 0x000fe20000000016 */
[----:B------:R-:W-:Y:S01]  /*12280*/  F2FP.BF16.F32.PACK_AB R6, R15, R14 ;  /* 0x0000000e0f06723e */ /* 0x000fe200000010ff */
[C---:B------:R-:W-:Y:S01]  /*12290*/  FMUL R58, R130.reuse, R72 ;  /* 0x00000048823a7220 */ /* 0x040fe20000400000 */
[----:B------:R-:W-:Y:S01]  /*122a0*/  F2FP.BF16.F32.PACK_AB R7, R17, R16 ;  /* 0x000000101107723e */ /* 0x000fe200000010ff */
[C---:B------:R-:W-:Y:S01]  /*122b0*/  FFMA R23, R133.reuse, R132, R23 ;  /* 0x0000008485177223 */ /* 0x040fe20000000017 */
[C---:B------:R-:W-:Y:S01]  /*122c0*/  FMUL R59, R130.reuse, R73 ;  /* 0x00000049823b7220 */ /* 0x040fe20000400000 */
[----:B------:R-:W-:Y:S01]  /*122d0*/  FFMA R56, R133, R131, R56 ;  /* 0x0000008385387223 */ /* 0x000fe20000000038 */
[C---:B------:R-:W-:Y:S01]  /*122e0*/  FMUL R60, R130.reuse, R74 ;  /* 0x0000004a823c7220 */ /* 0x040fe20000400000 */
[----:B------:R2:W-:Y:S01]  /*122f0*/  @!P1 STS.128 [R188+0x7000], R4 ;  /* 0x00700004bc009388 */ /* 0x0005e20000000c00 */
[----:B------:R-:W-:Y:S01]  /*12300*/  F2FP.BF16.F32.PACK_AB R8, R19, R18 ;  /* 0x000000121308723e */ /* 0x000fe200000010ff */
[C---:B------:R-:W-:Y:S01]  /*12310*/  FFMA R57, R133.reuse, R134, R57 ;  /* 0x0000008685397223 */ /* 0x040fe20000000039 */
[C---:B------:R-:W-:Y:S01]  /*12320*/  FMUL R61, R130.reuse, R75 ;  /* 0x0000004b823d7220 */ /* 0x040fe20000400000 */
[C---:B------:R-:W-:Y:S01]  /*12330*/  FFMA R58, R133.reuse, R135, R58 ;  /* 0x00000087853a7223 */ /* 0x040fe2000000003a */
[C---:B------:R-:W-:Y:S01]  /*12340*/  FFMA R59, R133.reuse, R136, R59 ;  /* 0x00000088853b7223 */ /* 0x040fe2000000003b */
[C---:B------:R-:W-:Y:S01]  /*12350*/  FFMA R60, R133.reuse, R137, R60 ;  /* 0x00000089853c7223 */ /* 0x040fe2000000003c */
[----:B------:R-:W-:Y:S01]  /*12360*/  FFMA R61, R133, R138, R61 ;  /* 0x0000008a853d7223 */ /* 0x000fe2000000003d */
[----:B------:R-:W-:Y:S01]  /*12370*/  F2FP.BF16.F32.PACK_AB R9, R21, R20 ;  /* 0x000000141509723e */ /* 0x000fe200000010ff */
[----:B------:R-:W-:Y:S01]  /*12380*/  FFMA R62, R133, R139, R62 ;  /* 0x0000008b853e7223 */ /* 0x000fe2000000003e */
[----:B------:R-:W-:Y:S01]  /*12390*/  F2FP.BF16.F32.PACK_AB R10, R23, R22 ;  /* 0x00000016170a723e */ /* 0x000fe200000010ff */
[C---:B------:R-:W-:Y:S01]  /*123a0*/  FMUL R66, R130.reuse, R80 ;  /* 0x0000005082427220 */ /* 0x040fe20000400000 */
[----:B------:R-:W-:Y:S01]  /*123b0*/  F2FP.BF16.F32.PACK_AB R11, R57, R56 ;  /* 0x00000038390b723e */ /* 0x000fe200000010ff */
[----:B------:R-:W-:Y:S01]  /*123c0*/  FFMA R63, R133, R140, R63 ;  /* 0x0000008c853f7223 */ /* 0x000fe2000000003f */
[C---:B------:R-:W-:Y:S01]  /*123d0*/  FMUL R67, R130.reuse, R81 ;  /* 0x0000005182437220 */ /* 0x040fe20000400000 */
[----:B------:R-:W-:Y:S01]  /*123e0*/  SHF.L.U32 R27, R145, 0x10, RZ ;  /* 0x00000010911b7819 */ /* 0x000fe200000006ff */
[----:B------:R-:W-:Y:S01]  /*123f0*/  FFMA R64, R133, R141, R64 ;  /* 0x0000008d85407223 */ /* 0x000fe20000000040 */
[----:B------:R2:W-:Y:S01]  /*12400*/  @!P1 STS.128 [R198+0x7010], R8 ;  /* 0x00701008c6009388 */ /* 0x0005e20000000c00 */
[C---:B------:R-:W-:Y:S01]  /*12410*/  FMUL R68, R130.reuse, R82 ;  /* 0x0000005282447220 */ /* 0x040fe20000400000 */
[----:B------:R-:W-:Y:S01]  /*12420*/  LOP3.LUT R26, R145, 0xffff0000, RZ, 0xc0, !PT ;  /* 0xffff0000911a7812 */ /* 0x000fe200078ec0ff */
[C---:B------:R-:W-:Y:S01]  /*12430*/  FFMA R65, R133.reuse, R142, R65 ;  /* 0x0000008e85417223 */ /* 0x040fe20000000041 */
[----:B------:R-:W-:Y:S01]  /*12440*/  FMUL R69, R130, R83 ;  /* 0x0000005382457220 */ /* 0x000fe20000400000 */
[----:B------:R-:W-:Y:S01]  /*12450*/  SHF.L.U32 R29, R146, 0x10, RZ ;  /* 0x00000010921d7819 */ /* 0x000fe200000006ff */
[C---:B------:R-:W-:Y:S01]  /*12460*/  FFMA R66, R133.reuse, R25, R66 ;  /* 0x0000001985427223 */ /* 0x040fe20000000042 */
[----:B------:R-:W-:Y:S01]  /*12470*/  FMUL R70, R130, R84 ;  /* 0x0000005482467220 */ /* 0x000fe20000400000 */
[----:B------:R-:W-:Y:S01]  /*12480*/  LOP3.LUT R28, R146, 0xffff0000, RZ, 0xc0, !PT ;  /* 0xffff0000921c7812 */ /* 0x000fe200078ec0ff */
[----:B------:R-:W-:Y:S01]  /*12490*/  FFMA R67, R133, R24, R67 ;  /* 0x0000001885437223 */ /* 0x000fe20000000043 */
[C---:B------:R-:W-:Y:S01]  /*124a0*/  FMUL R71, R130.reuse, R85 ;  /* 0x0000005582477220 */ /* 0x040fe20000400000 */
[----:B------:R-:W-:Y:S01]  /*124b0*/  SHF.L.U32 R31, R147, 0x10, RZ ;  /* 0x00000010931f7819 */ /* 0x000fe200000006ff */
[----:B------:R-:W-:Y:S01]  /*124c0*/  FFMA R68, R133, R27, R68 ;  /* 0x0000001b85447223 */ /* 0x000fe20000000044 */
[C---:B------:R-:W-:Y:S01]  /*124d0*/  FMUL R72, R130.reuse, R86 ;  /* 0x0000005682487220 */ /* 0x040fe20000400000 */
[----:B------:R-:W-:Y:S01]  /*124e0*/  LOP3.LUT R30, R147, 0xffff0000, RZ, 0xc0, !PT ;  /* 0xffff0000931e7812 */ /* 0x000fe200078ec0ff */
[----:B------:R-:W-:Y:S01]  /*124f0*/  FFMA R69, R133, R26, R69 ;  /* 0x0000001a85457223 */ /* 0x000fe20000000045 */
        /* <DEDUP_REMOVED lines=13> */
[----:B------:R-:W-:Y:S02]  /*125d0*/  F2FP.BF16.F32.PACK_AB R19, R73, R72 ;  /* 0x000000484913723e */ /* 0x000fe400000010ff */
[----:B------:R-:W-:Y:S03]  /*125e0*/  ISETP.NE.AND P0, PT, R189, RZ, PT ;  /* 0x000000ffbd00720c */ /* 0x000fe60003f05270 */
[----:B------:R2:W-:Y:S01]  /*125f0*/  @!P1 STS.128 [R195+0x7010], R16 ;  /* 0x00701010c3009388 */ /* 0x0005e20000000c00 */
[----:B------:R-:W-:Y:S01]  /*12600*/  @!PT LDS RZ, [RZ] ;  /* 0x00000000fffff984 */ /* 0x000fe20000000800 */
[----:B------:R-:W-:Y:S01]  /*12610*/  @!PT LDS RZ, [RZ] ;  /* 0x00000000fffff984 */ /* 0x000fe20000000800 */
[----:B------:R-:W-:Y:S01]  /*12620*/  @!PT LDS RZ, [RZ] ;  /* 0x00000000fffff984 */ /* 0x000fe20000000800 */
[----:B------:R-:W-:Y:S01]  /*12630*/  @!PT LDS RZ, [RZ] ;  /* 0x00000000fffff984 */ /* 0x000fe20000000800 */
[----:B------:R1:W-:Y:S07]  /*12640*/  MEMBAR.ALL.CTA ;  /* 0x0000000000007992 */ /* 0x0003ee0000008000 */
[----:B-1----:R-:W1:Y:S01]  /*12650*/  FENCE.VIEW.ASYNC.S ;  /* 0x00000000000073c6 */ /* 0x002e620000000000 */
[----:B------:R-:W-:Y:S05]  /*12660*/  WARPSYNC.ALL ;  /* 0x0000000000007948 */ /* 0x000fea0003800000 */
[----:B------:R-:W-:Y:S01]  /*12670*/  BSSY.RECONVERGENT B0, `(.L_x_185) ;  /* 0x0000011000007945 */ /* 0x000fe20003800200 */
        /* <DEDUP_REMOVED lines=16> */
.L_x_186:
[----:B------:R-:W-:Y:S05]  /*12780*/  BSYNC.RECONVERGENT B0 ;  /* 0x0000000000007941 */ /* 0x000fea0003800200 */
.L_x_185:
[----:B------:R-:W-:Y:S01]  /*12790*/  BAR.SYNC.DEFER_BLOCKING 0x1, 0x80 ;  /* 0x0042000000007b1d */ /* 0x000fe20000010000 */
[----:B------:R-:W-:Y:S09]  /*127a0*/  UISETP.NE.AND UP0, UPT, UR53, -0x8, UPT ;  /* 0xfffffff83500788c */ /* 0x000ff2000bf05270 */
[----:B------:R-:W-:Y:S05]  /*127b0*/  BRA.U !UP0, `(.L_x_187) ;  /* 0x0000000108247547 */ /* 0x000fea000b800000 */
[----:B------:R-:W-:Y:S01]  /*127c0*/  ISETP.NE.AND P0, PT, R194, RZ, PT ;  /* 0x000000ffc200720c */ /* 0x000fe20003f05270 */
[----:B------:R-:W-:Y:S01]  /*127d0*/  IMAD.U32 R0, RZ, RZ, UR47 ;  /* 0x0000002fff007e24 */ /* 0x000fe2000f8e00ff */
[----:B------:R-:W-:Y:S04]  /*127e0*/  UIADD3 UR4, UPT, UPT, UR47, 0x1, URZ ;  /* 0x000000012f047890 */ /* 0x000fe8000fffe0ff */
[----:B------:R-:W-:Y:S04]  /*127f0*/  UISETP.NE.AND UP0, UPT, UR4, 0x4, UPT ;  /* 0x000000040400788c */ /* 0x000fe8000bf05270 */
[----:B------:R-:W-:Y:S03]  /*12800*/  USEL UR47, UR4, URZ, UP0 ;  /* 0x000000ff042f7287 */ /* 0x000fe60008000000 */
[----:B------:R-:W-:Y:S05]  /*12810*/  @P0 LEA R0, R0, UR44, 0x3 ;  /* 0x0000002c00000c11 */ /* 0x000fea000f8e18ff */
[----:B------:R-:W-:Y:S05]  /*12820*/  @P0 VIADD R3, R0, 0x50 ;  /* 0x0000005000030836 */ /* 0x000fea0000000000 */
[----:B------:R-:W-:Y:S04]  /*12830*/  @P0 PRMT R3, R200, 0x654, R3 ;  /* 0x00000654c8030816 */ /* 0x000fe80000000003 */
[----:B------:R1:W-:Y:S03]  /*12840*/  @P0 SYNCS.ARRIVE.TRANS64.RED.A1T0 RZ, [R3+URZ], RZ ;  /* 0x000000ff03ff09a7 */ /* 0x0003e600081004ff */
.L_x_187:
[----:B------:R-:W-:Y:S01]  /*12850*/  R2UR UR6, R193 ;  /* 0x00000000c10672ca */ /* 0x000fe200000e0000 */
[----:B------:R-:W-:Y:S01]  /*12860*/  UIADD3 UR53, UPT, UPT, UR53, 0x8, URZ ;  /* 0x0000000835357890 */ /* 0x000fe2000fffe0ff */
[----:B------:R-:W-:Y:S01]  /*12870*/  R2UR UR5, R178 ;  /* 0x00000000b20572ca */ /* 0x000fe200000e0000 */
[----:B------:R-:W-:Y:S01]  /*12880*/  ULOP3.LUT UR43, UR43, 0x1, URZ, 0x3c, !UPT ;  /* 0x000000012b2b7892 */ /* 0x000fe2000f8e3cff */
[----:B------:R-:W-:Y:S02]  /*12890*/  R2UR UR4, R179 ;  /* 0x00000000b30472ca */ /* 0x000fe400000e0000 */
[----:B------:R-:W-:Y:S02]  /*128a0*/  R2UR UR36, R192 ;  /* 0x00000000c02472ca */ /* 0x000fe400000e0000 */
[C---:B------:R-:W-:Y:S04]  /*128b0*/  ISETP.NE.AND P0, PT, R183.reuse, 0x2, PT ;  /* 0x00000002b700780c */ /* 0x040fe80003f05270 */
[----:B-1----:R-:W-:Y:S01]  /*128c0*/  SEL R3, RZ, 0x1, P0 ;  /* 0x00000001ff037807 */ /* 0x002fe20000000000 */
[----:B------:R-:W-:Y:S01]  /*128d0*/  UISETP.NE.AND UP0, UPT, UR6, URZ, UPT ;  /* 0x000000ff0600728c */ /* 0x000fe2000bf05270 */
[----:B------:R-:W-:Y:S01]  /*128e0*/  SEL R183, R183, RZ, P0 ;  /* 0x000000ffb7b77207 */ /* 0x000fe20000000000 */
[----:B------:R-:W-:Y:S01]  /*128f0*/  UIADD3 UR24, UPT, UPT, UR37, UR5, URZ ;  /* 0x0000000525187290 */ /* 0x000fe2000fffe0ff */
[----:B------:R-:W-:Y:S01]  /*12900*/  LOP3.LUT R186, R186, R3, RZ, 0x3c, !PT ;  /* 0x00000003baba7212 */ /* 0x000fe200078e3cff */
[----:B------:R-:W-:Y:S05]  /*12910*/  UIADD3 UR27, UPT, UPT, UR38, UR4, URZ ;  /* 0x00000004261b7290 */ /* 0x000fea000fffe0ff */
[----:B------:R-:W-:Y:S07]  /*12920*/  BRA.U UP0, `(.L_x_188) ;  /* 0xffffff3d00007547 */ /* 0x000fee000b83ffff */
[----:B------:R-:W-:Y:S01]  /*12930*/  R2UR UR4, R180 ;  /* 0x00000000b40472ca */ /* 0x000fe200000e0000 */
[----:B------:R-:W-:-:S12]  /*12940*/  SYNCS.ARRIVE.TRANS64.A1T0 RZ, [UR44+0xd0], RZ ;  /* 0x0000d0ffffff79a7 */ /* 0x000fd8000810002c */
[----:B------:R-:W-:-:S09]  /*12950*/  UISETP.NE.AND UP0, UPT, UR4, URZ, UPT ;  /* 0x000000ff0400728c */ /* 0x000fd2000bf05270 */
[----:B------:R-:W-:Y:S05]  /*12960*/  BRA.U !UP0, `(.L_x_189) ;  /* 0x0000000108487547 */ /* 0x000fea000b800000 */
[----:B------:R-:W1:Y:S02]  /*12970*/  LDCU.64 UR4, c[0x0][0xc90] ;  /* 0x00019200ff0477ac */ /* 0x000e640008000a00 */
[----:B-1----:R-:W-:-:S04]  /*12980*/  UISETP.NE.U32.AND UP0, UPT, UR4, URZ, UPT ;  /* 0x000000ff0400728c */ /* 0x002fc8000bf05070 */
[----:B------:R-:W-:-:S09]  /*12990*/  UISETP.NE.AND.EX UP0, UPT, UR5, URZ, UPT, UP0 ;  /* 0x000000ff0500728c */ /* 0x000fd2000bf05300 */
[----:B------:R-:W-:Y:S05]  /*129a0*/  BRA.U UP0, `(.L_x_190) ;  /* 0x00000001000c7547 */ /* 0x000fea000b800000 */
[----:B------:R-:W-:-:S13]  /*129b0*/  FSETP.NEU.AND P0, PT, R133, RZ, PT ;  /* 0x000000ff8500720b */ /* 0x000fda0003f0d000 */
[----:B------:R-:W-:Y:S05]  /*129c0*/  @!P0 EXIT ;  /* 0x000000000000894d */ /* 0x000fea0003800000 */
[----:B------:R-:W-:Y:S05]  /*129d0*/  BRA `(.L_x_189) ;  /* 0x00000000002c7947 */ /* 0x000fea0003800000 */
.L_x_190:
[----:B------:R-:W-:Y:S01]  /*129e0*/  ISETP.NE.AND P0, PT, R182, RZ, PT ;  /* 0x000000ffb600720c */ /* 0x000fe20003f05270 */
[----:B------:R-:W-:-:S12]  /*129f0*/  BSSY.RECONVERGENT B0, `(.L_x_189) ;  /* 0x0000009000007945 */ /* 0x000fd80003800200 */
[----:B------:R-:W-:Y:S05]  /*12a00*/  @P0 BRA `(.L_x_191) ;  /* 0x0000000000140947 */ /* 0x000fea0003800000 */
[----:B------:R-:W1:Y:S02]  /*12a10*/  LDCU.64 UR4, c[0x0][0xc88] ;  /* 0x00019100ff0477ac */ /* 0x000e640008000a00 */
[----:B-1----:R-:W-:-:S04]  /*12a20*/  ISETP.NE.U32.AND P0, PT, RZ, UR4, PT ;  /* 0x00000004ff007c0c */ /* 0x002fc8000bf05070 */
[----:B------:R-:W-:-:S13]  /*12a30*/  ISETP.NE.AND.EX P0, PT, RZ, UR5, PT, P0 ;  /* 0x00000005ff007c0c */ /* 0x000fda000bf05300 */
[----:B------:R-:W-:Y:S05]  /*12a40*/  @!P0 EXIT ;  /* 0x000000000000894d */ /* 0x000fea0003800000 */
[----:B------:R-:W-:Y:S05]  /*12a50*/  BRA `(.L_x_192) ;  /* 0x0000000000087947 */ /* 0x000fea0003800000 */
.L_x_191:
[----:B------:R-:W-:-:S13]  /*12a60*/  FSETP.NEU.AND P0, PT, R133, RZ, PT ;  /* 0x000000ff8500720b */ /* 0x000fda0003f0d000 */
[----:B------:R-:W-:Y:S05]  /*12a70*/  @!P0 EXIT ;  /* 0x000000000000894d */ /* 0x000fea0003800000 */
.L_x_192:
[----:B------:R-:W-:Y:S05]  /*12a80*/  BSYNC.RECONVERGENT B0 ;  /* 0x0000000000007941 */ /* 0x000fea0003800200 */
.L_x_189:
[----:B------:R-:W1:Y:S01]  /*12a90*/  S2UR UR5, SR_CgaCtaId ;  /* 0x00000000000579c3 */ /* 0x000e620000008800 */
[----:B------:R-:W-:Y:S01]  /*12aa0*/  ULEA UR4, UR47, UR44, 0x3 ;  /* 0x0000002c2f047291 */ /* 0x000fe2000f8e18ff */
[----:B------:R-:W-:-:S04]  /*12ab0*/  DEPBAR.LE SB0, 0x0 ;  /* 0x000080000000791a */ /* 0x000fc80000000000 */
[----:B------:R-:W-:-:S04]  /*12ac0*/  UIADD3 UR4, UPT, UPT, UR4, 0x50, URZ ;  /* 0x0000005004047890 */ /* 0x000fc8000fffe0ff */
[----:B-1----:R-:W-:-:S09]  /*12ad0*/  UPRMT UR4, UR5, 0x654, UR4 ;  /* 0x0000065405047896 */ /* 0x002fd20008000004 */
[----:B------:R-:W-:Y:S01]  /*12ae0*/  SYNCS.ARRIVE.TRANS64.RED.A1T0 RZ, [UR4], RZ ;  /* 0x000000ffffff79a7 */ /* 0x000fe20008100404 */
[----:B------:R-:W-:Y:S05]  /*12af0*/  EXIT ;  /* 0x000000000000794d */ /* 0x000fea0003800000 */
.L_x_24:
[----:B-1----:R1:W3:Y:S02]  /*12b00*/  SYNCS.PHASECHK.TRANS64.TRYWAIT P0, [R0+URZ+0xc0], R3 ;  /* 0x0000c003000075a7 */ /* 0x0022e400080011ff */
[----:B---3--:R-:W-:Y:S05]  /*12b10*/  @!P0 NANOSLEEP.SYNCS 0x989680 ;  /* 0x009896800000895d */ /* 0x008fea0003900000 */
[----:B------:R-:W3:Y:S02]  /*12b20*/  @!P0 SYNCS.PHASECHK.TRANS64 P0, [R0+URZ+0xc0], R3 ;  /* 0x0000c003000085a7 */ /* 0x000ee400080010ff */
[----:B---3--:R-:W-:Y:S05]  /*12b30*/  @!P0 BRA `(.L_x_24) ;  /* 0xfffffffc00f08947 */ /* 0x008fea000383ffff */
[----:B------:R-:W-:Y:S05]  /*12b40*/  BRA `(.L_x_193) ;  /* 0xfffffeec00b87947 */ /* 0x000fea000383ffff */
.L_x_27:
[----:B-1----:R-:W-:-:S07]  /*12b50*/  MOV R0, UR33 ;  /* 0x0000002100007c02 */ /* 0x002fce0008000f00 */
.L_x_194:
[----:B-1----:R1:W3:Y:S02]  /*12b60*/  SYNCS.PHASECHK.TRANS64.TRYWAIT P0, [R0+URZ+0x18], R3 ;  /* 0x00001803000075a7 */ /* 0x0022e400080011ff */
[----:B---3--:R-:W-:Y:S05]  /*12b70*/  @!P0 NANOSLEEP.SYNCS 0x989680 ;  /* 0x009896800000895d */ /* 0x008fea0003900000 */
[----:B------:R-:W3:Y:S02]  /*12b80*/  @!P0 SYNCS.PHASECHK.TRANS64 P0, [R0+URZ+0x18], R3 ;  /* 0x00001803000085a7 */ /* 0x000ee400080010ff */
[----:B---3--:R-:W-:Y:S05]  /*12b90*/  @!P0 BRA `(.L_x_194) ;  /* 0xfffffffc00f08947 */ /* 0x008fea000383ffff */
[----:B------:R-:W-:Y:S05]  /*12ba0*/  BRA `(.L_x_26) ;  /* 0xfffffeec00fc7947 */ /* 0x000fea000383ffff */
.L_x_36:
[----:B-1----:R-:W-:-:S07]  /*12bb0*/  MOV R0, UR33 ;  /* 0x0000002100007c02 */ /* 0x002fce0008000f00 */
.L_x_195:
[----:B-1----:R1:W2:Y:S02]  /*12bc0*/  SYNCS.PHASECHK.TRANS64.TRYWAIT P0, [R0+URZ+0x18], R3 ;  /* 0x00001803000075a7 */ /* 0x0022a400080011ff */
[----:B--2---:R-:W-:Y:S05]  /*12bd0*/  @!P0 NANOSLEEP.SYNCS 0x989680 ;  /* 0x009896800000895d */ /* 0x004fea0003900000 */
[----:B------:R-:W2:Y:S02]  /*12be0*/  @!P0 SYNCS.PHASECHK.TRANS64 P0, [R0+URZ+0x18], R3 ;  /* 0x00001803000085a7 */ /* 0x000ea400080010ff */
[----:B--2---:R-:W-:Y:S05]  /*12bf0*/  @!P0 BRA `(.L_x_195) ;  /* 0xfffffffc00f08947 */ /* 0x004fea000383ffff */
[----:B------:R-:W-:Y:S05]  /*12c00*/  BRA `(.L_x_35) ;  /* 0xfffffef4000c7947 */ /* 0x000fea000383ffff */
.L_x_43:
[----:B-1----:R1:W4:Y:S02]  /*12c10*/  SYNCS.PHASECHK.TRANS64.TRYWAIT P0, [R3+URZ+0x80], R0 ;  /* 0x00008000030075a7 */ /* 0x00232400080011ff */
[----:B----4-:R-:W-:Y:S05]  /*12c20*/  @!P0 NANOSLEEP.SYNCS 0x989680 ;  /* 0x009896800000895d */ /* 0x010fea0003900000 */
[----:B------:R-:W4:Y:S02]  /*12c30*/  @!P0 SYNCS.PHASECHK.TRANS64 P0, [R3+URZ+0x80], R0 ;  /* 0x00008000030085a7 */ /* 0x000f2400080010ff */
[----:B----4-:R-:W-:Y:S05]  /*12c40*/  @!P0 BRA `(.L_x_43) ;  /* 0xfffffffc00f08947 */ /* 0x010fea000383ffff */
[----:B------:R-:W-:Y:S05]  /*12c50*/  BRA `(.L_x_196) ;  /* 0xfffffef400f87947 */ /* 0x000fea000383ffff */
.L_x_47:
[----:B-1----:R-:W-:-:S07]  /*12c60*/  MOV R0, UR4 ;  /* 0x0000000400007c02 */ /* 0x002fce0008000f00 */
.L_x_197:
[----:B-1----:R1:W2:Y:S02]  /*12c70*/  SYNCS.PHASECHK.TRANS64.TRYWAIT P0, [R0+URZ], R3 ;  /* 0x00000003000075a7 */ /* 0x0022a400080011ff */
[----:B--2---:R-:W-:Y:S05]  /*12c80*/  @!P0 NANOSLEEP.SYNCS 0x989680 ;  /* 0x009896800000895d */ /* 0x004fea0003900000 */
[----:B------:R-:W2:Y:S02]  /*12c90*/  @!P0 SYNCS.PHASECHK.TRANS64 P0, [R0+URZ], R3 ;  /* 0x00000003000085a7 */ /* 0x000ea400080010ff */
[----:B--2---:R-:W-:Y:S05]  /*12ca0*/  @!P0 BRA `(.L_x_197) ;  /* 0xfffffffc00f08947 */ /* 0x004fea000383ffff */
[----:B------:R-:W-:Y:S05]  /*12cb0*/  BRA `(.L_x_198) ;  /* 0xfffffefc00a47947 */ /* 0x000fea000383ffff */
.L_x_48:
[----:B------:R-:W-:-:S07]  /*12cc0*/  MOV R0, UR5 ;  /* 0x0000000500007c02 */ /* 0x000fce0008000f00 */
.L_x_199:
[----:B-1----:R1:W2:Y:S02]  /*12cd0*/  SYNCS.PHASECHK.TRANS64.TRYWAIT P0, [R0+URZ], R3 ;  /* 0x00000003000075a7 */ /* 0x0022a400080011ff */
[----:B--2---:R-:W-:Y:S05]  /*12ce0*/  @!P0 NANOSLEEP.SYNCS 0x989680 ;  /* 0x009896800000895d */ /* 0x004fea0003900000 */
[----:B------:R-:W2:Y:S02]  /*12cf0*/  @!P0 SYNCS.PHASECHK.TRANS64 P0, [R0+URZ], R3 ;  /* 0x00000003000085a7 */ /* 0x000ea400080010ff */
[----:B--2---:R-:W-:Y:S05]  /*12d00*/  @!P0 BRA `(.L_x_199) ;  /* 0xfffffffc00f08947 */ /* 0x004fea000383ffff */
[----:B------:R-:W-:Y:S05]  /*12d10*/  BRA `(.L_x_200) ;  /* 0xfffffefc00b07947 */ /* 0x000fea000383ffff */
.L_x_51:
[----:B--2---:R2:W3:Y:S02]  /*12d20*/  SYNCS.PHASECHK.TRANS64.TRYWAIT P0, [R2+URZ+0xb0], R5 ;  /* 0x0000b005020075a7 */ /* 0x0044e400080011ff */
[----:B---3--:R-:W-:Y:S05]  /*12d30*/  @!P0 NANOSLEEP.SYNCS 0x989680 ;  /* 0x009896800000895d */ /* 0x008fea0003900000 */
[----:B------:R-:W3:Y:S02]  /*12d40*/  @!P0 SYNCS.PHASECHK.TRANS64 P0, [R2+URZ+0xb0], R5 ;  /* 0x0000b005020085a7 */ /* 0x000ee400080010ff */
[----:B---3--:R-:W-:Y:S05]  /*12d50*/  @!P0 BRA `(.L_x_51) ;  /* 0xfffffffc00f08947 */ /* 0x008fea000383ffff */
[----:B------:R-:W-:Y:S05]  /*12d60*/  BRA `(.L_x_201) ;  /* 0xffffff0000147947 */ /* 0x000fea000383ffff */
.L_x_52:
[----:B------:R-:W-:-:S07]  /*12d70*/  MOV R2, UR4 ;  /* 0x0000000400027c02 */ /* 0x000fce0008000f00 */
.L_x_202:
[----:B--2---:R2:W3:Y:S02]  /*12d80*/  SYNCS.PHASECHK.TRANS64.TRYWAIT P0, [R2+URZ+0x90], R5 ;  /* 0x00009005020075a7 */ /* 0x0044e400080011ff */
[----:B---3--:R-:W-:Y:S05]  /*12d90*/  @!P0 NANOSLEEP.SYNCS 0x989680 ;  /* 0x009896800000895d */ /* 0x008fea0003900000 */
[----:B------:R-:W3:Y:S02]  /*12da0*/  @!P0 SYNCS.PHASECHK.TRANS64 P0, [R2+URZ+0x90], R5 ;  /* 0x00009005020085a7 */ /* 0x000ee400080010ff */
[----:B---3--:R-:W-:Y:S05]  /*12db0*/  @!P0 BRA `(.L_x_202) ;  /* 0xfffffffc00f08947 */ /* 0x008fea000383ffff */
[----:B------:R-:W-:Y:S05]  /*12dc0*/  BRA `(.L_x_203) ;  /* 0xffffff0000247947 */ /* 0x000fea000383ffff */
.L_x_53:
[----:B--2---:R2:W3:Y:S02]  /*12dd0*/  SYNCS.PHASECHK.TRANS64.TRYWAIT P1, [R2+URZ+0x80], R5 ;  /* 0x00008005020075a7 */ /* 0x0044e400080211ff */
[----:B---3--:R-:W-:Y:S05]  /*12de0*/  @!P1 NANOSLEEP.SYNCS 0x989680 ;  /* 0x009896800000995d */ /* 0x008fea0003900000 */
[----:B------:R-:W3:Y:S02]  /*12df0*/  @!P1 SYNCS.PHASECHK.TRANS64 P1, [R2+URZ+0x80], R5 ;  /* 0x00008005020095a7 */ /* 0x000ee400080210ff */
[----:B---3--:R-:W-:Y:S05]  /*12e00*/  @!P1 BRA `(.L_x_53) ;  /* 0xfffffffc00f09947 */ /* 0x008fea000383ffff */
[----:B------:R-:W-:Y:S05]  /*12e10*/  BRA `(.L_x_204) ;  /* 0xffffff0000547947 */ /* 0x000fea000383ffff */
.L_x_56:
[----:B------:R-:W-:-:S07]  /*12e20*/  MOV R0, UR4 ;  /* 0x0000000400007c02 */ /* 0x000fce0008000f00 */
.L_x_205:
[----:B--2---:R2:W3:Y:S02]  /*12e30*/  SYNCS.PHASECHK.TRANS64.TRYWAIT P0, [R0+URZ+0x90], R3 ;  /* 0x00009003000075a7 */ /* 0x0044e400080011ff */
[----:B---3--:R-:W-:Y:S05]  /*12e40*/  @!P0 NANOSLEEP.SYNCS 0x989680 ;  /* 0x009896800000895d */ /* 0x008fea0003900000 */
[----:B------:R-:W3:Y:S02]  /*12e50*/  @!P0 SYNCS.PHASECHK.TRANS64 P0, [R0+URZ+0x90], R3 ;  /* 0x00009003000085a7 */ /* 0x000ee400080010ff */
[----:B---3--:R-:W-:Y:S05]  /*12e60*/  @!P0 BRA `(.L_x_205) ;  /* 0xfffffffc00f08947 */ /* 0x008fea000383ffff */
[----:B------:R-:W-:Y:S05]  /*12e70*/  BRA `(.L_x_55) ;  /* 0xffffff0000a87947 */ /* 0x000fea000383ffff */
.L_x_63:
[----:B-1----:R1:W2:Y:S02]  /*12e80*/  SYNCS.PHASECHK.TRANS64.TRYWAIT P0, [R0+URZ+0x80], R5 ;  /* 0x00008005000075a7 */ /* 0x0022a400080011ff */
[----:B--2---:R-:W-:Y:S05]  /*12e90*/  @!P0 NANOSLEEP.SYNCS 0x989680 ;  /* 0x009896800000895d */ /* 0x004fea0003900000 */
[----:B------:R-:W2:Y:S02]  /*12ea0*/  @!P0 SYNCS.PHASECHK.TRANS64 P0, [R0+URZ+0x80], R5 ;  /* 0x00008005000085a7 */ /* 0x000ea400080010ff */
[----:B--2---:R-:W-:Y:S05]  /*12eb0*/  @!P0 BRA `(.L_x_63) ;  /* 0xfffffffc00f08947 */ /* 0x004fea000383ffff */
[----:B------:R-:W-:Y:S05]  /*12ec0*/  BRA `(.L_x_206) ;  /* 0xffffff0800d07947 */ /* 0x000fea000383ffff */
.L_x_66:
[----:B------:R-:W-:-:S07]  /*12ed0*/  MOV R0, UR7 ;  /* 0x0000000700007c02 */ /* 0x000fce0008000f00 */
.L_x_207:
[----:B-1----:R1:W2:Y:S02]  /*12ee0*/  SYNCS.PHASECHK.TRANS64.TRYWAIT P0, [R0+URZ], R5 ;  /* 0x00000005000075a7 */ /* 0x0022a400080011ff */
[----:B--2---:R-:W-:Y:S05]  /*12ef0*/  @!P0 NANOSLEEP.SYNCS 0x989680 ;  /* 0x009896800000895d */ /* 0x004fea0003900000 */
[----:B------:R-:W2:Y:S02]  /*12f00*/  @!P0 SYNCS.PHASECHK.TRANS64 P0, [R0+URZ], R5 ;  /* 0x00000005000085a7 */ /* 0x000ea400080010ff */
[----:B--2---:R-:W-:Y:S05]  /*12f10*/  @!P0 BRA `(.L_x_207) ;  /* 0xfffffffc00f08947 */ /* 0x004fea000383ffff */
[----:B------:R-:W-:Y:S05]  /*12f20*/  BRA `(.L_x_65) ;  /* 0xffffff0c00187947 */ /* 0x000fea000383ffff */
.L_x_67:
[----:B------:R-:W-:-:S07]  /*12f30*/  MOV R0, UR34 ;  /* 0x0000002200007c02 */ /* 0x000fce0008000f00 */
.L_x_208:
[----:B-1----:R1:W2:Y:S02]  /*12f40*/  SYNCS.PHASECHK.TRANS64.TRYWAIT P0, [R0+URZ+0xa8], R5 ;  /* 0x0000a805000075a7 */ /* 0x0022a400080011ff */
[----:B--2---:R-:W-:Y:S05]  /*12f50*/  @!P0 NANOSLEEP.SYNCS 0x989680 ;  /* 0x009896800000895d */ /* 0x004fea0003900000 */
[----:B------:R-:W2:Y:S02]  /*12f60*/  @!P0 SYNCS.PHASECHK.TRANS64 P0, [R0+URZ+0xa8], R5 ;  /* 0x0000a805000085a7 */ /* 0x000ea400080010ff */
[----:B--2---:R-:W-:Y:S05]  /*12f70*/  @!P0 BRA `(.L_x_208) ;  /* 0xfffffffc00f08947 */ /* 0x004fea000383ffff */
[----:B------:R-:W-:Y:S05]  /*12f80*/  BRA `(.L_x_209) ;  /* 0xffffff0c00647947 */ /* 0x000fea000383ffff */
.L_x_70:
[----:B------:R-:W-:Y:S07]  /*12f90*/  MOV R0, UR7 ;  /* 0x0000000700007c02 */ /* 0x000fee0008000f00 */
.L_x_210:
[----:B-1----:R1:W2:Y:S02]  /*12fa0*/  SYNCS.PHASECHK.TRANS64.TRYWAIT P0, [R0+URZ], R5 ;  /* 0x00000005000075a7 */ /* 0x0022a400080011ff */
[----:B--2---:R-:W-:Y:S05]  /*12fb0*/  @!P0 NANOSLEEP.SYNCS 0x989680 ;  /* 0x009896800000895d */ /* 0x004fea0003900000 */
[----:B------:R-:W2:Y:S02]  /*12fc0*/  @!P0 SYNCS.PHASECHK.TRANS64 P0, [R0+URZ], R5 ;  /* 0x00000005000085a7 */ /* 0x000ea400080010ff */
[----:B--2---:R-:W-:Y:S05]  /*12fd0*/  @!P0 BRA `(.L_x_210) ;  /* 0xfffffffc00f08947 */ /* 0x004fea000383ffff */
[----:B------:R-:W-:Y:S05]  /*12fe0*/  BRA `(.L_x_69) ;  /* 0xffffff0c00e47947 */ /* 0x000fea000383ffff */
.L_x_73:
[----:B------:R-:W-:-:S07]  /*12ff0*/  MOV R0, UR34 ;  /* 0x0000002200007c02 */ /* 0x000fce0008000f00 */
.L_x_211:
[----:B---3--:R3:W4:Y:S02]  /*13000*/  SYNCS.PHASECHK.TRANS64.TRYWAIT P0, [R0+URZ+0xd0], R3 ;  /* 0x0000d003000075a7 */ /* 0x00872400080011ff */
[----:B----4-:R-:W-:Y:S05]  /*13010*/  @!P0 NANOSLEEP.SYNCS 0x989680 ;  /* 0x009896800000895d */ /* 0x010fea0003900000 */
[----:B------:R-:W4:Y:S02]  /*13020*/  @!P0 SYNCS.PHASECHK.TRANS64 P0, [R0+URZ+0xd0], R3 ;  /* 0x0000d003000085a7 */ /* 0x000f2400080010ff */
[----:B----4-:R-:W-:Y:S05]  /*13030*/  @!P0 BRA `(.L_x_211) ;  /* 0xfffffffc00f08947 */ /* 0x010fea000383ffff */
[----:B------:R-:W-:Y:S05]  /*13040*/  BRA `(.L_x_212) ;  /* 0xffffff1000e87947 */ /* 0x000fea000383ffff */
.L_x_78:
[----:B-1----:R1:W2:Y:S02]  /*13050*/  SYNCS.PHASECHK.TRANS64.TRYWAIT P0, [R8+URZ+0x80], R5 ;  /* 0x00008005080075a7 */ /* 0x0022a400080011ff */
[----:B--2---:R-:W-:Y:S05]  /*13060*/  @!P0 NANOSLEEP.SYNCS 0x989680 ;  /* 0x009896800000895d */ /* 0x004fea0003900000 */
[----:B------:R-:W2:Y:S02]  /*13070*/  @!P0 SYNCS.PHASECHK.TRANS64 P0, [R8+URZ+0x80], R5 ;  /* 0x00008005080085a7 */ /* 0x000ea400080010ff */
[----:B--2---:R-:W-:Y:S05]  /*13080*/  @!P0 BRA `(.L_x_78) ;  /* 0xfffffffc00f08947 */ /* 0x004fea000383ffff */
[----:B------:R-:W-:Y:S05]  /*13090*/  BRA `(.L_x_213) ;  /* 0xffffff18002c7947 */ /* 0x000fea000383ffff */
.L_x_81:
[----:B------:R-:W-:Y:S07]  /*130a0*/  MOV R0, UR21 ;  /* 0x0000001500007c02 */ /* 0x000fee0008000f00 */
.L_x_214:
[----:B-1----:R1:W2:Y:S02]  /*130b0*/  SYNCS.PHASECHK.TRANS64.TRYWAIT P1, [R0+URZ+0x78], R5 ;  /* 0x00007805000075a7 */ /* 0x0022a400080211ff */
[----:B--2---:R-:W-:Y:S05]  /*130c0*/  @!P1 NANOSLEEP.SYNCS 0x989680 ;  /* 0x009896800000995d */ /* 0x004fea0003900000 */
[----:B------:R-:W2:Y:S02]  /*130d0*/  @!P1 SYNCS.PHASECHK.TRANS64 P1, [R0+URZ+0x78], R5 ;  /* 0x00007805000095a7 */ /* 0x000ea400080210ff */
[----:B--2---:R-:W-:Y:S05]  /*130e0*/  @!P1 BRA `(.L_x_214) ;  /* 0xfffffffc00f09947 */ /* 0x004fea000383ffff */
[----:B------:R-:W-:Y:S05]  /*130f0*/  BRA `(.L_x_80) ;  /* 0xffffff1c00a87947 */ /* 0x000fea000383ffff */
.L_x_84:
[----:B------:R-:W-:Y:S07]  /*13100*/  MOV R0, UR21 ;  /* 0x0000001500007c02 */ /* 0x000fee0008000f00 */
.L_x_215:
[----:B-1----:R1:W2:Y:S02]  /*13110*/  SYNCS.PHASECHK.TRANS64.TRYWAIT P0, [R0+URZ+0x50], R5 ;  /* 0x00005005000075a7 */ /* 0x0022a400080011ff */
[----:B--2---:R-:W-:Y:S05]  /*13120*/  @!P0 NANOSLEEP.SYNCS 0x989680 ;  /* 0x009896800000895d */ /* 0x004fea0003900000 */
[----:B------:R-:W2:Y:S02]  /*13130*/  @!P0 SYNCS.PHASECHK.TRANS64 P0, [R0+URZ+0x50], R5 ;  /* 0x00005005000085a7 */ /* 0x000ea400080010ff */
[----:B--2---:R-:W-:Y:S05]  /*13140*/  @!P0 BRA `(.L_x_215) ;  /* 0xfffffffc00f08947 */ /* 0x004fea000383ffff */
[----:B------:R-:W-:Y:S05]  /*13150*/  BRA `(.L_x_216) ;  /* 0xffffff20000c7947 */ /* 0x000fea000383ffff */
.L_x_85:
[----:B------:R-:W-:Y:S07]  /*13160*/  MOV R0, UR21 ;  /* 0x0000001500007c02 */ /* 0x000fee0008000f00 */
.L_x_217:
[----:B-1----:R1:W2:Y:S02]  /*13170*/  SYNCS.PHASECHK.TRANS64.TRYWAIT P0, [R0+URZ+0x58], R5 ;  /* 0x00005805000075a7 */ /* 0x0022a400080011ff */
[----:B--2---:R-:W-:Y:S05]  /*13180*/  @!P0 NANOSLEEP.SYNCS 0x989680 ;  /* 0x009896800000895d */ /* 0x004fea0003900000 */
[----:B------:R-:W2:Y:S02]  /*13190*/  @!P0 SYNCS.PHASECHK.TRANS64 P0, [R0+URZ+0x58], R5 ;  /* 0x00005805000085a7 */ /* 0x000ea400080010ff */
[----:B--2---:R-:W-:Y:S05]  /*131a0*/  @!P0 BRA `(.L_x_217) ;  /* 0xfffffffc00f08947 */ /* 0x004fea000383ffff */
[----:B------:R-:W-:Y:S05]  /*131b0*/  BRA `(.L_x_218) ;  /* 0xffffff2000647947 */ /* 0x000fea000383ffff */
.L_x_86:
[----:B------:R-:W-:Y:S07]  /*131c0*/  MOV R0, UR21 ;  /* 0x0000001500007c02 */ /* 0x000fee0008000f00 */
.L_x_219:
[----:B-1----:R1:W2:Y:S02]  /*131d0*/  SYNCS.PHASECHK.TRANS64.TRYWAIT P0, [R0+URZ+0x60], R5 ;  /* 0x00006005000075a7 */ /* 0x0022a400080011ff */
[----:B--2---:R-:W-:Y:S05]  /*131e0*/  @!P0 NANOSLEEP.SYNCS 0x989680 ;  /* 0x009896800000895d */ /* 0x004fea0003900000 */
[----:B------:R-:W2:Y:S02]  /*131f0*/  @!P0 SYNCS.PHASECHK.TRANS64 P0, [R0+URZ+0x60], R5 ;  /* 0x00006005000085a7 */ /* 0x000ea400080010ff */
[----:B--2---:R-:W-:Y:S05]  /*13200*/  @!P0 BRA `(.L_x_219) ;  /* 0xfffffffc00f08947 */ /* 0x004fea000383ffff */
[----:B------:R-:W-:Y:S05]  /*13210*/  BRA `(.L_x_220) ;  /* 0xffffff2000cc7947 */ /* 0x000fea000383ffff */
.L_x_87:
[----:B------:R-:W-:Y:S07]  /*13220*/  MOV R0, UR21 ;  /* 0x0000001500007c02 */ /* 0x000fee0008000f00 */
.L_x_221:
[----:B-1----:R1:W2:Y:S02]  /*13230*/  SYNCS.PHASECHK.TRANS64.TRYWAIT P0, [R0+URZ+0x68], R5 ;  /* 0x00006805000075a7 */ /* 0x0022a400080011ff */
[----:B--2---:R-:W-:Y:S05]  /*13240*/  @!P0 NANOSLEEP.SYNCS 0x989680 ;  /* 0x009896800000895d */ /* 0x004fea0003900000 */
[----:B------:R-:W2:Y:S02]  /*13250*/  @!P0 SYNCS.PHASECHK.TRANS64 P0, [R0+URZ+0x68], R5 ;  /* 0x00006805000085a7 */ /* 0x000ea400080010ff */
[----:B--2---:R-:W-:Y:S05]  /*13260*/  @!P0 BRA `(.L_x_221) ;  /* 0xfffffffc00f08947 */ /* 0x004fea000383ffff */
[----:B------:R-:W-:Y:S05]  /*13270*/  BRA `(.L_x_222) ;  /* 0xffffff24002c7947 */ /* 0x000fea000383ffff */
.L_x_88:
[----:B------:R-:W-:Y:S07]  /*13280*/  MOV R7, UR21 ;  /* 0x0000001500077c02 */ /* 0x000fee0008000f00 */
.L_x_223:
[----:B-1----:R1:W2:Y:S02]  /*13290*/  SYNCS.PHASECHK.TRANS64.TRYWAIT P0, [R7+URZ+0x50], R4 ;  /* 0x00005004070075a7 */ /* 0x0022a400080011ff */
[----:B--2---:R-:W-:Y:S05]  /*132a0*/  @!P0 NANOSLEEP.SYNCS 0x989680 ;  /* 0x009896800000895d */ /* 0x004fea0003900000 */
[----:B------:R-:W2:Y:S02]  /*132b0*/  @!P0 SYNCS.PHASECHK.TRANS64 P0, [R7+URZ+0x50], R4 ;  /* 0x00005004070085a7 */ /* 0x000ea400080010ff */
[----:B--2---:R-:W-:Y:S05]  /*132c0*/  @!P0 BRA `(.L_x_223) ;  /* 0xfffffffc00f08947 */ /* 0x004fea000383ffff */
[----:B------:R-:W-:Y:S05]  /*132d0*/  BRA `(.L_x_224) ;  /* 0xffffff2400907947 */ /* 0x000fea000383ffff */
.L_x_89:
[----:B------:R-:W-:Y:S07]  /*132e0*/  MOV R7, UR21 ;  /* 0x0000001500077c02 */ /* 0x000fee0008000f00 */
.L_x_225:
[----:B-1----:R1:W2:Y:S02]  /*132f0*/  SYNCS.PHASECHK.TRANS64.TRYWAIT P0, [R7+URZ+0x58], R4 ;  /* 0x00005804070075a7 */ /* 0x0022a400080011ff */
[----:B--2---:R-:W-:Y:S05]  /*13300*/  @!P0 NANOSLEEP.SYNCS 0x989680 ;  /* 0x009896800000895d */ /* 0x004fea0003900000 */
[----:B------:R-:W2:Y:S02]  /*13310*/  @!P0 SYNCS.PHASECHK.TRANS64 P0, [R7+URZ+0x58], R4 ;  /* 0x00005804070085a7 */ /* 0x000ea400080010ff */
[----:B--2---:R-:W-:Y:S05]  /*13320*/  @!P0 BRA `(.L_x_225) ;  /* 0xfffffffc00f08947 */ /* 0x004fea000383ffff */
[----:B------:R-:W-:Y:S05]  /*13330*/  BRA `(.L_x_226) ;  /* 0xffffff2400f47947 */ /* 0x000fea000383ffff */
.L_x_90:
[----:B------:R-:W-:Y:S07]  /*13340*/  MOV R7, UR21 ;  /* 0x0000001500077c02 */ /* 0x000fee0008000f00 */
.L_x_227:
[----:B-1----:R1:W2:Y:S02]  /*13350*/  SYNCS.PHASECHK.TRANS64.TRYWAIT P0, [R7+URZ+0x60], R4 ;  /* 0x00006004070075a7 */ /* 0x0022a400080011ff */
[----:B--2---:R-:W-:Y:S05]  /*13360*/  @!P0 NANOSLEEP.SYNCS 0x989680 ;  /* 0x009896800000895d */ /* 0x004fea0003900000 */
[----:B------:R-:W2:Y:S02]  /*13370*/  @!P0 SYNCS.PHASECHK.TRANS64 P0, [R7+URZ+0x60], R4 ;  /* 0x00006004070085a7 */ /* 0x000ea400080010ff */
[----:B--2---:R-:W-:Y:S05]  /*13380*/  @!P0 BRA `(.L_x_227) ;  /* 0xfffffffc00f08947 */ /* 0x004fea000383ffff */
[----:B------:R-:W-:Y:S05]  /*13390*/  BRA `(.L_x_228) ;  /* 0xffffff28005c7947 */ /* 0x000fea000383ffff */
.L_x_91:
[----:B------:R-:W-:Y:S07]  /*133a0*/  MOV R7, UR21 ;  /* 0x0000001500077c02 */ /* 0x000fee0008000f00 */
.L_x_229:
[----:B-1----:R1:W2:Y:S02]  /*133b0*/  SYNCS.PHASECHK.TRANS64.TRYWAIT P0, [R7+URZ+0x68], R4 ;  /* 0x00006804070075a7 */ /* 0x0022a400080011ff */
[----:B--2---:R-:W-:Y:S05]  /*133c0*/  @!P0 NANOSLEEP.SYNCS 0x989680 ;  /* 0x009896800000895d */ /* 0x004fea0003900000 */
[----:B------:R-:W2:Y:S02]  /*133d0*/  @!P0 SYNCS.PHASECHK.TRANS64 P0, [R7+URZ+0x68], R4 ;  /* 0x00006804070085a7 */ /* 0x000ea400080010ff */
[----:B--2---:R-:W-:Y:S05]  /*133e0*/  @!P0 BRA `(.L_x_229) ;  /* 0xfffffffc00f08947 */ /* 0x004fea000383ffff */
[----:B------:R-:W-:Y:S05]  /*133f0*/  BRA `(.L_x_230) ;  /* 0xffffff2800c07947 */ /* 0x000fea000383ffff */
.L_x_93:
[----:B------:R-:W-:-:S07]  /*13400*/  MOV R0, UR21 ;  /* 0x0000001500007c02 */ /* 0x000fce0008000f00 */
.L_x_231:
[----:B--2---:R2:W3:Y:S02]  /*13410*/  SYNCS.PHASECHK.TRANS64.TRYWAIT P0, [R0+URZ+0x50], R5 ;  /* 0x00005005000075a7 */ /* 0x0044e400080011ff */
[----:B---3--:R-:W-:Y:S05]  /*13420*/  @!P0 NANOSLEEP.SYNCS 0x989680 ;  /* 0x009896800000895d */ /* 0x008fea0003900000 */
[----:B------:R-:W3:Y:S02]  /*13430*/  @!P0 SYNCS.PHASECHK.TRANS64 P0, [R0+URZ+0x50], R5 ;  /* 0x00005005000085a7 */ /* 0x000ee400080010ff */
[----:B---3--:R-:W-:Y:S05]  /*13440*/  @!P0 BRA `(.L_x_231) ;  /* 0xfffffffc00f08947 */ /* 0x008fea000383ffff */
[----:B------:R-:W-:Y:S05]  /*13450*/  BRA `(.L_x_232) ;  /* 0xffffff2c00487947 */ /* 0x000fea000383ffff */
.L_x_94:
[----:B--2---:R-:W-:-:S07]  /*13460*/  MOV R0, UR21 ;  /* 0x0000001500007c02 */ /* 0x004fce0008000f00 */
.L_x_233:
[----:B--2---:R2:W3:Y:S02]  /*13470*/  SYNCS.PHASECHK.TRANS64.TRYWAIT P0, [R0+URZ+0x58], R5 ;  /* 0x00005805000075a7 */ /* 0x0044e400080011ff */
[----:B---3--:R-:W-:Y:S05]  /*13480*/  @!P0 NANOSLEEP.SYNCS 0x989680 ;  /* 0x009896800000895d */ /* 0x008fea0003900000 */
[----:B------:R-:W3:Y:S02]  /*13490*/  @!P0 SYNCS.PHASECHK.TRANS64 P0, [R0+URZ+0x58], R5 ;  /* 0x00005805000085a7 */ /* 0x000ee400080010ff */
[----:B---3--:R-:W-:Y:S05]  /*134a0*/  @!P0 BRA `(.L_x_233) ;  /* 0xfffffffc00f08947 */ /* 0x008fea000383ffff */
[----:B------:R-:W-:Y:S05]  /*134b0*/  BRA `(.L_x_234) ;  /* 0xffffff2c00387947 */ /* 0x000fea000383ffff */
.L_x_95:
[----:B------:R-:W-:-:S07]  /*134c0*/  MOV R2, UR21 ;  /* 0x0000001500027c02 */ /* 0x000fce0008000f00 */
.L_x_235:
[----:B--2---:R2:W3:Y:S02]  /*134d0*/  SYNCS.PHASECHK.TRANS64.TRYWAIT P0, [R2+URZ+0x60], R5 ;  /* 0x00006005020075a7 */ /* 0x0044e400080011ff */
[----:B---3--:R-:W-:Y:S05]  /*134e0*/  @!P0 NANOSLEEP.SYNCS 0x989680 ;  /* 0x009896800000895d */ /* 0x008fea0003900000 */
[----:B------:R-:W3:Y:S02]  /*134f0*/  @!P0 SYNCS.PHASECHK.TRANS64 P0, [R2+URZ+0x60], R5 ;  /* 0x00006005020085a7 */ /* 0x000ee400080010ff */
[----:B---3--:R-:W-:Y:S05]  /*13500*/  @!P0 BRA `(.L_x_235) ;  /* 0xfffffffc00f08947 */ /* 0x008fea000383ffff */
[----:B------:R-:W-:Y:S05]  /*13510*/  BRA `(.L_x_236) ;  /* 0xffffff2c002c7947 */ /* 0x000fea000383ffff */
.L_x_97:
[----:B-1----:R1:W2:Y:S02]  /*13520*/  SYNCS.PHASECHK.TRANS64.TRYWAIT P0, [R0+URZ+0x80], R3 ;  /* 0x00008003000075a7 */ /* 0x0022a400080011ff */
[----:B--2---:R-:W-:Y:S05]  /*13530*/  @!P0 NANOSLEEP.SYNCS 0x989680 ;  /* 0x009896800000895d */ /* 0x004fea0003900000 */
[----:B------:R-:W2:Y:S02]  /*13540*/  @!P0 SYNCS.PHASECHK.TRANS64 P0, [R0+URZ+0x80], R3 ;  /* 0x00008003000085a7 */ /* 0x000ea400080010ff */
[----:B--2---:R-:W-:Y:S05]  /*13550*/  @!P0 BRA `(.L_x_97) ;  /* 0xfffffffc00f08947 */ /* 0x004fea000383ffff */
[----:B------:R-:W-:Y:S05]  /*13560*/  BRA `(.L_x_237) ;  /* 0xffffff3000047947 */ /* 0x000fea000383ffff */
.L_x_108:
[----:B-1----:R-:W-:Y:S04]  /*13570*/  MOV R3, UR44 ;  /* 0x0000002c00037c02 */ /* 0x002fe80008000f00 */
[----:B------:R1:W3:Y:S03]  /*13580*/  SYNCS.PHASECHK.TRANS64.TRYWAIT P1, [R3+URZ+0x30], R6 ;  /* 0x00003006030075a7 */ /* 0x0002e600080211ff */
[----:B---3--:R-:W-:Y:S05]  /*13590*/  @!P1 NANOSLEEP.SYNCS 0x989680 ;  /* 0x009896800000995d */ /* 0x008fea0003900000 */
[----:B------:R-:W3:Y:S02]  /*135a0*/  @!P1 SYNCS.PHASECHK.TRANS64 P1, [R3+URZ+0x30], R6 ;  /* 0x00003006030095a7 */ /* 0x000ee400080210ff */
[----:B---3--:R-:W-:Y:S05]  /*135b0*/  @!P1 BRA `(.L_x_108) ;  /* 0xfffffffc00ec9947 */ /* 0x008fea000383ffff */
[----:B------:R-:W-:Y:S05]  /*135c0*/  BRA `(.L_x_107) ;  /* 0xffffff3c00e47947 */ /* 0x000fea000383ffff */
.L_x_110:
[----:B-1----:R-:W-:Y:S04]  /*135d0*/  MOV R3, UR44 ;  /* 0x0000002c00037c02 */ /* 0x002fe80008000f00 */
[----:B------:R1:W4:Y:S03]  /*135e0*/  SYNCS.PHASECHK.TRANS64.TRYWAIT P0, [R3+URZ+0xa0], R4 ;  /* 0x0000a004030075a7 */ /* 0x00032600080011ff */
[----:B----4-:R-:W-:Y:S05]  /*135f0*/  @!P0 NANOSLEEP.SYNCS 0x989680 ;  /* 0x009896800000895d */ /* 0x010fea0003900000 */
[----:B------:R-:W4:Y:S02]  /*13600*/  @!P0 SYNCS.PHASECHK.TRANS64 P0, [R3+URZ+0xa0], R4 ;  /* 0x0000a004030085a7 */ /* 0x000f2400080010ff */
[----:B----4-:R-:W-:Y:S05]  /*13610*/  @!P0 BRA `(.L_x_110) ;  /* 0xfffffffc00ec8947 */ /* 0x010fea000383ffff */
[----:B------:R-:W-:Y:S05]  /*13620*/  BRA `(.L_x_109) ;  /* 0xffffff4000147947 */ /* 0x000fea000383ffff */
.L_x_121:
[----:B--2---:R2:W4:Y:S02]  /*13630*/  SYNCS.PHASECHK.TRANS64.TRYWAIT P0, [R3+URZ+0x30], R0 ;  /* 0x00003000030075a7 */ /* 0x00452400080011ff */
[----:B----4-:R-:W-:Y:S05]  /*13640*/  @!P0 NANOSLEEP.SYNCS 0x989680 ;  /* 0x009896800000895d */ /* 0x010fea0003900000 */
[----:B------:R-:W4:Y:S02]  /*13650*/  @!P0 SYNCS.PHASECHK.TRANS64 P0, [R3+URZ+0x30], R0 ;  /* 0x00003000030085a7 */ /* 0x000f2400080010ff */
[----:B----4-:R-:W-:Y:S05]  /*13660*/  @!P0 BRA `(.L_x_121) ;  /* 0xfffffffc00f08947 */ /* 0x010fea000383ffff */
[----:B------:R-:W-:Y:S05]  /*13670*/  BRA `(.L_x_120) ;  /* 0xffffff5400c87947 */ /* 0x000fea000383ffff */
.L_x_131:
[----:B-1----:R1:W2:Y:S02]  /*13680*/  SYNCS.PHASECHK.TRANS64.TRYWAIT P0, [R11+URZ+0x30], R8 ;  /* 0x000030080b0075a7 */ /* 0x0022a400080011ff */
[----:B--2---:R-:W-:Y:S05]  /*13690*/  @!P0 NANOSLEEP.SYNCS 0x989680 ;  /* 0x009896800000895d */ /* 0x004fea0003900000 */
[----:B------:R-:W2:Y:S02]  /*136a0*/  @!P0 SYNCS.PHASECHK.TRANS64 P0, [R11+URZ+0x30], R8 ;  /* 0x000030080b0085a7 */ /* 0x000ea400080010ff */
[----:B--2---:R-:W-:Y:S05]  /*136b0*/  @!P0 BRA `(.L_x_131) ;  /* 0xfffffffc00f08947 */ /* 0x004fea000383ffff */
[----:B------:R-:W-:Y:S05]  /*136c0*/  BRA `(.L_x_130) ;  /* 0xffffff6c00647947 */ /* 0x000fea000383ffff */
.L_x_141:
[----:B-1----:R1:W2:Y:S02]  /*136d0*/  SYNCS.PHASECHK.TRANS64.TRYWAIT P0, [R0+URZ+0x30], R5 ;  /* 0x00003005000075a7 */ /* 0x0022a400080011ff */
[----:B--2---:R-:W-:Y:S05]  /*136e0*/  @!P0 NANOSLEEP.SYNCS 0x989680 ;  /* 0x009896800000895d */ /* 0x004fea0003900000 */
[----:B------:R-:W2:Y:S02]  /*136f0*/  @!P0 SYNCS.PHASECHK.TRANS64 P0, [R0+URZ+0x30], R5 ;  /* 0x00003005000085a7 */ /* 0x000ea400080010ff */
[----:B--2---:R-:W-:Y:S05]  /*13700*/  @!P0 BRA `(.L_x_141) ;  /* 0xfffffffc00f08947 */ /* 0x004fea000383ffff */
[----:B------:R-:W-:Y:S05]  /*13710*/  BRA `(.L_x_140) ;  /* 0xffffff8000bc7947 */ /* 0x000fea000383ffff */
.L_x_151:
[----:B-1----:R1:W4:Y:S02]  /*13720*/  SYNCS.PHASECHK.TRANS64.TRYWAIT P0, [R8+URZ+0x30], R5 ;  /* 0x00003005080075a7 */ /* 0x00232400080011ff */
[----:B----4-:R-:W-:Y:S05]  /*13730*/  @!P0 NANOSLEEP.SYNCS 0x989680 ;  /* 0x009896800000895d */ /* 0x010fea0003900000 */
[----:B------:R-:W4:Y:S02]  /*13740*/  @!P0 SYNCS.PHASECHK.TRANS64 P0, [R8+URZ+0x30], R5 ;  /* 0x00003005080085a7 */ /* 0x000f2400080010ff */
[----:B----4-:R-:W-:Y:S05]  /*13750*/  @!P0 BRA `(.L_x_151) ;  /* 0xfffffffc00f08947 */ /* 0x010fea000383ffff */
[----:B------:R-:W-:Y:S05]  /*13760*/  BRA `(.L_x_150) ;  /* 0xffffff9800507947 */ /* 0x000fea000383ffff */
.L_x_161:
[----:B-1----:R1:W4:Y:S02]  /*13770*/  SYNCS.PHASECHK.TRANS64.TRYWAIT P0, [R8+URZ+0x30], R5 ;  /* 0x00003005080075a7 */ /* 0x00232400080011ff */
[----:B----4-:R-:W-:Y:S05]  /*13780*/  @!P0 NANOSLEEP.SYNCS 0x989680 ;  /* 0x009896800000895d */ /* 0x010fea0003900000 */
[----:B------:R-:W4:Y:S02]  /*13790*/  @!P0 SYNCS.PHASECHK.TRANS64 P0, [R8+URZ+0x30], R5 ;  /* 0x00003005080085a7 */ /* 0x000f2400080010ff */
[----:B----4-:R-:W-:Y:S05]  /*137a0*/  @!P0 BRA `(.L_x_161) ;  /* 0xfffffffc00f08947 */ /* 0x010fea000383ffff */
[----:B------:R-:W-:Y:S05]  /*137b0*/  BRA `(.L_x_160) ;  /* 0xffffffac00c07947 */ /* 0x000fea000383ffff */
.L_x_171:
[----:B-1----:R1:W4:Y:S02]  /*137c0*/  SYNCS.PHASECHK.TRANS64.TRYWAIT P0, [R0+URZ+0x30], R5 ;  /* 0x00003005000075a7 */ /* 0x00232400080011ff */
[----:B----4-:R-:W-:Y:S05]  /*137d0*/  @!P0 NANOSLEEP.SYNCS 0x989680 ;  /* 0x009896800000895d */ /* 0x010fea0003900000 */
[----:B------:R-:W4:Y:S02]  /*137e0*/  @!P0 SYNCS.PHASECHK.TRANS64 P0, [R0+URZ+0x30], R5 ;  /* 0x00003005000085a7 */ /* 0x000f2400080010ff */
[----:B----4-:R-:W-:Y:S05]  /*137f0*/  @!P0 BRA `(.L_x_171) ;  /* 0xfffffffc00f08947 */ /* 0x010fea000383ffff */
[----:B------:R-:W-:Y:S05]  /*13800*/  BRA `(.L_x_170) ;  /* 0xffffffc400547947 */ /* 0x000fea000383ffff */
.L_x_181:
[----:B-1----:R1:W4:Y:S02]  /*13810*/  SYNCS.PHASECHK.TRANS64.TRYWAIT P0, [R0+URZ+0x30], R3 ;  /* 0x00003003000075a7 */ /* 0x00232400080011ff */
[----:B----4-:R-:W-:Y:S05]  /*13820*/  @!P0 NANOSLEEP.SYNCS 0x989680 ;  /* 0x009896800000895d */ /* 0x010fea0003900000 */
[----:B------:R-:W4:Y:S02]  /*13830*/  @!P0 SYNCS.PHASECHK.TRANS64 P0, [R0+URZ+0x30], R3 ;  /* 0x00003003000085a7 */ /* 0x000f2400080010ff */
[----:B----4-:R-:W-:Y:S05]  /*13840*/  @!P0 BRA `(.L_x_181) ;  /* 0xfffffffc00f08947 */ /* 0x010fea000383ffff */
[----:B------:R-:W-:Y:S05]  /*13850*/  BRA `(.L_x_180) ;  /* 0xffffffd800b87947 */ /* 0x000fea000383ffff */
        .weak           $__internal_0_$__cuda_sm10x_tcgen05_guardrail_trap_col_being_dealloced_not_returned_by_alloc
        .type           $__internal_0_$__cuda_sm10x_tcgen05_guardrail_trap_col_being_dealloced_not_returned_by_alloc,@function
        .size           $__internal_0_$__cuda_sm10x_tcgen05_guardrail_trap_col_being_dealloced_not_returned_by_alloc,($__internal_1_$__cuda_sm10x_tcgen05_guardrail_trap_phase_invalid_during_alloc - $__internal_0_$__cuda_sm10x_tcgen05_guardrail_trap_col_being_dealloced_not_returned_by_alloc)
$__internal_0_$__cuda_sm10x_tcgen05_guardrail_trap_col_being_dealloced_not_returned_by_alloc:
[----:B------:R-:W-:Y:S05]  /*13860*/  BPT.TRAP 0x1 ;  /* 0x000000040000795c */ /* 0x000fea0000300000 */
[----:B------:R-:W-:-:S04]  /*13870*/  HFMA2 R3, -RZ, RZ, 0, 0 ;  /* 0x00000000ff037431 */ /* 0x000fc800000001ff */
[----:B------:R-:W-:Y:S05]  /*13880*/  RET.REL.NODEC R2 `(_ZN7cutlass13device_kernelINS_4gemm6kernel13GemmUniversalIN4cute5tupleIJiiiiEEENS1_10collective13CollectiveMmaINS1_46MainloopSm100TmaUmmaWarpSpecializedBlockScaledILi3ELi2ELi1ENS5_IJNS4_1CILi4EEENSA_ILi1EEESC_EEEEENS5_IJNSA_ILi128EEENSA_ILi256EEESF_EEENS5_IJNS_12float_e5m2_tENS_13float_ue8m0_tEEEENS5_IJNS5_IJlSC_lEEENS4_6LayoutINS5_IJNS5_IJNS5_IJNSA_ILi32EEESB_EEEiEEESP_NS5_IJSC_iEEEEEENS5_IJNS5_IJNS5_IJNSA_ILi16EEESB_EEEiEEENS5_IJNS5_IJNSA_ILi0EEESC_EEENSA_ILi512EEEEEENS5_IJSV_iEEEEEEEEEEESK_S12_NS4_8TiledMMAINS4_8MMA_AtomIJNS4_21SM100_MMA_MXF8F6F4_SSISI_SI_fSJ_Li128ELi256ELNS4_4UMMA5MajorE0ELS17_0ELNS16_7ScaleInE0ELS18_0EEEEEENSM_INS5_IJSC_SC_SC_EEENS5_IJSV_SV_SV_EEEEENS5_IJNS4_10UnderscoreES1E_S1E_EEEEENS5_IJNS4_13SM90_TMA_LOADES1H_EEENS5_IJNS4_14ComposedLayoutINS4_7SwizzleILi3ELi4ELi3EEENS4_18smem_ptr_flag_bitsILi8EEENSM_INS5_IJNSA_ILi8EEESF_EEENS5_IJSF_SC_EEEEEEENSM_INS5_IJNS5_IJNS5_IJSO_SC_EEENS5_IJSN_SC_EEEEEESC_NS5_IJSB_SC_EEEEEENS5_IJNS5_IJNS5_IJST_SX_EEESW_EEESV_NS5_IJSC_SX_EEEEEEEEEEEvNS4_8identityENS5_IJNS4_23SM90_TMA_LOAD_MULTICASTES25_EEENS5_IJS1S_NSM_INS5_IJNS5_IJNS5_IJSO_NSA_ILi2EEEEEES1U_EEESC_S1W_EEENS5_IJS1Z_SV_NS5_IJSC_NSA_ILi1024EEEEEEEEEEEEEEvS24_EENS_8epilogue10collective18CollectiveEpilogueINS2H_23Sm100TmaWarpSpecializedILi4ELi2ELi32ELb1ELb0EEEJNS5_IJNSA_ILi64EEESG_SF_EEENS5_IJNSM_IS2M_SC_EENSM_INS5_IJSN_S27_EEENS5_IJSC_SF_EEEEEEEENS_10bfloat16_tESL_S2T_SL_NS2H_6fusion15FusionCallbacksIS2L_NS2U_17LinearCombinationIS2T_fS2T_fLNS_15FloatRoundStyleE2EEES2N_S2S_JEEENS4_5SM1004TMEM4LOAD26SM100_TMEM_LOAD_32dp32b32xES1H_NS1J_INS1K_ILi2ELi4ELi3EEENS1M_ILi16EEENSM_INS5_IJS1O_SN_EEES1U_EEEENS4_39AutoVectorizingCopyWithAssumedAlignmentILi128EEENS4_14SM90_TMA_STOREES38_S3A_S3A_EEEvvEEEEvNT_6ParamsE) ;  /* 0xfffffec402dc7950 */ /* 0x000fea0003c3ffff */
        .weak           $__internal_1_$__cuda_sm10x_tcgen05_guardrail_trap_phase_invalid_during_alloc
        .type           $__internal_1_$__cuda_sm10x_tcgen05_guardrail_trap_phase_invalid_during_alloc,@function
        .size           $__internal_1_$__cuda_sm10x_tcgen05_guardrail_trap_phase_invalid_during_alloc,($__internal_2_$__cuda_sm10x_tcgen05_guardrail_trap_unallocated_columns_being_dealloced - $__internal_1_$__cuda_sm10x_tcgen05_guardrail_trap_phase_invalid_during_alloc)
$__internal_1_$__cuda_sm10x_tcgen05_guardrail_trap_phase_invalid_during_alloc:
[----:B------:R-:W-:Y:S05]  /*13890*/  BPT.TRAP 0x1 ;  /* 0x000000040000795c */ /* 0x000fea0000300000 */
[----:B------:R-:W-:-:S04]  /*138a0*/  MOV R5, 0x0 ;  /* 0x0000000000057802 */ /* 0x000fc80000000f00 */
[----:B------:R-:W-:Y:S05]  /*138b0*/  RET.REL.NODEC R4 `(_ZN7cutlass13device_kernelINS_4gemm6kernel13GemmUniversalIN4cute5tupleIJiiiiEEENS1_10collective13CollectiveMmaINS1_46MainloopSm100TmaUmmaWarpSpecializedBlockScaledILi3ELi2ELi1ENS5_IJNS4_1CILi4EEENSA_ILi1EEESC_EEEEENS5_IJNSA_ILi128EEENSA_ILi256EEESF_EEENS5_IJNS_12float_e5m2_tENS_13float_ue8m0_tEEEENS5_IJNS5_IJlSC_lEEENS4_6LayoutINS5_IJNS5_IJNS5_IJNSA_ILi32EEESB_EEEiEEESP_NS5_IJSC_iEEEEEENS5_IJNS5_IJNS5_IJNSA_ILi16EEESB_EEEiEEENS5_IJNS5_IJNSA_ILi0EEESC_EEENSA_ILi512EEEEEENS5_IJSV_iEEEEEEEEEEESK_S12_NS4_8TiledMMAINS4_8MMA_AtomIJNS4_21SM100_MMA_MXF8F6F4_SSISI_SI_fSJ_Li128ELi256ELNS4_4UMMA5MajorE0ELS17_0ELNS16_7ScaleInE0ELS18_0EEEEEENSM_INS5_IJSC_SC_SC_EEENS5_IJSV_SV_SV_EEEEENS5_IJNS4_10UnderscoreES1E_S1E_EEEEENS5_IJNS4_13SM90_TMA_LOADES1H_EEENS5_IJNS4_14ComposedLayoutINS4_7SwizzleILi3ELi4ELi3EEENS4_18smem_ptr_flag_bitsILi8EEENSM_INS5_IJNSA_ILi8EEESF_EEENS5_IJSF_SC_EEEEEEENSM_INS5_IJNS5_IJNS5_IJSO_SC_EEENS5_IJSN_SC_EEEEEESC_NS5_IJSB_SC_EEEEEENS5_IJNS5_IJNS5_IJST_SX_EEESW_EEESV_NS5_IJSC_SX_EEEEEEEEEEEvNS4_8identityENS5_IJNS4_23SM90_TMA_LOAD_MULTICASTES25_EEENS5_IJS1S_NSM_INS5_IJNS5_IJNS5_IJSO_NSA_ILi2EEEEEES1U_EEESC_S1W_EEENS5_IJS1Z_SV_NS5_IJSC_NSA_ILi1024EEEEEEEEEEEEEEvS24_EENS_8epilogue10collective18CollectiveEpilogueINS2H_23Sm100TmaWarpSpecializedILi4ELi2ELi32ELb1ELb0EEEJNS5_IJNSA_ILi64EEESG_SF_EEENS5_IJNSM_IS2M_SC_EENSM_INS5_IJSN_S27_EEENS5_IJSC_SF_EEEEEEEENS_10bfloat16_tESL_S2T_SL_NS2H_6fusion15FusionCallbacksIS2L_NS2U_17LinearCombinationIS2T_fS2T_fLNS_15FloatRoundStyleE2EEES2N_S2S_JEEENS4_5SM1004TMEM4LOAD26SM100_TMEM_LOAD_32dp32b32xES1H_NS1J_INS1K_ILi2ELi4ELi3EEENS1M_ILi16EEENSM_INS5_IJS1O_SN_EEES1U_EEEENS4_39AutoVectorizingCopyWithAssumedAlignmentILi128EEENS4_14SM90_TMA_STOREES38_S3A_S3A_EEEvvEEEEvNT_6ParamsE) ;  /* 0xfffffec404d07950 */ /* 0x000fea0003c3ffff */
        .weak           $__internal_2_$__cuda_sm10x_tcgen05_guardrail_trap_unallocated_columns_being_dealloced
        .type           $__internal_2_$__cuda_sm10x_tcgen05_guardrail_trap_unallocated_columns_being_dealloced,@function
        .size           $__internal_2_$__cuda_sm10x_tcgen05_guardrail_trap_unallocated_columns_being_dealloced,(.L_x_239 - $__internal_2_$__cuda_sm10x_tcgen05_guardrail_trap_unallocated_columns_being_dealloced)
$__internal_2_$__cuda_sm10x_tcgen05_guardrail_trap_unallocated_columns_being_dealloced:
[----:B------:R-:W-:Y:S05]  /*138c0*/  BPT.TRAP 0x1 ;  /* 0x000000040000795c */ /* 0x000fea0000300000 */
[----:B------:R-:W-:-:S04]  /*138d0*/  HFMA2 R3, -RZ, RZ, 0, 0 ;  /* 0x00000000ff037431 */ /* 0x000fc800000001ff */
[----:B------:R-:W-:Y:S05]  /*138e0*/  RET.REL.NODEC R2 `(_ZN7cutlass13device_kernelINS_4gemm6kernel13GemmUniversalIN4cute5tupleIJiiiiEEENS1_10collective13CollectiveMmaINS1_46MainloopSm100TmaUmmaWarpSpecializedBlockScaledILi3ELi2ELi1ENS5_IJNS4_1CILi4EEENSA_ILi1EEESC_EEEEENS5_IJNSA_ILi128EEENSA_ILi256EEESF_EEENS5_IJNS_12float_e5m2_tENS_13float_ue8m0_tEEEENS5_IJNS5_IJlSC_lEEENS4_6LayoutINS5_IJNS5_IJNS5_IJNSA_ILi32EEESB_EEEiEEESP_NS5_IJSC_iEEEEEENS5_IJNS5_IJNS5_IJNSA_ILi16EEESB_EEEiEEENS5_IJNS5_IJNSA_ILi0EEESC_EEENSA_ILi512EEEEEENS5_IJSV_iEEEEEEEEEEESK_S12_NS4_8TiledMMAINS4_8MMA_AtomIJNS4_21SM100_MMA_MXF8F6F4_SSISI_SI_fSJ_Li128ELi256ELNS4_4UMMA5MajorE0ELS17_0ELNS16_7ScaleInE0ELS18_0EEEEEENSM_INS5_IJSC_SC_SC_EEENS5_IJSV_SV_SV_EEEEENS5_IJNS4_10UnderscoreES1E_S1E_EEEEENS5_IJNS4_13SM90_TMA_LOADES1H_EEENS5_IJNS4_14ComposedLayoutINS4_7SwizzleILi3ELi4ELi3EEENS4_18smem_ptr_flag_bitsILi8EEENSM_INS5_IJNSA_ILi8EEESF_EEENS5_IJSF_SC_EEEEEEENSM_INS5_IJNS5_IJNS5_IJSO_SC_EEENS5_IJSN_SC_EEEEEESC_NS5_IJSB_SC_EEEEEENS5_IJNS5_IJNS5_IJST_SX_EEESW_EEESV_NS5_IJSC_SX_EEEEEEEEEEEvNS4_8identityENS5_IJNS4_23SM90_TMA_LOAD_MULTICASTES25_EEENS5_IJS1S_NSM_INS5_IJNS5_IJNS5_IJSO_NSA_ILi2EEEEEES1U_EEESC_S1W_EEENS5_IJS1Z_SV_NS5_IJSC_NSA_ILi1024EEEEEEEEEEEEEEvS24_EENS_8epilogue10collective18CollectiveEpilogueINS2H_23Sm100TmaWarpSpecializedILi4ELi2ELi32ELb1ELb0EEEJNS5_IJNSA_ILi64EEESG_SF_EEENS5_IJNSM_IS2M_SC_EENSM_INS5_IJSN_S27_EEENS5_IJSC_SF_EEEEEEEENS_10bfloat16_tESL_S2T_SL_NS2H_6fusion15FusionCallbacksIS2L_NS2U_17LinearCombinationIS2T_fS2T_fLNS_15FloatRoundStyleE2EEES2N_S2S_JEEENS4_5SM1004TMEM4LOAD26SM100_TMEM_LOAD_32dp32b32xES1H_NS1J_INS1K_ILi2ELi4ELi3EEENS1M_ILi16EEENSM_INS5_IJS1O_SN_EEES1U_EEEENS4_39AutoVectorizingCopyWithAssumedAlignmentILi128EEENS4_14SM90_TMA_STOREES38_S3A_S3A_EEEvvEEEEvNT_6ParamsE) ;  /* 0xfffffec402c47950 */ /* 0x000fea0003c3ffff */
.L_x_238:
[----:B------:R-:W-:-:S00]  /*138f0*/  BRA `(.L_x_238) ;  /* 0xfffffffc00fc7947 */ /* 0x000fc0000383ffff */
[----:B------:R-:W-:-:S00]  /*13900*/  NOP ;  /* 0x0000000000007918 */ /* 0x000fc00000000000 */
[----:B------:R-:W-:-:S00]  /*13910*/  NOP ;  /* 0x0000000000007918 */ /* 0x000fc00000000000 */
[----:B------:R-:W-:-:S00]  /*13920*/  NOP ;  /* 0x0000000000007918 */ /* 0x000fc00000000000 */
[----:B------:R-:W-:-:S00]  /*13930*/  NOP ;  /* 0x0000000000007918 */ /* 0x000fc00000000000 */
[----:B------:R-:W-:-:S00]  /*13940*/  NOP ;  /* 0x0000000000007918 */ /* 0x000fc00000000000 */
[----:B------:R-:W-:-:S00]  /*13950*/  NOP ;  /* 0x0000000000007918 */ /* 0x000fc00000000000 */
[----:B------:R-:W-:-:S00]  /*13960*/  NOP ;  /* 0x0000000000007918 */ /* 0x000fc00000000000 */
[----:B------:R-:W-:-:S00]  /*13970*/  NOP ;  /* 0x0000000000007918 */ /* 0x000fc00000000000 */
.L_x_239:


//--------------------- .nv.global.init           --------------------------
	.section	.nv.global.init,"aw",@progbits
.nv.global.init:
	.type		$str$27,@object
	.size		$str$27,($str$28 - $str$27)
$str$27:
        /*0000*/ 	.byte	0x28, 0x61, 0x64, 0x64, 0x72, 0x65, 0x73, 0x73, 0x20, 0x26, 0x20, 0x6d, 0x61, 0x73, 0x6b, 0x29
        /*0010*/ 	.byte	0x20, 0x3d, 0x3d, 0x20, 0x30, 0x00
	.type		$str$28,@object
	.size		$str$28,($str$26 - $str$28)
$str$28:
        /*0016*/ 	.byte	0x2f, 0x74, 0x6d, 0x70, 0x2f, 0x63, 0x75, 0x74, 0x6c, 0x61, 0x73, 0x73, 0x5f, 0x73, 0x77, 0x65
        /*0026*/ 	.byte	0x65, 0x70, 0x5f, 0x73, 0x72, 0x63, 0x2f, 0x69, 0x6e, 0x63, 0x6c, 0x75, 0x64, 0x65, 0x2f, 0x63
        /*0036*/ 	.byte	0x75, 0x74, 0x65, 0x2f, 0x70, 0x6f, 0x69, 0x6e, 0x74, 0x65, 0x72, 0x5f, 0x66, 0x6c, 0x61, 0x67
        /*0046*/ 	.byte	0x67, 0x65, 0x64, 0x2e, 0x68, 0x70, 0x70, 0x00
	.type		$str$26,@object
	.size		$str$26,($str$25 - $str$26)
$str$26:
        /*004e*/ 	.byte	0x2f, 0x74, 0x6d, 0x70, 0x2f, 0x63, 0x75, 0x74, 0x6c, 0x61, 0x73, 0x73, 0x5f, 0x73, 0x77, 0x65
        /*005e*/ 	.byte	0x65, 0x70, 0x5f, 0x73, 0x72, 0x63, 0x2f, 0x69, 0x6e, 0x63, 0x6c, 0x75, 0x64, 0x65, 0x2f, 0x63
        /*006e*/ 	.byte	0x75, 0x74, 0x65, 0x2f, 0x61, 0x74, 0x6f, 0x6d, 0x2f, 0x63, 0x6f, 0x70, 0x79, 0x5f, 0x74, 0x72
        /*007e*/ 	.byte	0x61, 0x69, 0x74, 0x73, 0x5f, 0x73, 0x6d, 0x31, 0x30, 0x30, 0x2e, 0x68, 0x70, 0x70, 0x00
	.type		$str$25,@object
	.size		$str$25,(__unnamed_1 - $str$25)
$str$25:
        /*008d*/ 	.byte	0x28, 0x28, 0x75, 0x69, 0x6e, 0x74, 0x33, 0x32, 0x5f, 0x74, 0x28, 0x74, 0x68, 0x72, 0x65, 0x61
        /*009d*/ 	.byte	0x64, 0x49, 0x64, 0x78, 0x2e, 0x78, 0x29, 0x20, 0x2f, 0x20, 0x33, 0x32, 0x29, 0x20, 0x25, 0x20
        /*00ad*/ 	.byte	0x34, 0x29, 0x20, 0x3d, 0x3d, 0x20, 0x28, 0x28, 0x28, 0x74, 0x6d, 0x65, 0x6d, 0x5f, 0x61, 0x64
        /*00bd*/ 	.byte	0x64, 0x72, 0x20, 0x3e, 0x3e, 0x20, 0x31, 0x36, 0x29, 0x20, 0x2f, 0x20, 0x33, 0x32, 0x29, 0x20
        /*00cd*/ 	.byte	0x25, 0x20, 0x34, 0x29, 0x00
	.type		__unnamed_1,@object
	.size		__unnamed_1,(__unnamed_2 - __unnamed_1)
__unnamed_1:
        /*00d2*/ 	.byte	0x61, 0x75, 0x74, 0x6f, 0x20, 0x63, 0x75, 0x74, 0x65, 0x3a, 0x3a, 0x61, 0x73, 0x5f, 0x70, 0x6f
        /* <DEDUP_REMOVED lines=24> */
        /*0262*/ 	.byte	0x43, 0x3c, 0x34, 0x30, 0x39, 0x36, 0x3e, 0x3e, 0x3e, 0x3e, 0x5d, 0x00
	.type		__unnamed_2,@object
	.size		__unnamed_2,(.L_2 - __unnamed_2)
__unnamed_2:
        /* <DEDUP_REMOVED lines=42> */
        /*050e*/ 	.byte	0x3e, 0x3e, 0x5d, 0x00
.L_2:


//--------------------- .nv.shared._ZN7cutlass13device_kernelINS_4gemm6kernel13GemmUniversalIN4cute5tupleIJiiiiEEENS1_10collective13CollectiveMmaINS1_46MainloopSm100TmaUmmaWarpSpecializedBlockScaledILi3ELi2ELi1ENS5_IJNS4_1CILi4EEENSA_ILi1EEESC_EEEEENS5_IJNSA_ILi128EEENSA_ILi256EEESF_EEENS5_IJNS_12float_e5m2_tENS_13float_ue8m0_tEEEENS5_IJNS5_IJlSC_lEEENS4_6LayoutINS5_IJNS5_IJNS5_IJNSA_ILi32EEESB_EEEiEEESP_NS5_IJSC_iEEEEEENS5_IJNS5_IJNS5_IJNSA_ILi16EEESB_EEEiEEENS5_IJNS5_IJNSA_ILi0EEESC_EEENSA_ILi512EEEEEENS5_IJSV_iEEEEEEEEEEESK_S12_NS4_8TiledMMAINS4_8MMA_AtomIJNS4_21SM100_MMA_MXF8F6F4_SSISI_SI_fSJ_Li128ELi256ELNS4_4UMMA5MajorE0ELS17_0ELNS16_7ScaleInE0ELS18_0EEEEEENSM_INS5_IJSC_SC_SC_EEENS5_IJSV_SV_SV_EEEEENS5_IJNS4_10UnderscoreES1E_S1E_EEEEENS5_IJNS4_13SM90_TMA_LOADES1H_EEENS5_IJNS4_14ComposedLayoutINS4_7SwizzleILi3ELi4ELi3EEENS4_18smem_ptr_flag_bitsILi8EEENSM_INS5_IJNSA_ILi8EEESF_EEENS5_IJSF_SC_EEEEEEENSM_INS5_IJNS5_IJNS5_IJSO_SC_EEENS5_IJSN_SC_EEEEEESC_NS5_IJSB_SC_EEEEEENS5_IJNS5_IJNS5_IJST_SX_EEESW_EEESV_NS5_IJSC_SX_EEEEEEEEEEEvNS4_8identityENS5_IJNS4_23SM90_TMA_LOAD_MULTICASTES25_EEENS5_IJS1S_NSM_INS5_IJNS5_IJNS5_IJSO_NSA_ILi2EEEEEES1U_EEESC_S1W_EEENS5_IJS1Z_SV_NS5_IJSC_NSA_ILi1024EEEEEEEEEEEEEEvS24_EENS_8epilogue10collective18CollectiveEpilogueINS2H_23Sm100TmaWarpSpecializedILi4ELi2ELi32ELb1ELb0EEEJNS5_IJNSA_ILi64EEESG_SF_EEENS5_IJNSM_IS2M_SC_EENSM_INS5_IJSN_S27_EEENS5_IJSC_SF_EEEEEEEENS_10bfloat16_tESL_S2T_SL_NS2H_6fusion15FusionCallbacksIS2L_NS2U_17LinearCombinationIS2T_fS2T_fLNS_15FloatRoundStyleE2EEES2N_S2S_JEEENS4_5SM1004TMEM4LOAD26SM100_TMEM_LOAD_32dp32b32xES1H_NS1J_INS1K_ILi2ELi4ELi3EEENS1M_ILi16EEENSM_INS5_IJS1O_SN_EEES1U_EEEENS4_39AutoVectorizingCopyWithAssumedAlignmentILi128EEENS4_14SM90_TMA_STOREES38_S3A_S3A_EEEvvEEEEvNT_6ParamsE --------------------------
	.section	.nv.shared._ZN7cutlass13device_kernelINS_4gemm6kernel13GemmUniversalIN4cute5tupleIJiiiiEEENS1_10collective13CollectiveMmaINS1_46MainloopSm100TmaUmmaWarpSpecializedBlockScaledILi3ELi2ELi1ENS5_IJNS4_1CILi4EEENSA_ILi1EEESC_EEEEENS5_IJNSA_ILi128EEENSA_ILi256EEESF_EEENS5_IJNS_12float_e5m2_tENS_13float_ue8m0_tEEEENS5_IJNS5_IJlSC_lEEENS4_6LayoutINS5_IJNS5_IJNS5_IJNSA_ILi32EEESB_EEEiEEESP_NS5_IJSC_iEEEEEENS5_IJNS5_IJNS5_IJNSA_ILi16EEESB_EEEiEEENS5_IJNS5_IJNSA_ILi0EEESC_EEENSA_ILi512EEEEEENS5_IJSV_iEEEEEEEEEEESK_S12_NS4_8TiledMMAINS4_8MMA_AtomIJNS4_21SM100_MMA_MXF8F6F4_SSISI_SI_fSJ_Li128ELi256ELNS4_4UMMA5MajorE0ELS17_0ELNS16_7ScaleInE0ELS18_0EEEEEENSM_INS5_IJSC_SC_SC_EEENS5_IJSV_SV_SV_EEEEENS5_IJNS4_10UnderscoreES1E_S1E_EEEEENS5_IJNS4_13SM90_TMA_LOADES1H_EEENS5_IJNS4_14ComposedLayoutINS4_7SwizzleILi3ELi4ELi3EEENS4_18smem_ptr_flag_bitsILi8EEENSM_INS5_IJNSA_ILi8EEESF_EEENS5_IJSF_SC_EEEEEEENSM_INS5_IJNS5_IJNS5_IJSO_SC_EEENS5_IJSN_SC_EEEEEESC_NS5_IJSB_SC_EEEEEENS5_IJNS5_IJNS5_IJST_SX_EEESW_EEESV_NS5_IJSC_SX_EEEEEEEEEEEvNS4_8identityENS5_IJNS4_23SM90_TMA_LOAD_MULTICASTES25_EEENS5_IJS1S_NSM_INS5_IJNS5_IJNS5_IJSO_NSA_ILi2EEEEEES1U_EEESC_S1W_EEENS5_IJS1Z_SV_NS5_IJSC_NSA_ILi1024EEEEEEEEEEEEEEvS24_EENS_8epilogue10collective18CollectiveEpilogueINS2H_23Sm100TmaWarpSpecializedILi4ELi2ELi32ELb1ELb0EEEJNS5_IJNSA_ILi64EEESG_SF_EEENS5_IJNSM_IS2M_SC_EENSM_INS5_IJSN_S27_EEENS5_IJSC_SF_EEEEEEEENS_10bfloat16_tESL_S2T_SL_NS2H_6fusion15FusionCallbacksIS2L_NS2U_17LinearCombinationIS2T_fS2T_fLNS_15FloatRoundStyleE2EEES2N_S2S_JEEENS4_5SM1004TMEM4LOAD26SM100_TMEM_LOAD_32dp32b32xES1H_NS1J_INS1K_ILi2ELi4ELi3EEENS1M_ILi16EEENSM_INS5_IJS1O_SN_EEES1U_EEEENS4_39AutoVectorizingCopyWithAssumedAlignmentILi128EEENS4_14SM90_TMA_STOREES38_S3A_S3A_EEEvvEEEEvNT_6ParamsE,"aw",@nobits
	.sectionflags	@""
	.align	16
	.zero		1024


//--------------------- .nv.shared.reserved.0     --------------------------
	.section	.nv.shared.reserved.0,"aw",@nobits
	.weak		__nv_reservedSMEM_offset_0_alias
	.size		__nv_reservedSMEM_offset_0_alias, 0, 64
	.other		__nv_reservedSMEM_offset_0_alias,@"STO_CUDA_RESERVED_SHARED STV_DEFAULT"
__nv_reservedSMEM_offset_0_alias:
	.zero		0
.nv.shared.reserved.0:
	.zero		64
	.weak		__nv_reservedSMEM_tcgen05_partition
	.type		__nv_reservedSMEM_tcgen05_partition,@object
	.size		__nv_reservedSMEM_tcgen05_partition,(.L_0 - __nv_reservedSMEM_tcgen05_partition)
__nv_reservedSMEM_tcgen05_partition:
	.zero		32
.L_0:


//--------------------- .nv.global                --------------------------
	.section	.nv.global,"aw",@nobits
.nv.global:
	.type		_ZN40_INTERNAL_843299a0_4_k_cu_9d230528_337404cute1_E,@object
	.size		_ZN40_INTERNAL_843299a0_4_k_cu_9d230528_337404cute1_E,(_ZN40_INTERNAL_843299a0_4_k_cu_9d230528_337404cuda3std3__45__cpo6cbeginE - _ZN40_INTERNAL_843299a0_4_k_cu_9d230528_337404cute1_E)
_ZN40_INTERNAL_843299a0_4_k_cu_9d230528_337404cute1_E:
	.zero		1
	.type		_ZN40_INTERNAL_843299a0_4_k_cu_9d230528_337404cuda3std3__45__cpo6cbeginE,@object
	.size		_ZN40_INTERNAL_843299a0_4_k_cu_9d230528_337404cuda3std3__45__cpo6cbeginE,(_ZN40_INTERNAL_843299a0_4_k_cu_9d230528_337404cuda3std3__48in_placeE - _ZN40_INTERNAL_843299a0_4_k_cu_9d230528_337404cuda3std3__45__cpo6cbeginE)
_ZN40_INTERNAL_843299a0_4_k_cu_9d230528_337404cuda3std3__45__cpo6cbeginE:
	.zero		1
	.type		_ZN40_INTERNAL_843299a0_4_k_cu_9d230528_337404cuda3std3__48in_placeE,@object
	.size		_ZN40_INTERNAL_843299a0_4_k_cu_9d230528_337404cuda3std3__48in_placeE,(_ZN40_INTERNAL_843299a0_4_k_cu_9d230528_337404cuda3std6ranges3__45__cpo9iter_moveE - _ZN40_INTERNAL_843299a0_4_k_cu_9d230528_337404cuda3std3__48in_placeE)
_ZN40_INTERNAL_843299a0_4_k_cu_9d230528_337404cuda3std3__48in_placeE:
	.zero		1
	.type		_ZN40_INTERNAL_843299a0_4_k_cu_9d230528_337404cuda3std6ranges3__45__cpo9iter_moveE,@object
	.size		_ZN40_INTERNAL_843299a0_4_k_cu_9d230528_337404cuda3std6ranges3__45__cpo9iter_moveE,(_ZN40_INTERNAL_843299a0_4_k_cu_9d230528_337404cuda3std3__45__cpo5beginE - _ZN40_INTERNAL_843299a0_4_k_cu_9d230528_337404cuda3std6ranges3__45__cpo9iter_moveE)
_ZN40_INTERNAL_843299a0_4_k_cu_9d230528_337404cuda3std6ranges3__45__cpo9iter_moveE:
	.zero		1
	.type		_ZN40_INTERNAL_843299a0_4_k_cu_9d230528_337404cuda3std3__45__cpo5beginE,@object
	.size		_ZN40_INTERNAL_843299a0_4_k_cu_9d230528_337404cuda3std3__45__cpo5beginE,(_ZN40_INTERNAL_843299a0_4_k_cu_9d230528_337404cuda3std3__442_GLOBAL__N__843299a0_4_k_cu_9d230528_337406ignoreE - _ZN40_INTERNAL_843299a0_4_k_cu_9d230528_337404cuda3std3__45__cpo5beginE)
_ZN40_INTERNAL_843299a0_4_k_cu_9d230528_337404cuda3std3__45__cpo5beginE:
	.zero		1
	.type		_ZN40_INTERNAL_843299a0_4_k_cu_9d230528_337404cuda3std3__442_GLOBAL__N__843299a0_4_k_cu_9d230528_337406ignoreE,@object
	.size		_ZN40_INTERNAL_843299a0_4_k_cu_9d230528_337404cuda3std3__442_GLOBAL__N__843299a0_4_k_cu_9d230528_337406ignoreE,(_ZN40_INTERNAL_843299a0_4_k_cu_9d230528_337404cute7productE - _ZN40_INTERNAL_843299a0_4_k_cu_9d230528_337404cuda3std3__442_GLOBAL__N__843299a0_4_k_cu_9d230528_337406ignoreE)
_ZN40_INTERNAL_843299a0_4_k_cu_9d230528_337404cuda3std3__442_GLOBAL__N__843299a0_4_k_cu_9d230528_337406ignoreE:
	.zero		1
	.type		_ZN40_INTERNAL_843299a0_4_k_cu_9d230528_337404cute7productE,@object
	.size		_ZN40_INTERNAL_843299a0_4_k_cu_9d230528_337404cute7productE,(_ZN40_INTERNAL_843299a0_4_k_cu_9d230528_337404cuda3std3__45__cpo3endE - _ZN40_INTERNAL_843299a0_4_k_cu_9d230528_337404cute7productE)
_ZN40_INTERNAL_843299a0_4_k_cu_9d230528_337404cute7productE:
	.zero		1
	.type		_ZN40_INTERNAL_843299a0_4_k_cu_9d230528_337404cuda3std3__45__cpo3endE,@object
	.size		_ZN40_INTERNAL_843299a0_4_k_cu_9d230528_337404cuda3std3__45__cpo3endE,(_ZN40_INTERNAL_843299a0_4_k_cu_9d230528_337404cuda3std3__419piecewise_constructE - _ZN40_INTERNAL_843299a0_4_k_cu_9d230528_337404cuda3std3__45__cpo3endE)
_ZN40_INTERNAL_843299a0_4_k_cu_9d230528_337404cuda3std3__45__cpo3endE:
	.zero		1
	.type		_ZN40_INTERNAL_843299a0_4_k_cu_9d230528_337404cuda3std3__419piecewise_constructE,@object
	.size		_ZN40_INTERNAL_843299a0_4_k_cu_9d230528_337404cuda3std3__419piecewise_constructE,(_ZN40_INTERNAL_843299a0_4_k_cu_9d230528_337404cuda3std3__45__cpo4cendE - _ZN40_INTERNAL_843299a0_4_k_cu_9d230528_337404cuda3std3__419piecewise_constructE)
_ZN40_INTERNAL_843299a0_4_k_cu_9d230528_337404cuda3std3__419piecewise_constructE:
	.zero		1
	.type		_ZN40_INTERNAL_843299a0_4_k_cu_9d230528_337404cuda3std3__45__cpo4cendE,@object
	.size		_ZN40_INTERNAL_843299a0_4_k_cu_9d230528_337404cuda3std3__45__cpo4cendE,(_ZN40_INTERNAL_843299a0_4_k_cu_9d230528_337404cuda3std6ranges3__45__cpo4swapE - _ZN40_INTERNAL_843299a0_4_k_cu_9d230528_337404cuda3std3__45__cpo4cendE)
_ZN40_INTERNAL_843299a0_4_k_cu_9d230528_337404cuda3std3__45__cpo4cendE:
	.zero		1
	.type		_ZN40_INTERNAL_843299a0_4_k_cu_9d230528_337404cuda3std6ranges3__45__cpo4swapE,@object
	.size		_ZN40_INTERNAL_843299a0_4_k_cu_9d230528_337404cuda3std6ranges3__45__cpo4swapE,(.L_10 - _ZN40_INTERNAL_843299a0_4_k_cu_9d230528_337404cuda3std6ranges3__45__cpo4swapE)
_ZN40_INTERNAL_843299a0_4_k_cu_9d230528_337404cuda3std6ranges3__45__cpo4swapE:
	.zero		1
.L_10:


//--------------------- .nv.constant0._ZN7cutlass13device_kernelINS_4gemm6kernel13GemmUniversalIN4cute5tupleIJiiiiEEENS1_10collective13CollectiveMmaINS1_46MainloopSm100TmaUmmaWarpSpecializedBlockScaledILi3ELi2ELi1ENS5_IJNS4_1CILi4EEENSA_ILi1EEESC_EEEEENS5_IJNSA_ILi128EEENSA_ILi256EEESF_EEENS5_IJNS_12float_e5m2_tENS_13float_ue8m0_tEEEENS5_IJNS5_IJlSC_lEEENS4_6LayoutINS5_IJNS5_IJNS5_IJNSA_ILi32EEESB_EEEiEEESP_NS5_IJSC_iEEEEEENS5_IJNS5_IJNS5_IJNSA_ILi16EEESB_EEEiEEENS5_IJNS5_IJNSA_ILi0EEESC_EEENSA_ILi512EEEEEENS5_IJSV_iEEEEEEEEEEESK_S12_NS4_8TiledMMAINS4_8MMA_AtomIJNS4_21SM100_MMA_MXF8F6F4_SSISI_SI_fSJ_Li128ELi256ELNS4_4UMMA5MajorE0ELS17_0ELNS16_7ScaleInE0ELS18_0EEEEEENSM_INS5_IJSC_SC_SC_EEENS5_IJSV_SV_SV_EEEEENS5_IJNS4_10UnderscoreES1E_S1E_EEEEENS5_IJNS4_13SM90_TMA_LOADES1H_EEENS5_IJNS4_14ComposedLayoutINS4_7SwizzleILi3ELi4ELi3EEENS4_18smem_ptr_flag_bitsILi8EEENSM_INS5_IJNSA_ILi8EEESF_EEENS5_IJSF_SC_EEEEEEENSM_INS5_IJNS5_IJNS5_IJSO_SC_EEENS5_IJSN_SC_EEEEEESC_NS5_IJSB_SC_EEEEEENS5_IJNS5_IJNS5_IJST_SX_EEESW_EEESV_NS5_IJSC_SX_EEEEEEEEEEEvNS4_8identityENS5_IJNS4_23SM90_TMA_LOAD_MULTICASTES25_EEENS5_IJS1S_NSM_INS5_IJNS5_IJNS5_IJSO_NSA_ILi2EEEEEES1U_EEESC_S1W_EEENS5_IJS1Z_SV_NS5_IJSC_NSA_ILi1024EEEEEEEEEEEEEEvS24_EENS_8epilogue10collective18CollectiveEpilogueINS2H_23Sm100TmaWarpSpecializedILi4ELi2ELi32ELb1ELb0EEEJNS5_IJNSA_ILi64EEESG_SF_EEENS5_IJNSM_IS2M_SC_EENSM_INS5_IJSN_S27_EEENS5_IJSC_SF_EEEEEEEENS_10bfloat16_tESL_S2T_SL_NS2H_6fusion15FusionCallbacksIS2L_NS2U_17LinearCombinationIS2T_fS2T_fLNS_15FloatRoundStyleE2EEES2N_S2S_JEEENS4_5SM1004TMEM4LOAD26SM100_TMEM_LOAD_32dp32b32xES1H_NS1J_INS1K_ILi2ELi4ELi3EEENS1M_ILi16EEENSM_INS5_IJS1O_SN_EEES1U_EEEENS4_39AutoVectorizingCopyWithAssumedAlignmentILi128EEENS4_14SM90_TMA_STOREES38_S3A_S3A_EEEvvEEEEvNT_6ParamsE --------------------------
	.section	.nv.constant0._ZN7cutlass13device_kernelINS_4gemm6kernel13GemmUniversalIN4cute5tupleIJiiiiEEENS1_10collective13CollectiveMmaINS1_46MainloopSm100TmaUmmaWarpSpecializedBlockScaledILi3ELi2ELi1ENS5_IJNS4_1CILi4EEENSA_ILi1EEESC_EEEEENS5_IJNSA_ILi128EEENSA_ILi256EEESF_EEENS5_IJNS_12float_e5m2_tENS_13float_ue8m0_tEEEENS5_IJNS5_IJlSC_lEEENS4_6LayoutINS5_IJNS5_IJNS5_IJNSA_ILi32EEESB_EEEiEEESP_NS5_IJSC_iEEEEEENS5_IJNS5_IJNS5_IJNSA_ILi16EEESB_EEEiEEENS5_IJNS5_IJNSA_ILi0EEESC_EEENSA_ILi512EEEEEENS5_IJSV_iEEEEEEEEEEESK_S12_NS4_8TiledMMAINS4_8MMA_AtomIJNS4_21SM100_MMA_MXF8F6F4_SSISI_SI_fSJ_Li128ELi256ELNS4_4UMMA5MajorE0ELS17_0ELNS16_7ScaleInE0ELS18_0EEEEEENSM_INS5_IJSC_SC_SC_EEENS5_IJSV_SV_SV_EEEEENS5_IJNS4_10UnderscoreES1E_S1E_EEEEENS5_IJNS4_13SM90_TMA_LOADES1H_EEENS5_IJNS4_14ComposedLayoutINS4_7SwizzleILi3ELi4ELi3EEENS4_18smem_ptr_flag_bitsILi8EEENSM_INS5_IJNSA_ILi8EEESF_EEENS5_IJSF_SC_EEEEEEENSM_INS5_IJNS5_IJNS5_IJSO_SC_EEENS5_IJSN_SC_EEEEEESC_NS5_IJSB_SC_EEEEEENS5_IJNS5_IJNS5_IJST_SX_EEESW_EEESV_NS5_IJSC_SX_EEEEEEEEEEEvNS4_8identityENS5_IJNS4_23SM90_TMA_LOAD_MULTICASTES25_EEENS5_IJS1S_NSM_INS5_IJNS5_IJNS5_IJSO_NSA_ILi2EEEEEES1U_EEESC_S1W_EEENS5_IJS1Z_SV_NS5_IJSC_NSA_ILi1024EEEEEEEEEEEEEEvS24_EENS_8epilogue10collective18CollectiveEpilogueINS2H_23Sm100TmaWarpSpecializedILi4ELi2ELi32ELb1ELb0EEEJNS5_IJNSA_ILi64EEESG_SF_EEENS5_IJNSM_IS2M_SC_EENSM_INS5_IJSN_S27_EEENS5_IJSC_SF_EEEEEEEENS_10bfloat16_tESL_S2T_SL_NS2H_6fusion15FusionCallbacksIS2L_NS2U_17LinearCombinationIS2T_fS2T_fLNS_15FloatRoundStyleE2EEES2N_S2S_JEEENS4_5SM1004TMEM4LOAD26SM100_TMEM_LOAD_32dp32b32xES1H_NS1J_INS1K_ILi2ELi4ELi3EEENS1M_ILi16EEENSM_INS5_IJS1O_SN_EEES1U_EEEENS4_39AutoVectorizingCopyWithAssumedAlignmentILi128EEENS4_14SM90_TMA_STOREES38_S3A_S3A_EEEvvEEEEvNT_6ParamsE,"a",@progbits
	.sectionflags	@""
	.align	4
.nv.constant0._ZN7cutlass13device_kernelINS_4gemm6kernel13GemmUniversalIN4cute5tupleIJiiiiEEENS1_10collective13CollectiveMmaINS1_46MainloopSm100TmaUmmaWarpSpecializedBlockScaledILi3ELi2ELi1ENS5_IJNS4_1CILi4EEENSA_ILi1EEESC_EEEEENS5_IJNSA_ILi128EEENSA_ILi256EEESF_EEENS5_IJNS_12float_e5m2_tENS_13float_ue8m0_tEEEENS5_IJNS5_IJlSC_lEEENS4_6LayoutINS5_IJNS5_IJNS5_IJNSA_ILi32EEESB_EEEiEEESP_NS5_IJSC_iEEEEEENS5_IJNS5_IJNS5_IJNSA_ILi16EEESB_EEEiEEENS5_IJNS5_IJNSA_ILi0EEESC_EEENSA_ILi512EEEEEENS5_IJSV_iEEEEEEEEEEESK_S12_NS4_8TiledMMAINS4_8MMA_AtomIJNS4_21SM100_MMA_MXF8F6F4_SSISI_SI_fSJ_Li128ELi256ELNS4_4UMMA5MajorE0ELS17_0ELNS16_7ScaleInE0ELS18_0EEEEEENSM_INS5_IJSC_SC_SC_EEENS5_IJSV_SV_SV_EEEEENS5_IJNS4_10UnderscoreES1E_S1E_EEEEENS5_IJNS4_13SM90_TMA_LOADES1H_EEENS5_IJNS4_14ComposedLayoutINS4_7SwizzleILi3ELi4ELi3EEENS4_18smem_ptr_flag_bitsILi8EEENSM_INS5_IJNSA_ILi8EEESF_EEENS5_IJSF_SC_EEEEEEENSM_INS5_IJNS5_IJNS5_IJSO_SC_EEENS5_IJSN_SC_EEEEEESC_NS5_IJSB_SC_EEEEEENS5_IJNS5_IJNS5_IJST_SX_EEESW_EEESV_NS5_IJSC_SX_EEEEEEEEEEEvNS4_8identityENS5_IJNS4_23SM90_TMA_LOAD_MULTICASTES25_EEENS5_IJS1S_NSM_INS5_IJNS5_IJNS5_IJSO_NSA_ILi2EEEEEES1U_EEESC_S1W_EEENS5_IJS1Z_SV_NS5_IJSC_NSA_ILi1024EEEEEEEEEEEEEEvS24_EENS_8epilogue10collective18CollectiveEpilogueINS2H_23Sm100TmaWarpSpecializedILi4ELi2ELi32ELb1ELb0EEEJNS5_IJNSA_ILi64EEESG_SF_EEENS5_IJNSM_IS2M_SC_EENSM_INS5_IJSN_S27_EEENS5_IJSC_SF_EEEEEEEENS_10bfloat16_tESL_S2T_SL_NS2H_6fusion15FusionCallbacksIS2L_NS2U_17LinearCombinationIS2T_fS2T_fLNS_15FloatRoundStyleE2EEES2N_S2S_JEEENS4_5SM1004TMEM4LOAD26SM100_TMEM_LOAD_32dp32b32xES1H_NS1J_INS1K_ILi2ELi4ELi3EEENS1M_ILi16EEENSM_INS5_IJS1O_SN_EEES1U_EEEENS4_39AutoVectorizingCopyWithAssumedAlignmentILi128EEENS4_14SM90_TMA_STOREES38_S3A_S3A_EEEvvEEEEvNT_6ParamsE:
	.zero		3968


//--------------------- SYMBOLS --------------------------

	.type		.nv.reservedSmem.offset0,@object
	.size		.nv.reservedSmem.offset0,0x4
	.type		.nv.reservedSmem.cap,@object
	.size		.nv.reservedSmem.cap,0x4
	.type		__assertfail,@function
